//
// Generated by NVIDIA NVVM Compiler
//
// Compiler Build ID: CL-36424714
// Cuda compilation tools, release 13.0, V13.0.88
// Based on NVVM 20.0.0
//

.version 9.0
.target sm_100
.address_size 64

	// .globl	_Z11kernel__1_1PdS_S_iiiiiiiiiiiiiiii
// _ZZ11kernel__1_1PdS_S_iiiiiiiiiiiiiiiiE4sm_a has been demoted
// _ZZ11kernel__1_1PdS_S_iiiiiiiiiiiiiiiiE4sm_b has been demoted
// _ZZ11kernel__2_1PdS_S_iiiiiiiiiiiiiiiiE4sm_a has been demoted
// _ZZ11kernel__2_1PdS_S_iiiiiiiiiiiiiiiiE4sm_b has been demoted
// _ZZ11kernel__3_1PdS_S_iiiiiiiiiiiiiiiiE4sm_a has been demoted
// _ZZ11kernel__3_1PdS_S_iiiiiiiiiiiiiiiiE4sm_b has been demoted
// _ZZ11kernel__4_1PdS_S_iiiiiiiiiiiiiiiiE4sm_a has been demoted
// _ZZ11kernel__4_1PdS_S_iiiiiiiiiiiiiiiiE4sm_b has been demoted

.visible .entry _Z11kernel__1_1PdS_S_iiiiiiiiiiiiiiii(
	.param .u64 .ptr .align 1 _Z11kernel__1_1PdS_S_iiiiiiiiiiiiiiii_param_0,
	.param .u64 .ptr .align 1 _Z11kernel__1_1PdS_S_iiiiiiiiiiiiiiii_param_1,
	.param .u64 .ptr .align 1 _Z11kernel__1_1PdS_S_iiiiiiiiiiiiiiii_param_2,
	.param .u32 _Z11kernel__1_1PdS_S_iiiiiiiiiiiiiiii_param_3,
	.param .u32 _Z11kernel__1_1PdS_S_iiiiiiiiiiiiiiii_param_4,
	.param .u32 _Z11kernel__1_1PdS_S_iiiiiiiiiiiiiiii_param_5,
	.param .u32 _Z11kernel__1_1PdS_S_iiiiiiiiiiiiiiii_param_6,
	.param .u32 _Z11kernel__1_1PdS_S_iiiiiiiiiiiiiiii_param_7,
	.param .u32 _Z11kernel__1_1PdS_S_iiiiiiiiiiiiiiii_param_8,
	.param .u32 _Z11kernel__1_1PdS_S_iiiiiiiiiiiiiiii_param_9,
	.param .u32 _Z11kernel__1_1PdS_S_iiiiiiiiiiiiiiii_param_10,
	.param .u32 _Z11kernel__1_1PdS_S_iiiiiiiiiiiiiiii_param_11,
	.param .u32 _Z11kernel__1_1PdS_S_iiiiiiiiiiiiiiii_param_12,
	.param .u32 _Z11kernel__1_1PdS_S_iiiiiiiiiiiiiiii_param_13,
	.param .u32 _Z11kernel__1_1PdS_S_iiiiiiiiiiiiiiii_param_14,
	.param .u32 _Z11kernel__1_1PdS_S_iiiiiiiiiiiiiiii_param_15,
	.param .u32 _Z11kernel__1_1PdS_S_iiiiiiiiiiiiiiii_param_16,
	.param .u32 _Z11kernel__1_1PdS_S_iiiiiiiiiiiiiiii_param_17,
	.param .u32 _Z11kernel__1_1PdS_S_iiiiiiiiiiiiiiii_param_18
)
{
	.reg .pred 	%p<5>;
	.reg .b32 	%r<112>;
	.reg .b64 	%rd<69>;
	.reg .b64 	%fd<295>;
	// demoted variable
	.shared .align 8 .b8 _ZZ11kernel__1_1PdS_S_iiiiiiiiiiiiiiiiE4sm_a[4096];
	// demoted variable
	.shared .align 8 .b8 _ZZ11kernel__1_1PdS_S_iiiiiiiiiiiiiiiiE4sm_b[4096];
	ld.param.u32 	%r27, [_Z11kernel__1_1PdS_S_iiiiiiiiiiiiiiii_param_3];
	ld.param.u32 	%r19, [_Z11kernel__1_1PdS_S_iiiiiiiiiiiiiiii_param_4];
	ld.param.u32 	%r20, [_Z11kernel__1_1PdS_S_iiiiiiiiiiiiiiii_param_5];
	ld.param.u32 	%r28, [_Z11kernel__1_1PdS_S_iiiiiiiiiiiiiiii_param_6];
	ld.param.u32 	%r21, [_Z11kernel__1_1PdS_S_iiiiiiiiiiiiiiii_param_7];
	ld.param.u32 	%r22, [_Z11kernel__1_1PdS_S_iiiiiiiiiiiiiiii_param_8];
	ld.param.u32 	%r29, [_Z11kernel__1_1PdS_S_iiiiiiiiiiiiiiii_param_9];
	ld.param.u32 	%r30, [_Z11kernel__1_1PdS_S_iiiiiiiiiiiiiiii_param_10];
	ld.param.u32 	%r31, [_Z11kernel__1_1PdS_S_iiiiiiiiiiiiiiii_param_11];
	ld.param.u32 	%r32, [_Z11kernel__1_1PdS_S_iiiiiiiiiiiiiiii_param_12];
	ld.param.u32 	%r26, [_Z11kernel__1_1PdS_S_iiiiiiiiiiiiiiii_param_18];
	mov.u32 	%r33, %tid.x;
	and.b32  	%r34, %r33, 7;
	shr.u32 	%r35, %r33, 3;
	mov.u32 	%r36, %tid.y;
	mov.u32 	%r37, %ctaid.x;
	mul.lo.s32 	%r38, %r30, %r29;
	mul.lo.s32 	%r39, %r38, %r31;
	mul.lo.s32 	%r40, %r39, %r32;
	div.u32 	%r41, %r37, %r40;
	mul.lo.s32 	%r42, %r41, %r40;
	sub.s32 	%r43, %r37, %r42;
	div.s32 	%r44, %r43, %r39;
	mul.lo.s32 	%r45, %r44, %r39;
	sub.s32 	%r46, %r43, %r45;
	div.s32 	%r47, %r46, %r38;
	mul.lo.s32 	%r48, %r47, %r38;
	sub.s32 	%r49, %r46, %r48;
	div.s32 	%r1, %r49, %r29;
	mul.lo.s32 	%r50, %r1, %r29;
	sub.s32 	%r51, %r49, %r50;
	shl.b32 	%r52, %r51, 3;
	or.b32  	%r2, %r52, %r34;
	add.s32 	%r53, %r1, %r35;
	shl.b32 	%r54, %r47, 4;
	add.s32 	%r3, %r54, %r36;
	shl.b32 	%r4, %r44, 2;
	shl.b32 	%r5, %r41, 3;
	mad.lo.s32 	%r55, %r5, %r28, %r4;
	mad.lo.s32 	%r56, %r55, %r20, %r3;
	mad.lo.s32 	%r57, %r56, %r19, %r53;
	mul.lo.s32 	%r6, %r57, %r27;
	setp.lt.s32 	%p1, %r26, 1;
	mov.f64 	%fd231, 0d0000000000000000;
	mov.f64 	%fd232, %fd231;
	mov.f64 	%fd233, %fd231;
	mov.f64 	%fd234, %fd231;
	mov.f64 	%fd235, %fd231;
	mov.f64 	%fd236, %fd231;
	mov.f64 	%fd237, %fd231;
	mov.f64 	%fd238, %fd231;
	mov.f64 	%fd239, %fd231;
	mov.f64 	%fd240, %fd231;
	mov.f64 	%fd241, %fd231;
	mov.f64 	%fd242, %fd231;
	mov.f64 	%fd243, %fd231;
	mov.f64 	%fd244, %fd231;
	mov.f64 	%fd245, %fd231;
	mov.f64 	%fd246, %fd231;
	mov.f64 	%fd247, %fd231;
	mov.f64 	%fd248, %fd231;
	mov.f64 	%fd249, %fd231;
	mov.f64 	%fd250, %fd231;
	mov.f64 	%fd251, %fd231;
	mov.f64 	%fd252, %fd231;
	mov.f64 	%fd253, %fd231;
	mov.f64 	%fd254, %fd231;
	mov.f64 	%fd255, %fd231;
	mov.f64 	%fd256, %fd231;
	mov.f64 	%fd257, %fd231;
	mov.f64 	%fd258, %fd231;
	mov.f64 	%fd259, %fd231;
	mov.f64 	%fd260, %fd231;
	mov.f64 	%fd261, %fd231;
	mov.f64 	%fd262, %fd231;
	@%p1 bra 	$L__BB0_7;
	mul.lo.s32 	%r59, %r22, %r19;
	mad.lo.s32 	%r60, %r59, %r2, %r1;
	mad.lo.s32 	%r7, %r60, %r21, %r5;
	mad.lo.s32 	%r61, %r4, %r20, %r3;
	mul.lo.s32 	%r8, %r61, %r22;
	add.s32 	%r62, %r61, %r20;
	mul.lo.s32 	%r9, %r62, %r22;
	add.s32 	%r63, %r62, %r20;
	mul.lo.s32 	%r10, %r63, %r22;
	add.s32 	%r64, %r63, %r20;
	mul.lo.s32 	%r11, %r64, %r22;
	mov.b32 	%r109, 0;
	mov.f64 	%fd231, 0d0000000000000000;
$L__BB0_2:
	.pragma "nounroll";
	mov.u32 	%r65, %tid.y;
	and.b32  	%r66, %r65, 1016;
	setp.ne.s32 	%p2, %r66, 0;
	@%p2 bra 	$L__BB0_4;
	ld.param.u32 	%r105, [_Z11kernel__1_1PdS_S_iiiiiiiiiiiiiiii_param_14];
	ld.param.u64 	%rd67, [_Z11kernel__1_1PdS_S_iiiiiiiiiiiiiiii_param_1];
	mov.u32 	%r67, %tid.y;
	add.s32 	%r68, %r109, %r67;
	mad.lo.s32 	%r69, %r68, %r105, %r7;
	cvta.to.global.u64 	%rd4, %rd67;
	mul.wide.u32 	%rd5, %r69, 8;
	add.s64 	%rd6, %rd4, %rd5;
	ld.global.f64 	%fd131, [%rd6];
	shl.b32 	%r70, %r67, 9;
	mov.u32 	%r71, _ZZ11kernel__1_1PdS_S_iiiiiiiiiiiiiiiiE4sm_a;
	add.s32 	%r72, %r71, %r70;
	mov.u32 	%r73, %tid.x;
	shl.b32 	%r74, %r73, 3;
	add.s32 	%r75, %r72, %r74;
	st.shared.f64 	[%r75], %fd131;
	add.s32 	%r76, %r69, 1;
	mul.wide.u32 	%rd7, %r76, 8;
	add.s64 	%rd8, %rd4, %rd7;
	ld.global.f64 	%fd132, [%rd8];
	st.shared.f64 	[%r75+64], %fd132;
	add.s32 	%r77, %r69, 2;
	mul.wide.u32 	%rd9, %r77, 8;
	add.s64 	%rd10, %rd4, %rd9;
	ld.global.f64 	%fd133, [%rd10];
	st.shared.f64 	[%r75+128], %fd133;
	add.s32 	%r78, %r69, 3;
	mul.wide.u32 	%rd11, %r78, 8;
	add.s64 	%rd12, %rd4, %rd11;
	ld.global.f64 	%fd134, [%rd12];
	st.shared.f64 	[%r75+192], %fd134;
	add.s32 	%r79, %r69, 4;
	mul.wide.u32 	%rd13, %r79, 8;
	add.s64 	%rd14, %rd4, %rd13;
	ld.global.f64 	%fd135, [%rd14];
	st.shared.f64 	[%r75+256], %fd135;
	add.s32 	%r80, %r69, 5;
	mul.wide.u32 	%rd15, %r80, 8;
	add.s64 	%rd16, %rd4, %rd15;
	ld.global.f64 	%fd136, [%rd16];
	st.shared.f64 	[%r75+320], %fd136;
	add.s32 	%r81, %r69, 6;
	mul.wide.u32 	%rd17, %r81, 8;
	add.s64 	%rd18, %rd4, %rd17;
	ld.global.f64 	%fd137, [%rd18];
	st.shared.f64 	[%r75+384], %fd137;
	add.s32 	%r82, %r69, 7;
	mul.wide.u32 	%rd19, %r82, 8;
	add.s64 	%rd20, %rd4, %rd19;
	ld.global.f64 	%fd138, [%rd20];
	st.shared.f64 	[%r75+448], %fd138;
$L__BB0_4:
	ld.param.u64 	%rd68, [_Z11kernel__1_1PdS_S_iiiiiiiiiiiiiiii_param_2];
	mov.u32 	%r84, %tid.x;
	shl.b32 	%r85, %r84, 3;
	mov.u32 	%r86, _ZZ11kernel__1_1PdS_S_iiiiiiiiiiiiiiiiE4sm_a;
	add.s32 	%r87, %r85, %r86;
	add.s32 	%r110, %r87, 512;
	add.s32 	%r88, %r109, %r84;
	add.s32 	%r89, %r88, %r8;
	cvta.to.global.u64 	%rd21, %rd68;
	mul.wide.u32 	%rd22, %r89, 8;
	add.s64 	%rd23, %rd21, %rd22;
	ld.global.f64 	%fd139, [%rd23];
	shl.b32 	%r90, %r84, 9;
	mov.u32 	%r91, _ZZ11kernel__1_1PdS_S_iiiiiiiiiiiiiiiiE4sm_b;
	add.s32 	%r92, %r91, %r90;
	mov.u32 	%r93, %tid.y;
	shl.b32 	%r94, %r93, 3;
	add.s32 	%r95, %r92, %r94;
	st.shared.f64 	[%r95], %fd139;
	add.s32 	%r96, %r88, %r9;
	mul.wide.u32 	%rd24, %r96, 8;
	add.s64 	%rd25, %rd21, %rd24;
	ld.global.f64 	%fd140, [%rd25];
	st.shared.f64 	[%r95+128], %fd140;
	add.s32 	%r97, %r88, %r10;
	mul.wide.u32 	%rd26, %r97, 8;
	add.s64 	%rd27, %rd21, %rd26;
	ld.global.f64 	%fd141, [%rd27];
	st.shared.f64 	[%r95+256], %fd141;
	add.s32 	%r98, %r88, %r11;
	mul.wide.u32 	%rd28, %r98, 8;
	add.s64 	%rd29, %rd21, %rd28;
	ld.global.f64 	%fd142, [%rd29];
	st.shared.f64 	[%r95+384], %fd142;
	bar.sync 	0;
	mov.b32 	%r111, 512;
$L__BB0_5:
	ld.shared.f64 	%fd143, [%r110+-64];
	ld.shared.f64 	%fd144, [%r110+-128];
	ld.shared.f64 	%fd145, [%r110+-192];
	ld.shared.f64 	%fd146, [%r110+-256];
	ld.shared.f64 	%fd147, [%r110+-320];
	ld.shared.f64 	%fd148, [%r110+-384];
	ld.shared.f64 	%fd149, [%r110+-448];
	ld.shared.f64 	%fd150, [%r110+-512];
	mov.u32 	%r99, %tid.y;
	shl.b32 	%r100, %r99, 3;
	mov.u32 	%r101, _ZZ11kernel__1_1PdS_S_iiiiiiiiiiiiiiiiE4sm_b;
	add.s32 	%r102, %r101, %r100;
	add.s32 	%r103, %r102, %r111;
	ld.shared.f64 	%fd151, [%r103+-512];
	fma.rn.f64 	%fd152, %fd150, %fd151, %fd262;
	fma.rn.f64 	%fd153, %fd149, %fd151, %fd261;
	fma.rn.f64 	%fd154, %fd148, %fd151, %fd260;
	fma.rn.f64 	%fd155, %fd147, %fd151, %fd259;
	fma.rn.f64 	%fd156, %fd146, %fd151, %fd258;
	fma.rn.f64 	%fd157, %fd145, %fd151, %fd257;
	fma.rn.f64 	%fd158, %fd144, %fd151, %fd256;
	fma.rn.f64 	%fd159, %fd143, %fd151, %fd255;
	ld.shared.f64 	%fd160, [%r103+-384];
	fma.rn.f64 	%fd161, %fd150, %fd160, %fd254;
	fma.rn.f64 	%fd162, %fd149, %fd160, %fd253;
	fma.rn.f64 	%fd163, %fd148, %fd160, %fd252;
	fma.rn.f64 	%fd164, %fd147, %fd160, %fd251;
	fma.rn.f64 	%fd165, %fd146, %fd160, %fd250;
	fma.rn.f64 	%fd166, %fd145, %fd160, %fd249;
	fma.rn.f64 	%fd167, %fd144, %fd160, %fd248;
	fma.rn.f64 	%fd168, %fd143, %fd160, %fd247;
	ld.shared.f64 	%fd169, [%r103+-256];
	fma.rn.f64 	%fd170, %fd150, %fd169, %fd246;
	fma.rn.f64 	%fd171, %fd149, %fd169, %fd245;
	fma.rn.f64 	%fd172, %fd148, %fd169, %fd244;
	fma.rn.f64 	%fd173, %fd147, %fd169, %fd243;
	fma.rn.f64 	%fd174, %fd146, %fd169, %fd242;
	fma.rn.f64 	%fd175, %fd145, %fd169, %fd241;
	fma.rn.f64 	%fd176, %fd144, %fd169, %fd240;
	fma.rn.f64 	%fd177, %fd143, %fd169, %fd239;
	ld.shared.f64 	%fd178, [%r103+-128];
	fma.rn.f64 	%fd179, %fd150, %fd178, %fd238;
	fma.rn.f64 	%fd180, %fd149, %fd178, %fd237;
	fma.rn.f64 	%fd181, %fd148, %fd178, %fd236;
	fma.rn.f64 	%fd182, %fd147, %fd178, %fd235;
	fma.rn.f64 	%fd183, %fd146, %fd178, %fd234;
	fma.rn.f64 	%fd184, %fd145, %fd178, %fd233;
	fma.rn.f64 	%fd185, %fd144, %fd178, %fd232;
	fma.rn.f64 	%fd186, %fd143, %fd178, %fd231;
	ld.shared.f64 	%fd187, [%r110+448];
	ld.shared.f64 	%fd188, [%r110+384];
	ld.shared.f64 	%fd189, [%r110+320];
	ld.shared.f64 	%fd190, [%r110+256];
	ld.shared.f64 	%fd191, [%r110+192];
	ld.shared.f64 	%fd192, [%r110+128];
	ld.shared.f64 	%fd193, [%r110+64];
	ld.shared.f64 	%fd194, [%r110];
	ld.shared.f64 	%fd195, [%r103];
	fma.rn.f64 	%fd262, %fd194, %fd195, %fd152;
	fma.rn.f64 	%fd261, %fd193, %fd195, %fd153;
	fma.rn.f64 	%fd260, %fd192, %fd195, %fd154;
	fma.rn.f64 	%fd259, %fd191, %fd195, %fd155;
	fma.rn.f64 	%fd258, %fd190, %fd195, %fd156;
	fma.rn.f64 	%fd257, %fd189, %fd195, %fd157;
	fma.rn.f64 	%fd256, %fd188, %fd195, %fd158;
	fma.rn.f64 	%fd255, %fd187, %fd195, %fd159;
	ld.shared.f64 	%fd196, [%r103+128];
	fma.rn.f64 	%fd254, %fd194, %fd196, %fd161;
	fma.rn.f64 	%fd253, %fd193, %fd196, %fd162;
	fma.rn.f64 	%fd252, %fd192, %fd196, %fd163;
	fma.rn.f64 	%fd251, %fd191, %fd196, %fd164;
	fma.rn.f64 	%fd250, %fd190, %fd196, %fd165;
	fma.rn.f64 	%fd249, %fd189, %fd196, %fd166;
	fma.rn.f64 	%fd248, %fd188, %fd196, %fd167;
	fma.rn.f64 	%fd247, %fd187, %fd196, %fd168;
	ld.shared.f64 	%fd197, [%r103+256];
	fma.rn.f64 	%fd246, %fd194, %fd197, %fd170;
	fma.rn.f64 	%fd245, %fd193, %fd197, %fd171;
	fma.rn.f64 	%fd244, %fd192, %fd197, %fd172;
	fma.rn.f64 	%fd243, %fd191, %fd197, %fd173;
	fma.rn.f64 	%fd242, %fd190, %fd197, %fd174;
	fma.rn.f64 	%fd241, %fd189, %fd197, %fd175;
	fma.rn.f64 	%fd240, %fd188, %fd197, %fd176;
	fma.rn.f64 	%fd239, %fd187, %fd197, %fd177;
	ld.shared.f64 	%fd198, [%r103+384];
	fma.rn.f64 	%fd238, %fd194, %fd198, %fd179;
	fma.rn.f64 	%fd237, %fd193, %fd198, %fd180;
	fma.rn.f64 	%fd236, %fd192, %fd198, %fd181;
	fma.rn.f64 	%fd235, %fd191, %fd198, %fd182;
	fma.rn.f64 	%fd234, %fd190, %fd198, %fd183;
	fma.rn.f64 	%fd233, %fd189, %fd198, %fd184;
	fma.rn.f64 	%fd232, %fd188, %fd198, %fd185;
	fma.rn.f64 	%fd231, %fd187, %fd198, %fd186;
	add.s32 	%r111, %r111, 1024;
	add.s32 	%r110, %r110, 1024;
	setp.ne.s32 	%p3, %r111, 4608;
	@%p3 bra 	$L__BB0_5;
	ld.param.u32 	%r108, [_Z11kernel__1_1PdS_S_iiiiiiiiiiiiiiii_param_18];
	bar.sync 	0;
	add.s32 	%r109, %r109, 8;
	setp.lt.s32 	%p4, %r109, %r108;
	@%p4 bra 	$L__BB0_2;
$L__BB0_7:
	ld.param.u32 	%r107, [_Z11kernel__1_1PdS_S_iiiiiiiiiiiiiiii_param_17];
	ld.param.u32 	%r106, [_Z11kernel__1_1PdS_S_iiiiiiiiiiiiiiii_param_16];
	ld.param.u64 	%rd66, [_Z11kernel__1_1PdS_S_iiiiiiiiiiiiiiii_param_0];
	cvta.to.global.u64 	%rd30, %rd66;
	add.s32 	%r104, %r6, %r2;
	mul.wide.s32 	%rd31, %r104, 8;
	add.s64 	%rd32, %rd30, %rd31;
	st.global.f64 	[%rd32], %fd262;
	mul.wide.s32 	%rd33, %r106, 8;
	add.s64 	%rd34, %rd32, %rd33;
	st.global.f64 	[%rd34], %fd261;
	add.s64 	%rd35, %rd34, %rd33;
	st.global.f64 	[%rd35], %fd260;
	add.s64 	%rd36, %rd35, %rd33;
	st.global.f64 	[%rd36], %fd259;
	add.s64 	%rd37, %rd36, %rd33;
	st.global.f64 	[%rd37], %fd258;
	add.s64 	%rd38, %rd37, %rd33;
	st.global.f64 	[%rd38], %fd257;
	add.s64 	%rd39, %rd38, %rd33;
	st.global.f64 	[%rd39], %fd256;
	add.s64 	%rd40, %rd39, %rd33;
	st.global.f64 	[%rd40], %fd255;
	mul.wide.s32 	%rd41, %r107, 8;
	add.s64 	%rd42, %rd32, %rd41;
	st.global.f64 	[%rd42], %fd254;
	add.s64 	%rd43, %rd42, %rd33;
	st.global.f64 	[%rd43], %fd253;
	add.s64 	%rd44, %rd43, %rd33;
	st.global.f64 	[%rd44], %fd252;
	add.s64 	%rd45, %rd44, %rd33;
	st.global.f64 	[%rd45], %fd251;
	add.s64 	%rd46, %rd45, %rd33;
	st.global.f64 	[%rd46], %fd250;
	add.s64 	%rd47, %rd46, %rd33;
	st.global.f64 	[%rd47], %fd249;
	add.s64 	%rd48, %rd47, %rd33;
	st.global.f64 	[%rd48], %fd248;
	add.s64 	%rd49, %rd48, %rd33;
	st.global.f64 	[%rd49], %fd247;
	add.s64 	%rd50, %rd42, %rd41;
	st.global.f64 	[%rd50], %fd246;
	add.s64 	%rd51, %rd50, %rd33;
	st.global.f64 	[%rd51], %fd245;
	add.s64 	%rd52, %rd51, %rd33;
	st.global.f64 	[%rd52], %fd244;
	add.s64 	%rd53, %rd52, %rd33;
	st.global.f64 	[%rd53], %fd243;
	add.s64 	%rd54, %rd53, %rd33;
	st.global.f64 	[%rd54], %fd242;
	add.s64 	%rd55, %rd54, %rd33;
	st.global.f64 	[%rd55], %fd241;
	add.s64 	%rd56, %rd55, %rd33;
	st.global.f64 	[%rd56], %fd240;
	add.s64 	%rd57, %rd56, %rd33;
	st.global.f64 	[%rd57], %fd239;
	add.s64 	%rd58, %rd50, %rd41;
	st.global.f64 	[%rd58], %fd238;
	add.s64 	%rd59, %rd58, %rd33;
	st.global.f64 	[%rd59], %fd237;
	add.s64 	%rd60, %rd59, %rd33;
	st.global.f64 	[%rd60], %fd236;
	add.s64 	%rd61, %rd60, %rd33;
	st.global.f64 	[%rd61], %fd235;
	add.s64 	%rd62, %rd61, %rd33;
	st.global.f64 	[%rd62], %fd234;
	add.s64 	%rd63, %rd62, %rd33;
	st.global.f64 	[%rd63], %fd233;
	add.s64 	%rd64, %rd63, %rd33;
	st.global.f64 	[%rd64], %fd232;
	add.s64 	%rd65, %rd64, %rd33;
	st.global.f64 	[%rd65], %fd231;
	ret;

}
	// .globl	_Z11kernel__2_1PdS_S_iiiiiiiiiiiiiiii
.visible .entry _Z11kernel__2_1PdS_S_iiiiiiiiiiiiiiii(
	.param .u64 .ptr .align 1 _Z11kernel__2_1PdS_S_iiiiiiiiiiiiiiii_param_0,
	.param .u64 .ptr .align 1 _Z11kernel__2_1PdS_S_iiiiiiiiiiiiiiii_param_1,
	.param .u64 .ptr .align 1 _Z11kernel__2_1PdS_S_iiiiiiiiiiiiiiii_param_2,
	.param .u32 _Z11kernel__2_1PdS_S_iiiiiiiiiiiiiiii_param_3,
	.param .u32 _Z11kernel__2_1PdS_S_iiiiiiiiiiiiiiii_param_4,
	.param .u32 _Z11kernel__2_1PdS_S_iiiiiiiiiiiiiiii_param_5,
	.param .u32 _Z11kernel__2_1PdS_S_iiiiiiiiiiiiiiii_param_6,
	.param .u32 _Z11kernel__2_1PdS_S_iiiiiiiiiiiiiiii_param_7,
	.param .u32 _Z11kernel__2_1PdS_S_iiiiiiiiiiiiiiii_param_8,
	.param .u32 _Z11kernel__2_1PdS_S_iiiiiiiiiiiiiiii_param_9,
	.param .u32 _Z11kernel__2_1PdS_S_iiiiiiiiiiiiiiii_param_10,
	.param .u32 _Z11kernel__2_1PdS_S_iiiiiiiiiiiiiiii_param_11,
	.param .u32 _Z11kernel__2_1PdS_S_iiiiiiiiiiiiiiii_param_12,
	.param .u32 _Z11kernel__2_1PdS_S_iiiiiiiiiiiiiiii_param_13,
	.param .u32 _Z11kernel__2_1PdS_S_iiiiiiiiiiiiiiii_param_14,
	.param .u32 _Z11kernel__2_1PdS_S_iiiiiiiiiiiiiiii_param_15,
	.param .u32 _Z11kernel__2_1PdS_S_iiiiiiiiiiiiiiii_param_16,
	.param .u32 _Z11kernel__2_1PdS_S_iiiiiiiiiiiiiiii_param_17,
	.param .u32 _Z11kernel__2_1PdS_S_iiiiiiiiiiiiiiii_param_18
)
{
	.reg .pred 	%p<10>;
	.reg .b32 	%r<126>;
	.reg .b64 	%rd<69>;
	.reg .b64 	%fd<315>;
	// demoted variable
	.shared .align 8 .b8 _ZZ11kernel__2_1PdS_S_iiiiiiiiiiiiiiiiE4sm_a[4096];
	// demoted variable
	.shared .align 8 .b8 _ZZ11kernel__2_1PdS_S_iiiiiiiiiiiiiiiiE4sm_b[4096];
	ld.param.u32 	%r33, [_Z11kernel__2_1PdS_S_iiiiiiiiiiiiiiii_param_3];
	ld.param.u32 	%r25, [_Z11kernel__2_1PdS_S_iiiiiiiiiiiiiiii_param_4];
	ld.param.u32 	%r26, [_Z11kernel__2_1PdS_S_iiiiiiiiiiiiiiii_param_5];
	ld.param.u32 	%r34, [_Z11kernel__2_1PdS_S_iiiiiiiiiiiiiiii_param_6];
	ld.param.u32 	%r27, [_Z11kernel__2_1PdS_S_iiiiiiiiiiiiiiii_param_7];
	ld.param.u32 	%r28, [_Z11kernel__2_1PdS_S_iiiiiiiiiiiiiiii_param_8];
	ld.param.u32 	%r35, [_Z11kernel__2_1PdS_S_iiiiiiiiiiiiiiii_param_9];
	ld.param.u32 	%r36, [_Z11kernel__2_1PdS_S_iiiiiiiiiiiiiiii_param_10];
	ld.param.u32 	%r37, [_Z11kernel__2_1PdS_S_iiiiiiiiiiiiiiii_param_11];
	ld.param.u32 	%r38, [_Z11kernel__2_1PdS_S_iiiiiiiiiiiiiiii_param_12];
	ld.param.u32 	%r32, [_Z11kernel__2_1PdS_S_iiiiiiiiiiiiiiii_param_18];
	mov.u32 	%r39, %tid.x;
	and.b32  	%r40, %r39, 7;
	shr.u32 	%r41, %r39, 3;
	mov.u32 	%r42, %tid.y;
	mov.u32 	%r43, %ctaid.x;
	mul.lo.s32 	%r44, %r36, %r35;
	mul.lo.s32 	%r45, %r44, %r37;
	mul.lo.s32 	%r46, %r45, %r38;
	div.u32 	%r47, %r43, %r46;
	mul.lo.s32 	%r48, %r47, %r46;
	sub.s32 	%r49, %r43, %r48;
	div.s32 	%r50, %r49, %r45;
	mul.lo.s32 	%r51, %r50, %r45;
	sub.s32 	%r52, %r49, %r51;
	div.s32 	%r53, %r52, %r44;
	mul.lo.s32 	%r54, %r53, %r44;
	sub.s32 	%r55, %r52, %r54;
	div.s32 	%r1, %r55, %r35;
	mul.lo.s32 	%r56, %r1, %r35;
	sub.s32 	%r57, %r55, %r56;
	shl.b32 	%r58, %r57, 3;
	or.b32  	%r2, %r58, %r40;
	add.s32 	%r59, %r1, %r41;
	shl.b32 	%r60, %r53, 4;
	add.s32 	%r3, %r60, %r42;
	shl.b32 	%r4, %r50, 2;
	shl.b32 	%r5, %r47, 3;
	mad.lo.s32 	%r61, %r5, %r34, %r4;
	mad.lo.s32 	%r62, %r61, %r26, %r3;
	mad.lo.s32 	%r63, %r62, %r25, %r59;
	mul.lo.s32 	%r6, %r63, %r33;
	setp.lt.s32 	%p1, %r32, 1;
	mov.f64 	%fd251, 0d0000000000000000;
	mov.f64 	%fd252, %fd251;
	mov.f64 	%fd253, %fd251;
	mov.f64 	%fd254, %fd251;
	mov.f64 	%fd255, %fd251;
	mov.f64 	%fd256, %fd251;
	mov.f64 	%fd257, %fd251;
	mov.f64 	%fd258, %fd251;
	mov.f64 	%fd259, %fd251;
	mov.f64 	%fd260, %fd251;
	mov.f64 	%fd261, %fd251;
	mov.f64 	%fd262, %fd251;
	mov.f64 	%fd263, %fd251;
	mov.f64 	%fd264, %fd251;
	mov.f64 	%fd265, %fd251;
	mov.f64 	%fd266, %fd251;
	mov.f64 	%fd267, %fd251;
	mov.f64 	%fd268, %fd251;
	mov.f64 	%fd269, %fd251;
	mov.f64 	%fd270, %fd251;
	mov.f64 	%fd271, %fd251;
	mov.f64 	%fd272, %fd251;
	mov.f64 	%fd273, %fd251;
	mov.f64 	%fd274, %fd251;
	mov.f64 	%fd275, %fd251;
	mov.f64 	%fd276, %fd251;
	mov.f64 	%fd277, %fd251;
	mov.f64 	%fd278, %fd251;
	mov.f64 	%fd279, %fd251;
	mov.f64 	%fd280, %fd251;
	mov.f64 	%fd281, %fd251;
	mov.f64 	%fd282, %fd251;
	@%p1 bra 	$L__BB1_10;
	mul.lo.s32 	%r65, %r28, %r25;
	mad.lo.s32 	%r66, %r65, %r2, %r1;
	mad.lo.s32 	%r7, %r66, %r27, %r5;
	mad.lo.s32 	%r67, %r4, %r26, %r3;
	mul.lo.s32 	%r8, %r67, %r28;
	add.s32 	%r68, %r67, %r26;
	mul.lo.s32 	%r9, %r68, %r28;
	add.s32 	%r69, %r68, %r26;
	mul.lo.s32 	%r10, %r69, %r28;
	add.s32 	%r70, %r69, %r26;
	mul.lo.s32 	%r11, %r70, %r28;
	mov.b32 	%r121, 0;
	mov.f64 	%fd251, 0d0000000000000000;
	mov.u32 	%r122, %r121;
$L__BB1_2:
	.pragma "nounroll";
	ld.param.u32 	%r119, [_Z11kernel__2_1PdS_S_iiiiiiiiiiiiiiii_param_18];
	mov.u32 	%r71, %tid.y;
	and.b32  	%r72, %r71, 1016;
	setp.ne.s32 	%p2, %r72, 0;
	add.s32 	%r14, %r121, 8;
	sub.s32 	%r73, %r14, %r119;
	setp.gt.s32 	%p3, %r73, 0;
	selp.b32 	%r122, %r73, %r122, %p3;
	sub.s32 	%r74, 8, %r122;
	setp.ge.u32 	%p4, %r71, %r74;
	or.pred  	%p5, %p2, %p4;
	@%p5 bra 	$L__BB1_4;
	ld.param.u32 	%r116, [_Z11kernel__2_1PdS_S_iiiiiiiiiiiiiiii_param_14];
	ld.param.u64 	%rd67, [_Z11kernel__2_1PdS_S_iiiiiiiiiiiiiiii_param_1];
	mov.u32 	%r75, %tid.y;
	add.s32 	%r76, %r121, %r75;
	mad.lo.s32 	%r77, %r76, %r116, %r7;
	cvta.to.global.u64 	%rd4, %rd67;
	mul.wide.u32 	%rd5, %r77, 8;
	add.s64 	%rd6, %rd4, %rd5;
	ld.global.f64 	%fd163, [%rd6];
	shl.b32 	%r78, %r75, 9;
	mov.u32 	%r79, _ZZ11kernel__2_1PdS_S_iiiiiiiiiiiiiiiiE4sm_a;
	add.s32 	%r80, %r79, %r78;
	mov.u32 	%r81, %tid.x;
	shl.b32 	%r82, %r81, 3;
	add.s32 	%r83, %r80, %r82;
	st.shared.f64 	[%r83], %fd163;
	add.s32 	%r84, %r77, 1;
	mul.wide.u32 	%rd7, %r84, 8;
	add.s64 	%rd8, %rd4, %rd7;
	ld.global.f64 	%fd164, [%rd8];
	st.shared.f64 	[%r83+64], %fd164;
	add.s32 	%r85, %r77, 2;
	mul.wide.u32 	%rd9, %r85, 8;
	add.s64 	%rd10, %rd4, %rd9;
	ld.global.f64 	%fd165, [%rd10];
	st.shared.f64 	[%r83+128], %fd165;
	add.s32 	%r86, %r77, 3;
	mul.wide.u32 	%rd11, %r86, 8;
	add.s64 	%rd12, %rd4, %rd11;
	ld.global.f64 	%fd166, [%rd12];
	st.shared.f64 	[%r83+192], %fd166;
	add.s32 	%r87, %r77, 4;
	mul.wide.u32 	%rd13, %r87, 8;
	add.s64 	%rd14, %rd4, %rd13;
	ld.global.f64 	%fd167, [%rd14];
	st.shared.f64 	[%r83+256], %fd167;
	add.s32 	%r88, %r77, 5;
	mul.wide.u32 	%rd15, %r88, 8;
	add.s64 	%rd16, %rd4, %rd15;
	ld.global.f64 	%fd168, [%rd16];
	st.shared.f64 	[%r83+320], %fd168;
	add.s32 	%r89, %r77, 6;
	mul.wide.u32 	%rd17, %r89, 8;
	add.s64 	%rd18, %rd4, %rd17;
	ld.global.f64 	%fd169, [%rd18];
	st.shared.f64 	[%r83+384], %fd169;
	add.s32 	%r90, %r77, 7;
	mul.wide.u32 	%rd19, %r90, 8;
	add.s64 	%rd20, %rd4, %rd19;
	ld.global.f64 	%fd170, [%rd20];
	st.shared.f64 	[%r83+448], %fd170;
$L__BB1_4:
	sub.s32 	%r91, 8, %r122;
	mov.u32 	%r92, %tid.x;
	setp.ge.u32 	%p6, %r92, %r91;
	@%p6 bra 	$L__BB1_6;
	ld.param.u64 	%rd68, [_Z11kernel__2_1PdS_S_iiiiiiiiiiiiiiii_param_2];
	mov.u32 	%r93, %tid.x;
	add.s32 	%r94, %r121, %r93;
	add.s32 	%r95, %r94, %r8;
	cvta.to.global.u64 	%rd21, %rd68;
	mul.wide.u32 	%rd22, %r95, 8;
	add.s64 	%rd23, %rd21, %rd22;
	ld.global.f64 	%fd171, [%rd23];
	shl.b32 	%r96, %r93, 9;
	mov.u32 	%r97, _ZZ11kernel__2_1PdS_S_iiiiiiiiiiiiiiiiE4sm_b;
	add.s32 	%r98, %r97, %r96;
	mov.u32 	%r99, %tid.y;
	shl.b32 	%r100, %r99, 3;
	add.s32 	%r101, %r98, %r100;
	st.shared.f64 	[%r101], %fd171;
	add.s32 	%r102, %r94, %r9;
	mul.wide.u32 	%rd24, %r102, 8;
	add.s64 	%rd25, %rd21, %rd24;
	ld.global.f64 	%fd172, [%rd25];
	st.shared.f64 	[%r101+128], %fd172;
	add.s32 	%r103, %r94, %r10;
	mul.wide.u32 	%rd26, %r103, 8;
	add.s64 	%rd27, %rd21, %rd26;
	ld.global.f64 	%fd173, [%rd27];
	st.shared.f64 	[%r101+256], %fd173;
	add.s32 	%r104, %r94, %r11;
	mul.wide.u32 	%rd28, %r104, 8;
	add.s64 	%rd29, %rd21, %rd28;
	ld.global.f64 	%fd174, [%rd29];
	st.shared.f64 	[%r101+384], %fd174;
$L__BB1_6:
	bar.sync 	0;
	setp.gt.s32 	%p7, %r122, 7;
	@%p7 bra 	$L__BB1_9;
	mov.u32 	%r105, %tid.x;
	shl.b32 	%r106, %r105, 3;
	mov.u32 	%r107, _ZZ11kernel__2_1PdS_S_iiiiiiiiiiiiiiiiE4sm_a;
	add.s32 	%r108, %r106, %r107;
	add.s32 	%r124, %r108, 256;
	mov.u32 	%r109, %tid.y;
	shl.b32 	%r110, %r109, 3;
	mov.u32 	%r111, _ZZ11kernel__2_1PdS_S_iiiiiiiiiiiiiiiiE4sm_b;
	add.s32 	%r112, %r110, %r111;
	add.s32 	%r123, %r112, 256;
	sub.s32 	%r113, 8, %r122;
	max.s32 	%r114, %r113, 1;
	neg.s32 	%r125, %r114;
$L__BB1_8:
	ld.shared.f64 	%fd175, [%r124+192];
	ld.shared.f64 	%fd176, [%r124+128];
	ld.shared.f64 	%fd177, [%r124+64];
	ld.shared.f64 	%fd178, [%r124];
	ld.shared.f64 	%fd179, [%r124+-64];
	ld.shared.f64 	%fd180, [%r124+-128];
	ld.shared.f64 	%fd181, [%r124+-192];
	ld.shared.f64 	%fd182, [%r124+-256];
	ld.shared.f64 	%fd183, [%r123+-256];
	fma.rn.f64 	%fd282, %fd182, %fd183, %fd282;
	fma.rn.f64 	%fd281, %fd181, %fd183, %fd281;
	fma.rn.f64 	%fd280, %fd180, %fd183, %fd280;
	fma.rn.f64 	%fd279, %fd179, %fd183, %fd279;
	fma.rn.f64 	%fd278, %fd178, %fd183, %fd278;
	fma.rn.f64 	%fd277, %fd177, %fd183, %fd277;
	fma.rn.f64 	%fd276, %fd176, %fd183, %fd276;
	fma.rn.f64 	%fd275, %fd175, %fd183, %fd275;
	ld.shared.f64 	%fd184, [%r123+-128];
	fma.rn.f64 	%fd274, %fd182, %fd184, %fd274;
	fma.rn.f64 	%fd273, %fd181, %fd184, %fd273;
	fma.rn.f64 	%fd272, %fd180, %fd184, %fd272;
	fma.rn.f64 	%fd271, %fd179, %fd184, %fd271;
	fma.rn.f64 	%fd270, %fd178, %fd184, %fd270;
	fma.rn.f64 	%fd269, %fd177, %fd184, %fd269;
	fma.rn.f64 	%fd268, %fd176, %fd184, %fd268;
	fma.rn.f64 	%fd267, %fd175, %fd184, %fd267;
	ld.shared.f64 	%fd185, [%r123];
	fma.rn.f64 	%fd266, %fd182, %fd185, %fd266;
	fma.rn.f64 	%fd265, %fd181, %fd185, %fd265;
	fma.rn.f64 	%fd264, %fd180, %fd185, %fd264;
	fma.rn.f64 	%fd263, %fd179, %fd185, %fd263;
	fma.rn.f64 	%fd262, %fd178, %fd185, %fd262;
	fma.rn.f64 	%fd261, %fd177, %fd185, %fd261;
	fma.rn.f64 	%fd260, %fd176, %fd185, %fd260;
	fma.rn.f64 	%fd259, %fd175, %fd185, %fd259;
	ld.shared.f64 	%fd186, [%r123+128];
	fma.rn.f64 	%fd258, %fd182, %fd186, %fd258;
	fma.rn.f64 	%fd257, %fd181, %fd186, %fd257;
	fma.rn.f64 	%fd256, %fd180, %fd186, %fd256;
	fma.rn.f64 	%fd255, %fd179, %fd186, %fd255;
	fma.rn.f64 	%fd254, %fd178, %fd186, %fd254;
	fma.rn.f64 	%fd253, %fd177, %fd186, %fd253;
	fma.rn.f64 	%fd252, %fd176, %fd186, %fd252;
	fma.rn.f64 	%fd251, %fd175, %fd186, %fd251;
	add.s32 	%r125, %r125, 1;
	setp.ne.s32 	%p8, %r125, 0;
	add.s32 	%r124, %r124, 512;
	add.s32 	%r123, %r123, 512;
	@%p8 bra 	$L__BB1_8;
$L__BB1_9:
	ld.param.u32 	%r120, [_Z11kernel__2_1PdS_S_iiiiiiiiiiiiiiii_param_18];
	bar.sync 	0;
	setp.lt.s32 	%p9, %r14, %r120;
	mov.u32 	%r121, %r14;
	@%p9 bra 	$L__BB1_2;
$L__BB1_10:
	ld.param.u32 	%r118, [_Z11kernel__2_1PdS_S_iiiiiiiiiiiiiiii_param_17];
	ld.param.u32 	%r117, [_Z11kernel__2_1PdS_S_iiiiiiiiiiiiiiii_param_16];
	ld.param.u64 	%rd66, [_Z11kernel__2_1PdS_S_iiiiiiiiiiiiiiii_param_0];
	cvta.to.global.u64 	%rd30, %rd66;
	add.s32 	%r115, %r6, %r2;
	mul.wide.s32 	%rd31, %r115, 8;
	add.s64 	%rd32, %rd30, %rd31;
	st.global.f64 	[%rd32], %fd282;
	mul.wide.s32 	%rd33, %r117, 8;
	add.s64 	%rd34, %rd32, %rd33;
	st.global.f64 	[%rd34], %fd281;
	add.s64 	%rd35, %rd34, %rd33;
	st.global.f64 	[%rd35], %fd280;
	add.s64 	%rd36, %rd35, %rd33;
	st.global.f64 	[%rd36], %fd279;
	add.s64 	%rd37, %rd36, %rd33;
	st.global.f64 	[%rd37], %fd278;
	add.s64 	%rd38, %rd37, %rd33;
	st.global.f64 	[%rd38], %fd277;
	add.s64 	%rd39, %rd38, %rd33;
	st.global.f64 	[%rd39], %fd276;
	add.s64 	%rd40, %rd39, %rd33;
	st.global.f64 	[%rd40], %fd275;
	mul.wide.s32 	%rd41, %r118, 8;
	add.s64 	%rd42, %rd32, %rd41;
	st.global.f64 	[%rd42], %fd274;
	add.s64 	%rd43, %rd42, %rd33;
	st.global.f64 	[%rd43], %fd273;
	add.s64 	%rd44, %rd43, %rd33;
	st.global.f64 	[%rd44], %fd272;
	add.s64 	%rd45, %rd44, %rd33;
	st.global.f64 	[%rd45], %fd271;
	add.s64 	%rd46, %rd45, %rd33;
	st.global.f64 	[%rd46], %fd270;
	add.s64 	%rd47, %rd46, %rd33;
	st.global.f64 	[%rd47], %fd269;
	add.s64 	%rd48, %rd47, %rd33;
	st.global.f64 	[%rd48], %fd268;
	add.s64 	%rd49, %rd48, %rd33;
	st.global.f64 	[%rd49], %fd267;
	add.s64 	%rd50, %rd42, %rd41;
	st.global.f64 	[%rd50], %fd266;
	add.s64 	%rd51, %rd50, %rd33;
	st.global.f64 	[%rd51], %fd265;
	add.s64 	%rd52, %rd51, %rd33;
	st.global.f64 	[%rd52], %fd264;
	add.s64 	%rd53, %rd52, %rd33;
	st.global.f64 	[%rd53], %fd263;
	add.s64 	%rd54, %rd53, %rd33;
	st.global.f64 	[%rd54], %fd262;
	add.s64 	%rd55, %rd54, %rd33;
	st.global.f64 	[%rd55], %fd261;
	add.s64 	%rd56, %rd55, %rd33;
	st.global.f64 	[%rd56], %fd260;
	add.s64 	%rd57, %rd56, %rd33;
	st.global.f64 	[%rd57], %fd259;
	add.s64 	%rd58, %rd50, %rd41;
	st.global.f64 	[%rd58], %fd258;
	add.s64 	%rd59, %rd58, %rd33;
	st.global.f64 	[%rd59], %fd257;
	add.s64 	%rd60, %rd59, %rd33;
	st.global.f64 	[%rd60], %fd256;
	add.s64 	%rd61, %rd60, %rd33;
	st.global.f64 	[%rd61], %fd255;
	add.s64 	%rd62, %rd61, %rd33;
	st.global.f64 	[%rd62], %fd254;
	add.s64 	%rd63, %rd62, %rd33;
	st.global.f64 	[%rd63], %fd253;
	add.s64 	%rd64, %rd63, %rd33;
	st.global.f64 	[%rd64], %fd252;
	add.s64 	%rd65, %rd64, %rd33;
	st.global.f64 	[%rd65], %fd251;
	ret;

}
	// .globl	_Z11kernel__3_1PdS_S_iiiiiiiiiiiiiiii
.visible .entry _Z11kernel__3_1PdS_S_iiiiiiiiiiiiiiii(
	.param .u64 .ptr .align 1 _Z11kernel__3_1PdS_S_iiiiiiiiiiiiiiii_param_0,
	.param .u64 .ptr .align 1 _Z11kernel__3_1PdS_S_iiiiiiiiiiiiiiii_param_1,
	.param .u64 .ptr .align 1 _Z11kernel__3_1PdS_S_iiiiiiiiiiiiiiii_param_2,
	.param .u32 _Z11kernel__3_1PdS_S_iiiiiiiiiiiiiiii_param_3,
	.param .u32 _Z11kernel__3_1PdS_S_iiiiiiiiiiiiiiii_param_4,
	.param .u32 _Z11kernel__3_1PdS_S_iiiiiiiiiiiiiiii_param_5,
	.param .u32 _Z11kernel__3_1PdS_S_iiiiiiiiiiiiiiii_param_6,
	.param .u32 _Z11kernel__3_1PdS_S_iiiiiiiiiiiiiiii_param_7,
	.param .u32 _Z11kernel__3_1PdS_S_iiiiiiiiiiiiiiii_param_8,
	.param .u32 _Z11kernel__3_1PdS_S_iiiiiiiiiiiiiiii_param_9,
	.param .u32 _Z11kernel__3_1PdS_S_iiiiiiiiiiiiiiii_param_10,
	.param .u32 _Z11kernel__3_1PdS_S_iiiiiiiiiiiiiiii_param_11,
	.param .u32 _Z11kernel__3_1PdS_S_iiiiiiiiiiiiiiii_param_12,
	.param .u32 _Z11kernel__3_1PdS_S_iiiiiiiiiiiiiiii_param_13,
	.param .u32 _Z11kernel__3_1PdS_S_iiiiiiiiiiiiiiii_param_14,
	.param .u32 _Z11kernel__3_1PdS_S_iiiiiiiiiiiiiiii_param_15,
	.param .u32 _Z11kernel__3_1PdS_S_iiiiiiiiiiiiiiii_param_16,
	.param .u32 _Z11kernel__3_1PdS_S_iiiiiiiiiiiiiiii_param_17,
	.param .u32 _Z11kernel__3_1PdS_S_iiiiiiiiiiiiiiii_param_18
)
{
	.reg .pred 	%p<121>;
	.reg .b32 	%r<251>;
	.reg .b64 	%rd<100>;
	.reg .b64 	%fd<291>;
	// demoted variable
	.shared .align 8 .b8 _ZZ11kernel__3_1PdS_S_iiiiiiiiiiiiiiiiE4sm_a[4096];
	// demoted variable
	.shared .align 8 .b8 _ZZ11kernel__3_1PdS_S_iiiiiiiiiiiiiiiiE4sm_b[4096];
	ld.param.u32 	%r45, [_Z11kernel__3_1PdS_S_iiiiiiiiiiiiiiii_param_3];
	ld.param.u32 	%r37, [_Z11kernel__3_1PdS_S_iiiiiiiiiiiiiiii_param_4];
	ld.param.u32 	%r38, [_Z11kernel__3_1PdS_S_iiiiiiiiiiiiiiii_param_5];
	ld.param.u32 	%r46, [_Z11kernel__3_1PdS_S_iiiiiiiiiiiiiiii_param_6];
	ld.param.u32 	%r39, [_Z11kernel__3_1PdS_S_iiiiiiiiiiiiiiii_param_7];
	ld.param.u32 	%r47, [_Z11kernel__3_1PdS_S_iiiiiiiiiiiiiiii_param_9];
	ld.param.u32 	%r48, [_Z11kernel__3_1PdS_S_iiiiiiiiiiiiiiii_param_10];
	ld.param.u32 	%r49, [_Z11kernel__3_1PdS_S_iiiiiiiiiiiiiiii_param_11];
	ld.param.u32 	%r50, [_Z11kernel__3_1PdS_S_iiiiiiiiiiiiiiii_param_12];
	ld.param.u32 	%r44, [_Z11kernel__3_1PdS_S_iiiiiiiiiiiiiiii_param_18];
	mov.u32 	%r51, %tid.x;
	and.b32  	%r1, %r51, 7;
	shr.u32 	%r52, %r51, 3;
	mov.u32 	%r2, %tid.y;
	mov.u32 	%r53, %ctaid.x;
	mul.lo.s32 	%r54, %r48, %r47;
	mul.lo.s32 	%r55, %r54, %r49;
	mul.lo.s32 	%r56, %r55, %r50;
	div.u32 	%r57, %r53, %r56;
	mul.lo.s32 	%r58, %r57, %r56;
	sub.s32 	%r59, %r53, %r58;
	div.s32 	%r60, %r59, %r55;
	mul.lo.s32 	%r61, %r60, %r55;
	sub.s32 	%r62, %r59, %r61;
	div.s32 	%r63, %r62, %r54;
	mul.lo.s32 	%r64, %r63, %r54;
	sub.s32 	%r65, %r62, %r64;
	div.s32 	%r3, %r65, %r47;
	mul.lo.s32 	%r66, %r3, %r47;
	sub.s32 	%r67, %r65, %r66;
	shl.b32 	%r68, %r67, 3;
	or.b32  	%r4, %r68, %r1;
	add.s32 	%r69, %r3, %r52;
	shl.b32 	%r70, %r63, 4;
	add.s32 	%r5, %r70, %r2;
	shl.b32 	%r6, %r60, 2;
	shl.b32 	%r7, %r57, 3;
	mad.lo.s32 	%r71, %r7, %r46, %r6;
	mad.lo.s32 	%r72, %r71, %r38, %r5;
	mad.lo.s32 	%r73, %r72, %r37, %r69;
	mad.lo.s32 	%r8, %r73, %r45, %r4;
	sub.s32 	%r74, %r45, %r68;
	shr.s32 	%r75, %r45, 31;
	shr.u32 	%r76, %r75, 29;
	add.s32 	%r77, %r45, %r76;
	and.b32  	%r78, %r77, -8;
	sub.s32 	%r79, %r45, %r78;
	setp.lt.s32 	%p3, %r74, 8;
	selp.b32 	%r9, %r79, 8, %p3;
	sub.s32 	%r80, %r38, %r70;
	shr.s32 	%r81, %r38, 31;
	shr.u32 	%r82, %r81, 28;
	add.s32 	%r83, %r38, %r82;
	and.b32  	%r84, %r83, -16;
	sub.s32 	%r85, %r38, %r84;
	setp.lt.s32 	%p4, %r80, 16;
	selp.b32 	%r10, %r85, 16, %p4;
	sub.s32 	%r11, %r46, %r6;
	shr.s32 	%r86, %r46, 31;
	shr.u32 	%r87, %r86, 30;
	add.s32 	%r88, %r46, %r87;
	and.b32  	%r89, %r88, -4;
	sub.s32 	%r90, %r46, %r89;
	setp.gt.s32 	%p5, %r11, 3;
	selp.b32 	%r12, 4, %r90, %p5;
	sub.s32 	%r13, %r39, %r7;
	shr.s32 	%r91, %r39, 31;
	shr.u32 	%r92, %r91, 29;
	add.s32 	%r93, %r39, %r92;
	and.b32  	%r94, %r93, -8;
	sub.s32 	%r95, %r39, %r94;
	setp.gt.s32 	%p6, %r13, 7;
	selp.b32 	%r14, 8, %r95, %p6;
	setp.lt.s32 	%p7, %r44, 1;
	mov.f64 	%fd227, 0d0000000000000000;
	mov.f64 	%fd228, %fd227;
	mov.f64 	%fd229, %fd227;
	mov.f64 	%fd230, %fd227;
	mov.f64 	%fd231, %fd227;
	mov.f64 	%fd232, %fd227;
	mov.f64 	%fd233, %fd227;
	mov.f64 	%fd234, %fd227;
	mov.f64 	%fd235, %fd227;
	mov.f64 	%fd236, %fd227;
	mov.f64 	%fd237, %fd227;
	mov.f64 	%fd238, %fd227;
	mov.f64 	%fd239, %fd227;
	mov.f64 	%fd240, %fd227;
	mov.f64 	%fd241, %fd227;
	mov.f64 	%fd242, %fd227;
	mov.f64 	%fd243, %fd227;
	mov.f64 	%fd244, %fd227;
	mov.f64 	%fd245, %fd227;
	mov.f64 	%fd246, %fd227;
	mov.f64 	%fd247, %fd227;
	mov.f64 	%fd248, %fd227;
	mov.f64 	%fd249, %fd227;
	mov.f64 	%fd250, %fd227;
	mov.f64 	%fd251, %fd227;
	mov.f64 	%fd252, %fd227;
	mov.f64 	%fd253, %fd227;
	mov.f64 	%fd254, %fd227;
	mov.f64 	%fd255, %fd227;
	mov.f64 	%fd256, %fd227;
	mov.f64 	%fd257, %fd227;
	mov.f64 	%fd258, %fd227;
	@%p7 bra 	$L__BB2_16;
	ld.param.u32 	%r208, [_Z11kernel__3_1PdS_S_iiiiiiiiiiiiiiii_param_8];
	ld.param.u32 	%r205, [_Z11kernel__3_1PdS_S_iiiiiiiiiiiiiiii_param_4];
	setp.gt.s32 	%p8, %r205, %r3;
	setp.lt.s32 	%p9, %r1, %r9;
	and.pred  	%p10, %p8, %p9;
	and.b32  	%r98, %r2, 1016;
	setp.eq.s32 	%p11, %r98, 0;
	and.pred  	%p12, %p11, %p10;
	setp.gt.s32 	%p13, %r14, 0;
	and.pred  	%p1, %p12, %p13;
	mul.lo.s32 	%r99, %r208, %r205;
	mad.lo.s32 	%r100, %r99, %r4, %r3;
	mad.lo.s32 	%r15, %r100, %r39, %r7;
	setp.lt.s32 	%p14, %r2, %r10;
	setp.gt.s32 	%p15, %r12, 0;
	and.pred  	%p2, %p14, %p15;
	mov.b32 	%r244, 0;
	mov.f64 	%fd227, 0d0000000000000000;
	not.pred 	%p16, %p1;
	not.pred 	%p22, %p2;
$L__BB2_2:
	.pragma "nounroll";
	@%p16 bra 	$L__BB2_10;
	add.s32 	%r102, %r14, -1;
	setp.lt.u32 	%p17, %r102, 3;
	mov.b32 	%r248, 0;
	@%p17 bra 	$L__BB2_6;
	mov.u32 	%r104, %tid.y;
	shl.b32 	%r105, %r104, 9;
	mov.u32 	%r106, %tid.x;
	shl.b32 	%r107, %r106, 3;
	add.s32 	%r108, %r105, %r107;
	mov.u32 	%r109, _ZZ11kernel__3_1PdS_S_iiiiiiiiiiiiiiiiE4sm_a;
	add.s32 	%r110, %r108, %r109;
	add.s32 	%r245, %r110, 128;
	and.b32  	%r111, %r14, 2147483644;
	neg.s32 	%r246, %r111;
	mov.b32 	%r247, 0;
$L__BB2_5:
	ld.param.u32 	%r210, [_Z11kernel__3_1PdS_S_iiiiiiiiiiiiiiii_param_14];
	ld.param.u64 	%rd95, [_Z11kernel__3_1PdS_S_iiiiiiiiiiiiiiii_param_1];
	and.b32  	%r248, %r14, 2147483644;
	mov.u32 	%r112, %tid.y;
	add.s32 	%r113, %r244, %r112;
	mad.lo.s32 	%r114, %r113, %r210, %r15;
	add.s32 	%r115, %r114, %r247;
	cvta.to.global.u64 	%rd5, %rd95;
	mul.wide.u32 	%rd6, %r115, 8;
	add.s64 	%rd7, %rd5, %rd6;
	ld.global.f64 	%fd131, [%rd7];
	st.shared.f64 	[%r245+-128], %fd131;
	add.s32 	%r116, %r115, 1;
	mul.wide.u32 	%rd8, %r116, 8;
	add.s64 	%rd9, %rd5, %rd8;
	ld.global.f64 	%fd132, [%rd9];
	st.shared.f64 	[%r245+-64], %fd132;
	add.s32 	%r117, %r115, 2;
	mul.wide.u32 	%rd10, %r117, 8;
	add.s64 	%rd11, %rd5, %rd10;
	ld.global.f64 	%fd133, [%rd11];
	st.shared.f64 	[%r245], %fd133;
	add.s32 	%r118, %r115, 3;
	mul.wide.u32 	%rd12, %r118, 8;
	add.s64 	%rd13, %rd5, %rd12;
	ld.global.f64 	%fd134, [%rd13];
	st.shared.f64 	[%r245+64], %fd134;
	add.s32 	%r247, %r247, 4;
	add.s32 	%r246, %r246, 4;
	add.s32 	%r245, %r245, 256;
	setp.ne.s32 	%p18, %r246, 0;
	@%p18 bra 	$L__BB2_5;
$L__BB2_6:
	and.b32  	%r119, %r14, 3;
	setp.eq.s32 	%p19, %r119, 0;
	@%p19 bra 	$L__BB2_10;
	ld.param.u32 	%r211, [_Z11kernel__3_1PdS_S_iiiiiiiiiiiiiiii_param_14];
	ld.param.u64 	%rd96, [_Z11kernel__3_1PdS_S_iiiiiiiiiiiiiiii_param_1];
	and.b32  	%r120, %r14, 3;
	setp.eq.s32 	%p20, %r120, 1;
	mov.u32 	%r121, %tid.y;
	add.s32 	%r122, %r244, %r121;
	mad.lo.s32 	%r123, %r122, %r211, %r15;
	add.s32 	%r27, %r123, %r248;
	cvta.to.global.u64 	%rd14, %rd96;
	mul.wide.u32 	%rd15, %r27, 8;
	add.s64 	%rd16, %rd14, %rd15;
	ld.global.f64 	%fd135, [%rd16];
	shl.b32 	%r124, %r248, 3;
	mov.u32 	%r125, %tid.x;
	add.s32 	%r126, %r124, %r125;
	shl.b32 	%r127, %r121, 9;
	mov.u32 	%r128, _ZZ11kernel__3_1PdS_S_iiiiiiiiiiiiiiiiE4sm_a;
	add.s32 	%r129, %r128, %r127;
	shl.b32 	%r130, %r126, 3;
	add.s32 	%r28, %r129, %r130;
	st.shared.f64 	[%r28], %fd135;
	@%p20 bra 	$L__BB2_10;
	ld.param.u64 	%rd97, [_Z11kernel__3_1PdS_S_iiiiiiiiiiiiiiii_param_1];
	and.b32  	%r131, %r14, 3;
	setp.eq.s32 	%p21, %r131, 2;
	add.s32 	%r132, %r27, 1;
	cvta.to.global.u64 	%rd17, %rd97;
	mul.wide.u32 	%rd18, %r132, 8;
	add.s64 	%rd19, %rd17, %rd18;
	ld.global.f64 	%fd136, [%rd19];
	st.shared.f64 	[%r28+64], %fd136;
	@%p21 bra 	$L__BB2_10;
	ld.param.u64 	%rd98, [_Z11kernel__3_1PdS_S_iiiiiiiiiiiiiiii_param_1];
	add.s32 	%r133, %r27, 2;
	cvta.to.global.u64 	%rd20, %rd98;
	mul.wide.u32 	%rd21, %r133, 8;
	add.s64 	%rd22, %rd20, %rd21;
	ld.global.f64 	%fd137, [%rd22];
	st.shared.f64 	[%r28+128], %fd137;
$L__BB2_10:
	@%p22 bra 	$L__BB2_13;
	mov.b32 	%r249, 0;
$L__BB2_12:
	ld.param.u32 	%r209, [_Z11kernel__3_1PdS_S_iiiiiiiiiiiiiiii_param_8];
	ld.param.u32 	%r207, [_Z11kernel__3_1PdS_S_iiiiiiiiiiiiiiii_param_5];
	ld.param.u64 	%rd99, [_Z11kernel__3_1PdS_S_iiiiiiiiiiiiiiii_param_2];
	add.s32 	%r135, %r6, %r249;
	mad.lo.s32 	%r136, %r135, %r207, %r5;
	mov.u32 	%r137, %tid.x;
	add.s32 	%r138, %r244, %r137;
	mad.lo.s32 	%r139, %r136, %r209, %r138;
	cvta.to.global.u64 	%rd23, %rd99;
	mul.wide.u32 	%rd24, %r139, 8;
	add.s64 	%rd25, %rd23, %rd24;
	ld.global.f64 	%fd138, [%rd25];
	shl.b32 	%r140, %r249, 4;
	mov.u32 	%r141, %tid.y;
	add.s32 	%r142, %r140, %r141;
	shl.b32 	%r143, %r137, 9;
	mov.u32 	%r144, _ZZ11kernel__3_1PdS_S_iiiiiiiiiiiiiiiiE4sm_b;
	add.s32 	%r145, %r144, %r143;
	shl.b32 	%r146, %r142, 3;
	add.s32 	%r147, %r145, %r146;
	st.shared.f64 	[%r147], %fd138;
	add.s32 	%r249, %r249, 1;
	setp.ne.s32 	%p23, %r249, %r12;
	@%p23 bra 	$L__BB2_12;
$L__BB2_13:
	bar.sync 	0;
	mov.b32 	%r250, 0;
$L__BB2_14:
	shl.b32 	%r149, %r250, 9;
	mov.u32 	%r150, _ZZ11kernel__3_1PdS_S_iiiiiiiiiiiiiiiiE4sm_a;
	add.s32 	%r151, %r150, %r149;
	mov.u32 	%r152, %tid.x;
	shl.b32 	%r153, %r152, 3;
	add.s32 	%r154, %r151, %r153;
	mov.u32 	%r155, _ZZ11kernel__3_1PdS_S_iiiiiiiiiiiiiiiiE4sm_b;
	add.s32 	%r156, %r155, %r149;
	ld.shared.f64 	%fd139, [%r154+448];
	ld.shared.f64 	%fd140, [%r154+384];
	ld.shared.f64 	%fd141, [%r154+320];
	ld.shared.f64 	%fd142, [%r154+256];
	ld.shared.f64 	%fd143, [%r154+192];
	ld.shared.f64 	%fd144, [%r154+128];
	ld.shared.f64 	%fd145, [%r154+64];
	ld.shared.f64 	%fd146, [%r154];
	mov.u32 	%r157, %tid.y;
	shl.b32 	%r158, %r157, 3;
	add.s32 	%r159, %r156, %r158;
	ld.shared.f64 	%fd147, [%r159];
	fma.rn.f64 	%fd148, %fd146, %fd147, %fd258;
	fma.rn.f64 	%fd149, %fd145, %fd147, %fd257;
	fma.rn.f64 	%fd150, %fd144, %fd147, %fd256;
	fma.rn.f64 	%fd151, %fd143, %fd147, %fd255;
	fma.rn.f64 	%fd152, %fd142, %fd147, %fd254;
	fma.rn.f64 	%fd153, %fd141, %fd147, %fd253;
	fma.rn.f64 	%fd154, %fd140, %fd147, %fd252;
	fma.rn.f64 	%fd155, %fd139, %fd147, %fd251;
	ld.shared.f64 	%fd156, [%r159+128];
	fma.rn.f64 	%fd157, %fd146, %fd156, %fd250;
	fma.rn.f64 	%fd158, %fd145, %fd156, %fd249;
	fma.rn.f64 	%fd159, %fd144, %fd156, %fd248;
	fma.rn.f64 	%fd160, %fd143, %fd156, %fd247;
	fma.rn.f64 	%fd161, %fd142, %fd156, %fd246;
	fma.rn.f64 	%fd162, %fd141, %fd156, %fd245;
	fma.rn.f64 	%fd163, %fd140, %fd156, %fd244;
	fma.rn.f64 	%fd164, %fd139, %fd156, %fd243;
	ld.shared.f64 	%fd165, [%r159+256];
	fma.rn.f64 	%fd166, %fd146, %fd165, %fd242;
	fma.rn.f64 	%fd167, %fd145, %fd165, %fd241;
	fma.rn.f64 	%fd168, %fd144, %fd165, %fd240;
	fma.rn.f64 	%fd169, %fd143, %fd165, %fd239;
	fma.rn.f64 	%fd170, %fd142, %fd165, %fd238;
	fma.rn.f64 	%fd171, %fd141, %fd165, %fd237;
	fma.rn.f64 	%fd172, %fd140, %fd165, %fd236;
	fma.rn.f64 	%fd173, %fd139, %fd165, %fd235;
	ld.shared.f64 	%fd174, [%r159+384];
	fma.rn.f64 	%fd175, %fd146, %fd174, %fd234;
	fma.rn.f64 	%fd176, %fd145, %fd174, %fd233;
	fma.rn.f64 	%fd177, %fd144, %fd174, %fd232;
	fma.rn.f64 	%fd178, %fd143, %fd174, %fd231;
	fma.rn.f64 	%fd179, %fd142, %fd174, %fd230;
	fma.rn.f64 	%fd180, %fd141, %fd174, %fd229;
	fma.rn.f64 	%fd181, %fd140, %fd174, %fd228;
	fma.rn.f64 	%fd182, %fd139, %fd174, %fd227;
	ld.shared.f64 	%fd183, [%r154+960];
	ld.shared.f64 	%fd184, [%r154+896];
	ld.shared.f64 	%fd185, [%r154+832];
	ld.shared.f64 	%fd186, [%r154+768];
	ld.shared.f64 	%fd187, [%r154+704];
	ld.shared.f64 	%fd188, [%r154+640];
	ld.shared.f64 	%fd189, [%r154+576];
	ld.shared.f64 	%fd190, [%r154+512];
	ld.shared.f64 	%fd191, [%r159+512];
	fma.rn.f64 	%fd258, %fd190, %fd191, %fd148;
	fma.rn.f64 	%fd257, %fd189, %fd191, %fd149;
	fma.rn.f64 	%fd256, %fd188, %fd191, %fd150;
	fma.rn.f64 	%fd255, %fd187, %fd191, %fd151;
	fma.rn.f64 	%fd254, %fd186, %fd191, %fd152;
	fma.rn.f64 	%fd253, %fd185, %fd191, %fd153;
	fma.rn.f64 	%fd252, %fd184, %fd191, %fd154;
	fma.rn.f64 	%fd251, %fd183, %fd191, %fd155;
	ld.shared.f64 	%fd192, [%r159+640];
	fma.rn.f64 	%fd250, %fd190, %fd192, %fd157;
	fma.rn.f64 	%fd249, %fd189, %fd192, %fd158;
	fma.rn.f64 	%fd248, %fd188, %fd192, %fd159;
	fma.rn.f64 	%fd247, %fd187, %fd192, %fd160;
	fma.rn.f64 	%fd246, %fd186, %fd192, %fd161;
	fma.rn.f64 	%fd245, %fd185, %fd192, %fd162;
	fma.rn.f64 	%fd244, %fd184, %fd192, %fd163;
	fma.rn.f64 	%fd243, %fd183, %fd192, %fd164;
	ld.shared.f64 	%fd193, [%r159+768];
	fma.rn.f64 	%fd242, %fd190, %fd193, %fd166;
	fma.rn.f64 	%fd241, %fd189, %fd193, %fd167;
	fma.rn.f64 	%fd240, %fd188, %fd193, %fd168;
	fma.rn.f64 	%fd239, %fd187, %fd193, %fd169;
	fma.rn.f64 	%fd238, %fd186, %fd193, %fd170;
	fma.rn.f64 	%fd237, %fd185, %fd193, %fd171;
	fma.rn.f64 	%fd236, %fd184, %fd193, %fd172;
	fma.rn.f64 	%fd235, %fd183, %fd193, %fd173;
	ld.shared.f64 	%fd194, [%r159+896];
	fma.rn.f64 	%fd234, %fd190, %fd194, %fd175;
	fma.rn.f64 	%fd233, %fd189, %fd194, %fd176;
	fma.rn.f64 	%fd232, %fd188, %fd194, %fd177;
	fma.rn.f64 	%fd231, %fd187, %fd194, %fd178;
	fma.rn.f64 	%fd230, %fd186, %fd194, %fd179;
	fma.rn.f64 	%fd229, %fd185, %fd194, %fd180;
	fma.rn.f64 	%fd228, %fd184, %fd194, %fd181;
	fma.rn.f64 	%fd227, %fd183, %fd194, %fd182;
	add.s32 	%r250, %r250, 2;
	setp.ne.s32 	%p24, %r250, 8;
	@%p24 bra 	$L__BB2_14;
	ld.param.u32 	%r243, [_Z11kernel__3_1PdS_S_iiiiiiiiiiiiiiii_param_18];
	bar.sync 	0;
	add.s32 	%r244, %r244, 8;
	setp.lt.s32 	%p25, %r244, %r243;
	@%p25 bra 	$L__BB2_2;
$L__BB2_16:
	ld.param.u32 	%r206, [_Z11kernel__3_1PdS_S_iiiiiiiiiiiiiiii_param_4];
	setp.le.s32 	%p26, %r206, %r3;
	mov.u32 	%r160, %tid.x;
	and.b32  	%r162, %r160, 7;
	setp.ge.s32 	%p27, %r162, %r9;
	setp.gt.u32 	%p28, %r160, 7;
	or.pred  	%p29, %p28, %p26;
	or.pred  	%p30, %p27, %p29;
	mov.u32 	%r163, %tid.y;
	setp.ge.s32 	%p31, %r163, %r10;
	or.pred  	%p32, %p30, %p31;
	@%p32 bra 	$L__BB2_81;
	min.s32 	%r165, %r12, %r14;
	setp.lt.s32 	%p33, %r165, 1;
	@%p33 bra 	$L__BB2_19;
	ld.param.u64 	%rd92, [_Z11kernel__3_1PdS_S_iiiiiiiiiiiiiiii_param_0];
	cvta.to.global.u64 	%rd26, %rd92;
	mul.wide.s32 	%rd27, %r8, 8;
	add.s64 	%rd28, %rd26, %rd27;
	st.global.f64 	[%rd28], %fd258;
$L__BB2_19:
	setp.lt.s32 	%p34, %r12, 1;
	setp.lt.s32 	%p35, %r14, 2;
	or.pred  	%p36, %p34, %p35;
	@%p36 bra 	$L__BB2_21;
	ld.param.u32 	%r212, [_Z11kernel__3_1PdS_S_iiiiiiiiiiiiiiii_param_16];
	ld.param.u64 	%rd93, [_Z11kernel__3_1PdS_S_iiiiiiiiiiiiiiii_param_0];
	add.s32 	%r166, %r8, %r212;
	cvta.to.global.u64 	%rd29, %rd93;
	mul.wide.s32 	%rd30, %r166, 8;
	add.s64 	%rd31, %rd29, %rd30;
	st.global.f64 	[%rd31], %fd257;
$L__BB2_21:
	ld.param.u64 	%rd94, [_Z11kernel__3_1PdS_S_iiiiiiiiiiiiiiii_param_0];
	cvta.to.global.u64 	%rd1, %rd94;
	setp.lt.s32 	%p38, %r14, 3;
	or.pred  	%p39, %p34, %p38;
	@%p39 bra 	$L__BB2_23;
	ld.param.u32 	%r213, [_Z11kernel__3_1PdS_S_iiiiiiiiiiiiiiii_param_16];
	shl.b32 	%r167, %r213, 1;
	add.s32 	%r168, %r8, %r167;
	mul.wide.s32 	%rd32, %r168, 8;
	add.s64 	%rd33, %rd1, %rd32;
	st.global.f64 	[%rd33], %fd256;
$L__BB2_23:
	setp.lt.s32 	%p41, %r14, 4;
	or.pred  	%p42, %p34, %p41;
	@%p42 bra 	$L__BB2_25;
	ld.param.u32 	%r214, [_Z11kernel__3_1PdS_S_iiiiiiiiiiiiiiii_param_16];
	mad.lo.s32 	%r169, %r214, 3, %r8;
	mul.wide.s32 	%rd34, %r169, 8;
	add.s64 	%rd35, %rd1, %rd34;
	st.global.f64 	[%rd35], %fd255;
$L__BB2_25:
	setp.lt.s32 	%p43, %r12, 1;
	setp.lt.s32 	%p44, %r14, 5;
	or.pred  	%p45, %p43, %p44;
	@%p45 bra 	$L__BB2_27;
	ld.param.u32 	%r215, [_Z11kernel__3_1PdS_S_iiiiiiiiiiiiiiii_param_16];
	shl.b32 	%r170, %r215, 2;
	add.s32 	%r171, %r8, %r170;
	mul.wide.s32 	%rd36, %r171, 8;
	add.s64 	%rd37, %rd1, %rd36;
	st.global.f64 	[%rd37], %fd254;
$L__BB2_27:
	setp.lt.s32 	%p46, %r12, 1;
	setp.lt.s32 	%p47, %r14, 6;
	or.pred  	%p48, %p46, %p47;
	@%p48 bra 	$L__BB2_29;
	ld.param.u32 	%r216, [_Z11kernel__3_1PdS_S_iiiiiiiiiiiiiiii_param_16];
	mad.lo.s32 	%r172, %r216, 5, %r8;
	mul.wide.s32 	%rd38, %r172, 8;
	add.s64 	%rd39, %rd1, %rd38;
	st.global.f64 	[%rd39], %fd253;
$L__BB2_29:
	setp.lt.s32 	%p49, %r12, 1;
	setp.lt.s32 	%p50, %r14, 7;
	or.pred  	%p51, %p49, %p50;
	@%p51 bra 	$L__BB2_31;
	ld.param.u32 	%r217, [_Z11kernel__3_1PdS_S_iiiiiiiiiiiiiiii_param_16];
	mad.lo.s32 	%r173, %r217, 6, %r8;
	mul.wide.s32 	%rd40, %r173, 8;
	add.s64 	%rd41, %rd1, %rd40;
	st.global.f64 	[%rd41], %fd252;
$L__BB2_31:
	setp.lt.s32 	%p52, %r12, 1;
	setp.lt.s32 	%p53, %r13, 8;
	or.pred  	%p54, %p52, %p53;
	@%p54 bra 	$L__BB2_33;
	ld.param.u32 	%r218, [_Z11kernel__3_1PdS_S_iiiiiiiiiiiiiiii_param_16];
	mad.lo.s32 	%r174, %r218, 7, %r8;
	mul.wide.s32 	%rd42, %r174, 8;
	add.s64 	%rd43, %rd1, %rd42;
	st.global.f64 	[%rd43], %fd251;
$L__BB2_33:
	ld.param.u32 	%r240, [_Z11kernel__3_1PdS_S_iiiiiiiiiiiiiiii_param_17];
	setp.lt.s32 	%p55, %r14, 1;
	setp.lt.s32 	%p56, %r12, 2;
	add.s32 	%r34, %r8, %r240;
	or.pred  	%p57, %p56, %p55;
	@%p57 bra 	$L__BB2_35;
	mul.wide.s32 	%rd44, %r34, 8;
	add.s64 	%rd45, %rd1, %rd44;
	st.global.f64 	[%rd45], %fd250;
$L__BB2_35:
	setp.lt.s32 	%p58, %r165, 2;
	@%p58 bra 	$L__BB2_37;
	ld.param.u32 	%r219, [_Z11kernel__3_1PdS_S_iiiiiiiiiiiiiiii_param_16];
	add.s32 	%r176, %r34, %r219;
	mul.wide.s32 	%rd46, %r176, 8;
	add.s64 	%rd47, %rd1, %rd46;
	st.global.f64 	[%rd47], %fd249;
$L__BB2_37:
	setp.lt.s32 	%p59, %r12, 2;
	setp.lt.s32 	%p60, %r14, 3;
	or.pred  	%p61, %p59, %p60;
	@%p61 bra 	$L__BB2_39;
	ld.param.u32 	%r220, [_Z11kernel__3_1PdS_S_iiiiiiiiiiiiiiii_param_16];
	shl.b32 	%r177, %r220, 1;
	add.s32 	%r178, %r34, %r177;
	mul.wide.s32 	%rd48, %r178, 8;
	add.s64 	%rd49, %rd1, %rd48;
	st.global.f64 	[%rd49], %fd248;
$L__BB2_39:
	setp.lt.s32 	%p62, %r12, 2;
	setp.lt.s32 	%p63, %r14, 4;
	or.pred  	%p64, %p62, %p63;
	@%p64 bra 	$L__BB2_41;
	ld.param.u32 	%r221, [_Z11kernel__3_1PdS_S_iiiiiiiiiiiiiiii_param_16];
	mad.lo.s32 	%r179, %r221, 3, %r34;
	mul.wide.s32 	%rd50, %r179, 8;
	add.s64 	%rd51, %rd1, %rd50;
	st.global.f64 	[%rd51], %fd247;
$L__BB2_41:
	setp.lt.s32 	%p65, %r12, 2;
	setp.lt.s32 	%p66, %r14, 5;
	or.pred  	%p67, %p65, %p66;
	@%p67 bra 	$L__BB2_43;
	ld.param.u32 	%r222, [_Z11kernel__3_1PdS_S_iiiiiiiiiiiiiiii_param_16];
	shl.b32 	%r180, %r222, 2;
	add.s32 	%r181, %r34, %r180;
	mul.wide.s32 	%rd52, %r181, 8;
	add.s64 	%rd53, %rd1, %rd52;
	st.global.f64 	[%rd53], %fd246;
$L__BB2_43:
	setp.lt.s32 	%p68, %r12, 2;
	setp.lt.s32 	%p69, %r14, 6;
	or.pred  	%p70, %p68, %p69;
	@%p70 bra 	$L__BB2_45;
	ld.param.u32 	%r223, [_Z11kernel__3_1PdS_S_iiiiiiiiiiiiiiii_param_16];
	mad.lo.s32 	%r182, %r223, 5, %r34;
	mul.wide.s32 	%rd54, %r182, 8;
	add.s64 	%rd55, %rd1, %rd54;
	st.global.f64 	[%rd55], %fd245;
$L__BB2_45:
	setp.lt.s32 	%p71, %r12, 2;
	setp.lt.s32 	%p72, %r14, 7;
	or.pred  	%p73, %p71, %p72;
	@%p73 bra 	$L__BB2_47;
	ld.param.u32 	%r224, [_Z11kernel__3_1PdS_S_iiiiiiiiiiiiiiii_param_16];
	mad.lo.s32 	%r183, %r224, 6, %r34;
	mul.wide.s32 	%rd56, %r183, 8;
	add.s64 	%rd57, %rd1, %rd56;
	st.global.f64 	[%rd57], %fd244;
$L__BB2_47:
	setp.lt.s32 	%p74, %r12, 2;
	setp.lt.s32 	%p75, %r13, 8;
	or.pred  	%p76, %p74, %p75;
	@%p76 bra 	$L__BB2_49;
	ld.param.u32 	%r225, [_Z11kernel__3_1PdS_S_iiiiiiiiiiiiiiii_param_16];
	mad.lo.s32 	%r184, %r225, 7, %r34;
	mul.wide.s32 	%rd58, %r184, 8;
	add.s64 	%rd59, %rd1, %rd58;
	st.global.f64 	[%rd59], %fd243;
$L__BB2_49:
	ld.param.u32 	%r241, [_Z11kernel__3_1PdS_S_iiiiiiiiiiiiiiii_param_17];
	setp.lt.s32 	%p77, %r14, 1;
	setp.lt.s32 	%p78, %r12, 3;
	add.s32 	%r35, %r34, %r241;
	or.pred  	%p79, %p78, %p77;
	@%p79 bra 	$L__BB2_51;
	mul.wide.s32 	%rd60, %r35, 8;
	add.s64 	%rd61, %rd1, %rd60;
	st.global.f64 	[%rd61], %fd242;
$L__BB2_51:
	setp.lt.s32 	%p80, %r12, 3;
	setp.lt.s32 	%p81, %r14, 2;
	or.pred  	%p82, %p80, %p81;
	@%p82 bra 	$L__BB2_53;
	ld.param.u32 	%r226, [_Z11kernel__3_1PdS_S_iiiiiiiiiiiiiiii_param_16];
	add.s32 	%r185, %r35, %r226;
	mul.wide.s32 	%rd62, %r185, 8;
	add.s64 	%rd63, %rd1, %rd62;
	st.global.f64 	[%rd63], %fd241;
$L__BB2_53:
	setp.lt.s32 	%p83, %r165, 3;
	@%p83 bra 	$L__BB2_55;
	ld.param.u32 	%r227, [_Z11kernel__3_1PdS_S_iiiiiiiiiiiiiiii_param_16];
	shl.b32 	%r187, %r227, 1;
	add.s32 	%r188, %r35, %r187;
	mul.wide.s32 	%rd64, %r188, 8;
	add.s64 	%rd65, %rd1, %rd64;
	st.global.f64 	[%rd65], %fd240;
$L__BB2_55:
	setp.lt.s32 	%p84, %r12, 3;
	setp.lt.s32 	%p85, %r14, 4;
	or.pred  	%p86, %p84, %p85;
	@%p86 bra 	$L__BB2_57;
	ld.param.u32 	%r228, [_Z11kernel__3_1PdS_S_iiiiiiiiiiiiiiii_param_16];
	mad.lo.s32 	%r189, %r228, 3, %r35;
	mul.wide.s32 	%rd66, %r189, 8;
	add.s64 	%rd67, %rd1, %rd66;
	st.global.f64 	[%rd67], %fd239;
$L__BB2_57:
	setp.lt.s32 	%p87, %r12, 3;
	setp.lt.s32 	%p88, %r14, 5;
	or.pred  	%p89, %p87, %p88;
	@%p89 bra 	$L__BB2_59;
	ld.param.u32 	%r229, [_Z11kernel__3_1PdS_S_iiiiiiiiiiiiiiii_param_16];
	shl.b32 	%r190, %r229, 2;
	add.s32 	%r191, %r35, %r190;
	mul.wide.s32 	%rd68, %r191, 8;
	add.s64 	%rd69, %rd1, %rd68;
	st.global.f64 	[%rd69], %fd238;
$L__BB2_59:
	setp.lt.s32 	%p90, %r12, 3;
	setp.lt.s32 	%p91, %r14, 6;
	or.pred  	%p92, %p90, %p91;
	@%p92 bra 	$L__BB2_61;
	ld.param.u32 	%r230, [_Z11kernel__3_1PdS_S_iiiiiiiiiiiiiiii_param_16];
	mad.lo.s32 	%r192, %r230, 5, %r35;
	mul.wide.s32 	%rd70, %r192, 8;
	add.s64 	%rd71, %rd1, %rd70;
	st.global.f64 	[%rd71], %fd237;
$L__BB2_61:
	setp.lt.s32 	%p93, %r12, 3;
	setp.lt.s32 	%p94, %r14, 7;
	or.pred  	%p95, %p93, %p94;
	@%p95 bra 	$L__BB2_63;
	ld.param.u32 	%r231, [_Z11kernel__3_1PdS_S_iiiiiiiiiiiiiiii_param_16];
	mad.lo.s32 	%r193, %r231, 6, %r35;
	mul.wide.s32 	%rd72, %r193, 8;
	add.s64 	%rd73, %rd1, %rd72;
	st.global.f64 	[%rd73], %fd236;
$L__BB2_63:
	setp.lt.s32 	%p96, %r12, 3;
	setp.lt.s32 	%p97, %r13, 8;
	or.pred  	%p98, %p96, %p97;
	@%p98 bra 	$L__BB2_65;
	ld.param.u32 	%r232, [_Z11kernel__3_1PdS_S_iiiiiiiiiiiiiiii_param_16];
	mad.lo.s32 	%r194, %r232, 7, %r35;
	mul.wide.s32 	%rd74, %r194, 8;
	add.s64 	%rd75, %rd1, %rd74;
	st.global.f64 	[%rd75], %fd235;
$L__BB2_65:
	ld.param.u32 	%r242, [_Z11kernel__3_1PdS_S_iiiiiiiiiiiiiiii_param_17];
	setp.lt.s32 	%p99, %r14, 1;
	setp.lt.s32 	%p100, %r11, 4;
	add.s32 	%r36, %r35, %r242;
	or.pred  	%p101, %p100, %p99;
	@%p101 bra 	$L__BB2_67;
	mul.wide.s32 	%rd76, %r36, 8;
	add.s64 	%rd77, %rd1, %rd76;
	st.global.f64 	[%rd77], %fd234;
$L__BB2_67:
	setp.lt.s32 	%p102, %r14, 2;
	setp.lt.s32 	%p103, %r11, 4;
	or.pred  	%p104, %p103, %p102;
	@%p104 bra 	$L__BB2_69;
	ld.param.u32 	%r233, [_Z11kernel__3_1PdS_S_iiiiiiiiiiiiiiii_param_16];
	add.s32 	%r195, %r36, %r233;
	mul.wide.s32 	%rd78, %r195, 8;
	add.s64 	%rd79, %rd1, %rd78;
	st.global.f64 	[%rd79], %fd233;
$L__BB2_69:
	setp.lt.s32 	%p105, %r14, 3;
	setp.lt.s32 	%p106, %r11, 4;
	or.pred  	%p107, %p106, %p105;
	@%p107 bra 	$L__BB2_71;
	ld.param.u32 	%r234, [_Z11kernel__3_1PdS_S_iiiiiiiiiiiiiiii_param_16];
	shl.b32 	%r196, %r234, 1;
	add.s32 	%r197, %r36, %r196;
	mul.wide.s32 	%rd80, %r197, 8;
	add.s64 	%rd81, %rd1, %rd80;
	st.global.f64 	[%rd81], %fd232;
$L__BB2_71:
	min.s32 	%r198, %r11, %r14;
	setp.lt.s32 	%p108, %r198, 4;
	@%p108 bra 	$L__BB2_73;
	ld.param.u32 	%r235, [_Z11kernel__3_1PdS_S_iiiiiiiiiiiiiiii_param_16];
	mad.lo.s32 	%r199, %r235, 3, %r36;
	mul.wide.s32 	%rd82, %r199, 8;
	add.s64 	%rd83, %rd1, %rd82;
	st.global.f64 	[%rd83], %fd231;
$L__BB2_73:
	setp.lt.s32 	%p109, %r14, 5;
	setp.lt.s32 	%p110, %r11, 4;
	or.pred  	%p111, %p110, %p109;
	@%p111 bra 	$L__BB2_75;
	ld.param.u32 	%r236, [_Z11kernel__3_1PdS_S_iiiiiiiiiiiiiiii_param_16];
	shl.b32 	%r200, %r236, 2;
	add.s32 	%r201, %r36, %r200;
	mul.wide.s32 	%rd84, %r201, 8;
	add.s64 	%rd85, %rd1, %rd84;
	st.global.f64 	[%rd85], %fd230;
$L__BB2_75:
	setp.lt.s32 	%p112, %r14, 6;
	setp.lt.s32 	%p113, %r11, 4;
	or.pred  	%p114, %p113, %p112;
	@%p114 bra 	$L__BB2_77;
	ld.param.u32 	%r237, [_Z11kernel__3_1PdS_S_iiiiiiiiiiiiiiii_param_16];
	mad.lo.s32 	%r202, %r237, 5, %r36;
	mul.wide.s32 	%rd86, %r202, 8;
	add.s64 	%rd87, %rd1, %rd86;
	st.global.f64 	[%rd87], %fd229;
$L__BB2_77:
	setp.lt.s32 	%p115, %r14, 7;
	setp.lt.s32 	%p116, %r11, 4;
	or.pred  	%p117, %p116, %p115;
	@%p117 bra 	$L__BB2_79;
	ld.param.u32 	%r238, [_Z11kernel__3_1PdS_S_iiiiiiiiiiiiiiii_param_16];
	mad.lo.s32 	%r203, %r238, 6, %r36;
	mul.wide.s32 	%rd88, %r203, 8;
	add.s64 	%rd89, %rd1, %rd88;
	st.global.f64 	[%rd89], %fd228;
$L__BB2_79:
	setp.lt.s32 	%p118, %r13, 8;
	setp.lt.s32 	%p119, %r11, 4;
	or.pred  	%p120, %p119, %p118;
	@%p120 bra 	$L__BB2_81;
	ld.param.u32 	%r239, [_Z11kernel__3_1PdS_S_iiiiiiiiiiiiiiii_param_16];
	mad.lo.s32 	%r204, %r239, 7, %r36;
	mul.wide.s32 	%rd90, %r204, 8;
	add.s64 	%rd91, %rd1, %rd90;
	st.global.f64 	[%rd91], %fd227;
$L__BB2_81:
	ret;

}
	// .globl	_Z11kernel__4_1PdS_S_iiiiiiiiiiiiiiii
.visible .entry _Z11kernel__4_1PdS_S_iiiiiiiiiiiiiiii(
	.param .u64 .ptr .align 1 _Z11kernel__4_1PdS_S_iiiiiiiiiiiiiiii_param_0,
	.param .u64 .ptr .align 1 _Z11kernel__4_1PdS_S_iiiiiiiiiiiiiiii_param_1,
	.param .u64 .ptr .align 1 _Z11kernel__4_1PdS_S_iiiiiiiiiiiiiiii_param_2,
	.param .u32 _Z11kernel__4_1PdS_S_iiiiiiiiiiiiiiii_param_3,
	.param .u32 _Z11kernel__4_1PdS_S_iiiiiiiiiiiiiiii_param_4,
	.param .u32 _Z11kernel__4_1PdS_S_iiiiiiiiiiiiiiii_param_5,
	.param .u32 _Z11kernel__4_1PdS_S_iiiiiiiiiiiiiiii_param_6,
	.param .u32 _Z11kernel__4_1PdS_S_iiiiiiiiiiiiiiii_param_7,
	.param .u32 _Z11kernel__4_1PdS_S_iiiiiiiiiiiiiiii_param_8,
	.param .u32 _Z11kernel__4_1PdS_S_iiiiiiiiiiiiiiii_param_9,
	.param .u32 _Z11kernel__4_1PdS_S_iiiiiiiiiiiiiiii_param_10,
	.param .u32 _Z11kernel__4_1PdS_S_iiiiiiiiiiiiiiii_param_11,
	.param .u32 _Z11kernel__4_1PdS_S_iiiiiiiiiiiiiiii_param_12,
	.param .u32 _Z11kernel__4_1PdS_S_iiiiiiiiiiiiiiii_param_13,
	.param .u32 _Z11kernel__4_1PdS_S_iiiiiiiiiiiiiiii_param_14,
	.param .u32 _Z11kernel__4_1PdS_S_iiiiiiiiiiiiiiii_param_15,
	.param .u32 _Z11kernel__4_1PdS_S_iiiiiiiiiiiiiiii_param_16,
	.param .u32 _Z11kernel__4_1PdS_S_iiiiiiiiiiiiiiii_param_17,
	.param .u32 _Z11kernel__4_1PdS_S_iiiiiiiiiiiiiiii_param_18
)
{
	.reg .pred 	%p<125>;
	.reg .b32 	%r<265>;
	.reg .b64 	%rd<100>;
	.reg .b64 	%fd<311>;
	// demoted variable
	.shared .align 8 .b8 _ZZ11kernel__4_1PdS_S_iiiiiiiiiiiiiiiiE4sm_a[4096];
	// demoted variable
	.shared .align 8 .b8 _ZZ11kernel__4_1PdS_S_iiiiiiiiiiiiiiiiE4sm_b[4096];
	ld.param.u32 	%r48, [_Z11kernel__4_1PdS_S_iiiiiiiiiiiiiiii_param_3];
	ld.param.u32 	%r40, [_Z11kernel__4_1PdS_S_iiiiiiiiiiiiiiii_param_4];
	ld.param.u32 	%r41, [_Z11kernel__4_1PdS_S_iiiiiiiiiiiiiiii_param_5];
	ld.param.u32 	%r49, [_Z11kernel__4_1PdS_S_iiiiiiiiiiiiiiii_param_6];
	ld.param.u32 	%r42, [_Z11kernel__4_1PdS_S_iiiiiiiiiiiiiiii_param_7];
	ld.param.u32 	%r50, [_Z11kernel__4_1PdS_S_iiiiiiiiiiiiiiii_param_9];
	ld.param.u32 	%r51, [_Z11kernel__4_1PdS_S_iiiiiiiiiiiiiiii_param_10];
	ld.param.u32 	%r52, [_Z11kernel__4_1PdS_S_iiiiiiiiiiiiiiii_param_11];
	ld.param.u32 	%r53, [_Z11kernel__4_1PdS_S_iiiiiiiiiiiiiiii_param_12];
	ld.param.u32 	%r47, [_Z11kernel__4_1PdS_S_iiiiiiiiiiiiiiii_param_18];
	mov.u32 	%r54, %tid.x;
	and.b32  	%r1, %r54, 7;
	shr.u32 	%r55, %r54, 3;
	mov.u32 	%r56, %tid.y;
	mov.u32 	%r57, %ctaid.x;
	mul.lo.s32 	%r58, %r51, %r50;
	mul.lo.s32 	%r59, %r58, %r52;
	mul.lo.s32 	%r60, %r59, %r53;
	div.u32 	%r61, %r57, %r60;
	mul.lo.s32 	%r62, %r61, %r60;
	sub.s32 	%r63, %r57, %r62;
	div.s32 	%r64, %r63, %r59;
	mul.lo.s32 	%r65, %r64, %r59;
	sub.s32 	%r66, %r63, %r65;
	div.s32 	%r67, %r66, %r58;
	mul.lo.s32 	%r68, %r67, %r58;
	sub.s32 	%r69, %r66, %r68;
	div.s32 	%r2, %r69, %r50;
	mul.lo.s32 	%r70, %r2, %r50;
	sub.s32 	%r71, %r69, %r70;
	shl.b32 	%r72, %r71, 3;
	or.b32  	%r3, %r72, %r1;
	add.s32 	%r73, %r2, %r55;
	shl.b32 	%r74, %r67, 4;
	add.s32 	%r4, %r74, %r56;
	shl.b32 	%r5, %r64, 2;
	shl.b32 	%r6, %r61, 3;
	mad.lo.s32 	%r75, %r6, %r49, %r5;
	mad.lo.s32 	%r76, %r75, %r41, %r4;
	mad.lo.s32 	%r77, %r76, %r40, %r73;
	mad.lo.s32 	%r7, %r77, %r48, %r3;
	sub.s32 	%r78, %r48, %r72;
	shr.s32 	%r79, %r48, 31;
	shr.u32 	%r80, %r79, 29;
	add.s32 	%r81, %r48, %r80;
	and.b32  	%r82, %r81, -8;
	sub.s32 	%r83, %r48, %r82;
	setp.lt.s32 	%p2, %r78, 8;
	selp.b32 	%r8, %r83, 8, %p2;
	sub.s32 	%r84, %r41, %r74;
	shr.s32 	%r85, %r41, 31;
	shr.u32 	%r86, %r85, 28;
	add.s32 	%r87, %r41, %r86;
	and.b32  	%r88, %r87, -16;
	sub.s32 	%r89, %r41, %r88;
	setp.lt.s32 	%p3, %r84, 16;
	selp.b32 	%r9, %r89, 16, %p3;
	sub.s32 	%r10, %r49, %r5;
	shr.s32 	%r90, %r49, 31;
	shr.u32 	%r91, %r90, 30;
	add.s32 	%r92, %r49, %r91;
	and.b32  	%r93, %r92, -4;
	sub.s32 	%r94, %r49, %r93;
	setp.gt.s32 	%p4, %r10, 3;
	selp.b32 	%r11, 4, %r94, %p4;
	sub.s32 	%r12, %r42, %r6;
	shr.s32 	%r95, %r42, 31;
	shr.u32 	%r96, %r95, 29;
	add.s32 	%r97, %r42, %r96;
	and.b32  	%r98, %r97, -8;
	sub.s32 	%r99, %r42, %r98;
	setp.gt.s32 	%p5, %r12, 7;
	selp.b32 	%r13, 8, %r99, %p5;
	setp.lt.s32 	%p6, %r47, 1;
	mov.f64 	%fd247, 0d0000000000000000;
	mov.f64 	%fd248, %fd247;
	mov.f64 	%fd249, %fd247;
	mov.f64 	%fd250, %fd247;
	mov.f64 	%fd251, %fd247;
	mov.f64 	%fd252, %fd247;
	mov.f64 	%fd253, %fd247;
	mov.f64 	%fd254, %fd247;
	mov.f64 	%fd255, %fd247;
	mov.f64 	%fd256, %fd247;
	mov.f64 	%fd257, %fd247;
	mov.f64 	%fd258, %fd247;
	mov.f64 	%fd259, %fd247;
	mov.f64 	%fd260, %fd247;
	mov.f64 	%fd261, %fd247;
	mov.f64 	%fd262, %fd247;
	mov.f64 	%fd263, %fd247;
	mov.f64 	%fd264, %fd247;
	mov.f64 	%fd265, %fd247;
	mov.f64 	%fd266, %fd247;
	mov.f64 	%fd267, %fd247;
	mov.f64 	%fd268, %fd247;
	mov.f64 	%fd269, %fd247;
	mov.f64 	%fd270, %fd247;
	mov.f64 	%fd271, %fd247;
	mov.f64 	%fd272, %fd247;
	mov.f64 	%fd273, %fd247;
	mov.f64 	%fd274, %fd247;
	mov.f64 	%fd275, %fd247;
	mov.f64 	%fd276, %fd247;
	mov.f64 	%fd277, %fd247;
	mov.f64 	%fd278, %fd247;
	@%p6 bra 	$L__BB3_18;
	ld.param.u32 	%r220, [_Z11kernel__4_1PdS_S_iiiiiiiiiiiiiiii_param_8];
	ld.param.u32 	%r217, [_Z11kernel__4_1PdS_S_iiiiiiiiiiiiiiii_param_4];
	setp.gt.s32 	%p7, %r217, %r2;
	setp.lt.s32 	%p8, %r1, %r8;
	and.pred  	%p1, %p7, %p8;
	mul.lo.s32 	%r102, %r220, %r217;
	mad.lo.s32 	%r103, %r102, %r3, %r2;
	mad.lo.s32 	%r14, %r103, %r42, %r6;
	mov.b32 	%r257, 0;
	mov.f64 	%fd247, 0d0000000000000000;
	not.pred 	%p10, %p1;
	mov.u32 	%r258, %r257;
$L__BB3_2:
	.pragma "nounroll";
	ld.param.u32 	%r255, [_Z11kernel__4_1PdS_S_iiiiiiiiiiiiiiii_param_18];
	add.s32 	%r17, %r257, 8;
	sub.s32 	%r104, %r17, %r255;
	setp.gt.s32 	%p9, %r104, 0;
	selp.b32 	%r258, %r104, %r258, %p9;
	@%p10 bra 	$L__BB3_11;
	setp.lt.s32 	%p11, %r13, 1;
	mov.u32 	%r105, %tid.y;
	and.b32  	%r106, %r105, 1016;
	setp.ne.s32 	%p12, %r106, 0;
	sub.s32 	%r107, 8, %r258;
	setp.ge.u32 	%p13, %r105, %r107;
	or.pred  	%p14, %p12, %p13;
	or.pred  	%p15, %p14, %p11;
	@%p15 bra 	$L__BB3_11;
	add.s32 	%r109, %r13, -1;
	setp.lt.u32 	%p16, %r109, 3;
	mov.b32 	%r262, 0;
	@%p16 bra 	$L__BB3_7;
	mov.u32 	%r111, %tid.y;
	shl.b32 	%r112, %r111, 9;
	mov.u32 	%r113, %tid.x;
	shl.b32 	%r114, %r113, 3;
	add.s32 	%r115, %r112, %r114;
	mov.u32 	%r116, _ZZ11kernel__4_1PdS_S_iiiiiiiiiiiiiiiiE4sm_a;
	add.s32 	%r117, %r115, %r116;
	add.s32 	%r259, %r117, 128;
	and.b32  	%r118, %r13, 2147483644;
	neg.s32 	%r260, %r118;
	mov.b32 	%r261, 0;
$L__BB3_6:
	ld.param.u32 	%r222, [_Z11kernel__4_1PdS_S_iiiiiiiiiiiiiiii_param_14];
	ld.param.u64 	%rd95, [_Z11kernel__4_1PdS_S_iiiiiiiiiiiiiiii_param_1];
	and.b32  	%r262, %r13, 2147483644;
	mov.u32 	%r119, %tid.y;
	add.s32 	%r120, %r257, %r119;
	mad.lo.s32 	%r121, %r120, %r222, %r14;
	add.s32 	%r122, %r121, %r261;
	cvta.to.global.u64 	%rd5, %rd95;
	mul.wide.u32 	%rd6, %r122, 8;
	add.s64 	%rd7, %rd5, %rd6;
	ld.global.f64 	%fd163, [%rd7];
	st.shared.f64 	[%r259+-128], %fd163;
	add.s32 	%r123, %r122, 1;
	mul.wide.u32 	%rd8, %r123, 8;
	add.s64 	%rd9, %rd5, %rd8;
	ld.global.f64 	%fd164, [%rd9];
	st.shared.f64 	[%r259+-64], %fd164;
	add.s32 	%r124, %r122, 2;
	mul.wide.u32 	%rd10, %r124, 8;
	add.s64 	%rd11, %rd5, %rd10;
	ld.global.f64 	%fd165, [%rd11];
	st.shared.f64 	[%r259], %fd165;
	add.s32 	%r125, %r122, 3;
	mul.wide.u32 	%rd12, %r125, 8;
	add.s64 	%rd13, %rd5, %rd12;
	ld.global.f64 	%fd166, [%rd13];
	st.shared.f64 	[%r259+64], %fd166;
	add.s32 	%r261, %r261, 4;
	add.s32 	%r260, %r260, 4;
	add.s32 	%r259, %r259, 256;
	setp.ne.s32 	%p17, %r260, 0;
	@%p17 bra 	$L__BB3_6;
$L__BB3_7:
	and.b32  	%r126, %r13, 3;
	setp.eq.s32 	%p18, %r126, 0;
	@%p18 bra 	$L__BB3_11;
	ld.param.u32 	%r223, [_Z11kernel__4_1PdS_S_iiiiiiiiiiiiiiii_param_14];
	ld.param.u64 	%rd96, [_Z11kernel__4_1PdS_S_iiiiiiiiiiiiiiii_param_1];
	and.b32  	%r127, %r13, 3;
	setp.eq.s32 	%p19, %r127, 1;
	mov.u32 	%r128, %tid.y;
	add.s32 	%r129, %r257, %r128;
	mad.lo.s32 	%r130, %r129, %r223, %r14;
	add.s32 	%r29, %r130, %r262;
	cvta.to.global.u64 	%rd14, %rd96;
	mul.wide.u32 	%rd15, %r29, 8;
	add.s64 	%rd16, %rd14, %rd15;
	ld.global.f64 	%fd167, [%rd16];
	shl.b32 	%r131, %r262, 3;
	mov.u32 	%r132, %tid.x;
	add.s32 	%r133, %r131, %r132;
	shl.b32 	%r134, %r128, 9;
	mov.u32 	%r135, _ZZ11kernel__4_1PdS_S_iiiiiiiiiiiiiiiiE4sm_a;
	add.s32 	%r136, %r135, %r134;
	shl.b32 	%r137, %r133, 3;
	add.s32 	%r30, %r136, %r137;
	st.shared.f64 	[%r30], %fd167;
	@%p19 bra 	$L__BB3_11;
	ld.param.u64 	%rd97, [_Z11kernel__4_1PdS_S_iiiiiiiiiiiiiiii_param_1];
	and.b32  	%r138, %r13, 3;
	setp.eq.s32 	%p20, %r138, 2;
	add.s32 	%r139, %r29, 1;
	cvta.to.global.u64 	%rd17, %rd97;
	mul.wide.u32 	%rd18, %r139, 8;
	add.s64 	%rd19, %rd17, %rd18;
	ld.global.f64 	%fd168, [%rd19];
	st.shared.f64 	[%r30+64], %fd168;
	@%p20 bra 	$L__BB3_11;
	ld.param.u64 	%rd98, [_Z11kernel__4_1PdS_S_iiiiiiiiiiiiiiii_param_1];
	add.s32 	%r140, %r29, 2;
	cvta.to.global.u64 	%rd20, %rd98;
	mul.wide.u32 	%rd21, %r140, 8;
	add.s64 	%rd22, %rd20, %rd21;
	ld.global.f64 	%fd169, [%rd22];
	st.shared.f64 	[%r30+128], %fd169;
$L__BB3_11:
	setp.lt.s32 	%p21, %r11, 1;
	mov.u32 	%r141, %tid.y;
	setp.ge.s32 	%p22, %r141, %r9;
	sub.s32 	%r142, 8, %r258;
	mov.u32 	%r143, %tid.x;
	setp.ge.u32 	%p23, %r143, %r142;
	or.pred  	%p24, %p22, %p23;
	or.pred  	%p25, %p24, %p21;
	@%p25 bra 	$L__BB3_14;
	mov.u32 	%r146, %tid.x;
	add.s32 	%r31, %r257, %r146;
	mov.b32 	%r263, 0;
$L__BB3_13:
	ld.param.u32 	%r221, [_Z11kernel__4_1PdS_S_iiiiiiiiiiiiiiii_param_8];
	ld.param.u32 	%r219, [_Z11kernel__4_1PdS_S_iiiiiiiiiiiiiiii_param_5];
	ld.param.u64 	%rd99, [_Z11kernel__4_1PdS_S_iiiiiiiiiiiiiiii_param_2];
	add.s32 	%r147, %r5, %r263;
	mad.lo.s32 	%r148, %r147, %r219, %r4;
	mad.lo.s32 	%r149, %r148, %r221, %r31;
	cvta.to.global.u64 	%rd23, %rd99;
	mul.wide.u32 	%rd24, %r149, 8;
	add.s64 	%rd25, %rd23, %rd24;
	ld.global.f64 	%fd170, [%rd25];
	shl.b32 	%r150, %r263, 4;
	mov.u32 	%r151, %tid.y;
	add.s32 	%r152, %r150, %r151;
	mov.u32 	%r153, %tid.x;
	shl.b32 	%r154, %r153, 9;
	mov.u32 	%r155, _ZZ11kernel__4_1PdS_S_iiiiiiiiiiiiiiiiE4sm_b;
	add.s32 	%r156, %r155, %r154;
	shl.b32 	%r157, %r152, 3;
	add.s32 	%r158, %r156, %r157;
	st.shared.f64 	[%r158], %fd170;
	add.s32 	%r263, %r263, 1;
	setp.ne.s32 	%p26, %r263, %r11;
	@%p26 bra 	$L__BB3_13;
$L__BB3_14:
	bar.sync 	0;
	setp.gt.s32 	%p27, %r258, 7;
	@%p27 bra 	$L__BB3_17;
	sub.s32 	%r160, 8, %r258;
	max.s32 	%r34, %r160, 1;
	mov.b32 	%r264, 0;
$L__BB3_16:
	shl.b32 	%r161, %r264, 9;
	mov.u32 	%r162, _ZZ11kernel__4_1PdS_S_iiiiiiiiiiiiiiiiE4sm_a;
	add.s32 	%r163, %r162, %r161;
	mov.u32 	%r164, %tid.x;
	shl.b32 	%r165, %r164, 3;
	add.s32 	%r166, %r163, %r165;
	mov.u32 	%r167, _ZZ11kernel__4_1PdS_S_iiiiiiiiiiiiiiiiE4sm_b;
	add.s32 	%r168, %r167, %r161;
	ld.shared.f64 	%fd171, [%r166+448];
	ld.shared.f64 	%fd172, [%r166+384];
	ld.shared.f64 	%fd173, [%r166+320];
	ld.shared.f64 	%fd174, [%r166+256];
	ld.shared.f64 	%fd175, [%r166+192];
	ld.shared.f64 	%fd176, [%r166+128];
	ld.shared.f64 	%fd177, [%r166+64];
	ld.shared.f64 	%fd178, [%r166];
	mov.u32 	%r169, %tid.y;
	shl.b32 	%r170, %r169, 3;
	add.s32 	%r171, %r168, %r170;
	ld.shared.f64 	%fd179, [%r171];
	fma.rn.f64 	%fd278, %fd178, %fd179, %fd278;
	fma.rn.f64 	%fd277, %fd177, %fd179, %fd277;
	fma.rn.f64 	%fd276, %fd176, %fd179, %fd276;
	fma.rn.f64 	%fd275, %fd175, %fd179, %fd275;
	fma.rn.f64 	%fd274, %fd174, %fd179, %fd274;
	fma.rn.f64 	%fd273, %fd173, %fd179, %fd273;
	fma.rn.f64 	%fd272, %fd172, %fd179, %fd272;
	fma.rn.f64 	%fd271, %fd171, %fd179, %fd271;
	ld.shared.f64 	%fd180, [%r171+128];
	fma.rn.f64 	%fd270, %fd178, %fd180, %fd270;
	fma.rn.f64 	%fd269, %fd177, %fd180, %fd269;
	fma.rn.f64 	%fd268, %fd176, %fd180, %fd268;
	fma.rn.f64 	%fd267, %fd175, %fd180, %fd267;
	fma.rn.f64 	%fd266, %fd174, %fd180, %fd266;
	fma.rn.f64 	%fd265, %fd173, %fd180, %fd265;
	fma.rn.f64 	%fd264, %fd172, %fd180, %fd264;
	fma.rn.f64 	%fd263, %fd171, %fd180, %fd263;
	ld.shared.f64 	%fd181, [%r171+256];
	fma.rn.f64 	%fd262, %fd178, %fd181, %fd262;
	fma.rn.f64 	%fd261, %fd177, %fd181, %fd261;
	fma.rn.f64 	%fd260, %fd176, %fd181, %fd260;
	fma.rn.f64 	%fd259, %fd175, %fd181, %fd259;
	fma.rn.f64 	%fd258, %fd174, %fd181, %fd258;
	fma.rn.f64 	%fd257, %fd173, %fd181, %fd257;
	fma.rn.f64 	%fd256, %fd172, %fd181, %fd256;
	fma.rn.f64 	%fd255, %fd171, %fd181, %fd255;
	ld.shared.f64 	%fd182, [%r171+384];
	fma.rn.f64 	%fd254, %fd178, %fd182, %fd254;
	fma.rn.f64 	%fd253, %fd177, %fd182, %fd253;
	fma.rn.f64 	%fd252, %fd176, %fd182, %fd252;
	fma.rn.f64 	%fd251, %fd175, %fd182, %fd251;
	fma.rn.f64 	%fd250, %fd174, %fd182, %fd250;
	fma.rn.f64 	%fd249, %fd173, %fd182, %fd249;
	fma.rn.f64 	%fd248, %fd172, %fd182, %fd248;
	fma.rn.f64 	%fd247, %fd171, %fd182, %fd247;
	add.s32 	%r264, %r264, 1;
	setp.ne.s32 	%p28, %r264, %r34;
	@%p28 bra 	$L__BB3_16;
$L__BB3_17:
	ld.param.u32 	%r256, [_Z11kernel__4_1PdS_S_iiiiiiiiiiiiiiii_param_18];
	bar.sync 	0;
	setp.lt.s32 	%p29, %r17, %r256;
	mov.u32 	%r257, %r17;
	@%p29 bra 	$L__BB3_2;
$L__BB3_18:
	ld.param.u32 	%r218, [_Z11kernel__4_1PdS_S_iiiiiiiiiiiiiiii_param_4];
	setp.le.s32 	%p30, %r218, %r2;
	mov.u32 	%r172, %tid.x;
	and.b32  	%r174, %r172, 7;
	setp.ge.s32 	%p31, %r174, %r8;
	setp.gt.u32 	%p32, %r172, 7;
	or.pred  	%p33, %p32, %p30;
	or.pred  	%p34, %p31, %p33;
	mov.u32 	%r175, %tid.y;
	setp.ge.s32 	%p35, %r175, %r9;
	or.pred  	%p36, %p34, %p35;
	@%p36 bra 	$L__BB3_83;
	min.s32 	%r177, %r11, %r13;
	setp.lt.s32 	%p37, %r177, 1;
	@%p37 bra 	$L__BB3_21;
	ld.param.u64 	%rd92, [_Z11kernel__4_1PdS_S_iiiiiiiiiiiiiiii_param_0];
	cvta.to.global.u64 	%rd26, %rd92;
	mul.wide.s32 	%rd27, %r7, 8;
	add.s64 	%rd28, %rd26, %rd27;
	st.global.f64 	[%rd28], %fd278;
$L__BB3_21:
	setp.lt.s32 	%p38, %r11, 1;
	setp.lt.s32 	%p39, %r13, 2;
	or.pred  	%p40, %p38, %p39;
	@%p40 bra 	$L__BB3_23;
	ld.param.u32 	%r224, [_Z11kernel__4_1PdS_S_iiiiiiiiiiiiiiii_param_16];
	ld.param.u64 	%rd93, [_Z11kernel__4_1PdS_S_iiiiiiiiiiiiiiii_param_0];
	add.s32 	%r178, %r7, %r224;
	cvta.to.global.u64 	%rd29, %rd93;
	mul.wide.s32 	%rd30, %r178, 8;
	add.s64 	%rd31, %rd29, %rd30;
	st.global.f64 	[%rd31], %fd277;
$L__BB3_23:
	ld.param.u64 	%rd94, [_Z11kernel__4_1PdS_S_iiiiiiiiiiiiiiii_param_0];
	cvta.to.global.u64 	%rd1, %rd94;
	setp.lt.s32 	%p42, %r13, 3;
	or.pred  	%p43, %p38, %p42;
	@%p43 bra 	$L__BB3_25;
	ld.param.u32 	%r225, [_Z11kernel__4_1PdS_S_iiiiiiiiiiiiiiii_param_16];
	shl.b32 	%r179, %r225, 1;
	add.s32 	%r180, %r7, %r179;
	mul.wide.s32 	%rd32, %r180, 8;
	add.s64 	%rd33, %rd1, %rd32;
	st.global.f64 	[%rd33], %fd276;
$L__BB3_25:
	setp.lt.s32 	%p45, %r13, 4;
	or.pred  	%p46, %p38, %p45;
	@%p46 bra 	$L__BB3_27;
	ld.param.u32 	%r226, [_Z11kernel__4_1PdS_S_iiiiiiiiiiiiiiii_param_16];
	mad.lo.s32 	%r181, %r226, 3, %r7;
	mul.wide.s32 	%rd34, %r181, 8;
	add.s64 	%rd35, %rd1, %rd34;
	st.global.f64 	[%rd35], %fd275;
$L__BB3_27:
	setp.lt.s32 	%p47, %r11, 1;
	setp.lt.s32 	%p48, %r13, 5;
	or.pred  	%p49, %p47, %p48;
	@%p49 bra 	$L__BB3_29;
	ld.param.u32 	%r227, [_Z11kernel__4_1PdS_S_iiiiiiiiiiiiiiii_param_16];
	shl.b32 	%r182, %r227, 2;
	add.s32 	%r183, %r7, %r182;
	mul.wide.s32 	%rd36, %r183, 8;
	add.s64 	%rd37, %rd1, %rd36;
	st.global.f64 	[%rd37], %fd274;
$L__BB3_29:
	setp.lt.s32 	%p50, %r11, 1;
	setp.lt.s32 	%p51, %r13, 6;
	or.pred  	%p52, %p50, %p51;
	@%p52 bra 	$L__BB3_31;
	ld.param.u32 	%r228, [_Z11kernel__4_1PdS_S_iiiiiiiiiiiiiiii_param_16];
	mad.lo.s32 	%r184, %r228, 5, %r7;
	mul.wide.s32 	%rd38, %r184, 8;
	add.s64 	%rd39, %rd1, %rd38;
	st.global.f64 	[%rd39], %fd273;
$L__BB3_31:
	setp.lt.s32 	%p53, %r11, 1;
	setp.lt.s32 	%p54, %r13, 7;
	or.pred  	%p55, %p53, %p54;
	@%p55 bra 	$L__BB3_33;
	ld.param.u32 	%r229, [_Z11kernel__4_1PdS_S_iiiiiiiiiiiiiiii_param_16];
	mad.lo.s32 	%r185, %r229, 6, %r7;
	mul.wide.s32 	%rd40, %r185, 8;
	add.s64 	%rd41, %rd1, %rd40;
	st.global.f64 	[%rd41], %fd272;
$L__BB3_33:
	setp.lt.s32 	%p56, %r11, 1;
	setp.lt.s32 	%p57, %r12, 8;
	or.pred  	%p58, %p56, %p57;
	@%p58 bra 	$L__BB3_35;
	ld.param.u32 	%r230, [_Z11kernel__4_1PdS_S_iiiiiiiiiiiiiiii_param_16];
	mad.lo.s32 	%r186, %r230, 7, %r7;
	mul.wide.s32 	%rd42, %r186, 8;
	add.s64 	%rd43, %rd1, %rd42;
	st.global.f64 	[%rd43], %fd271;
$L__BB3_35:
	ld.param.u32 	%r252, [_Z11kernel__4_1PdS_S_iiiiiiiiiiiiiiii_param_17];
	setp.lt.s32 	%p59, %r13, 1;
	setp.lt.s32 	%p60, %r11, 2;
	add.s32 	%r37, %r7, %r252;
	or.pred  	%p61, %p60, %p59;
	@%p61 bra 	$L__BB3_37;
	mul.wide.s32 	%rd44, %r37, 8;
	add.s64 	%rd45, %rd1, %rd44;
	st.global.f64 	[%rd45], %fd270;
$L__BB3_37:
	setp.lt.s32 	%p62, %r177, 2;
	@%p62 bra 	$L__BB3_39;
	ld.param.u32 	%r231, [_Z11kernel__4_1PdS_S_iiiiiiiiiiiiiiii_param_16];
	add.s32 	%r188, %r37, %r231;
	mul.wide.s32 	%rd46, %r188, 8;
	add.s64 	%rd47, %rd1, %rd46;
	st.global.f64 	[%rd47], %fd269;
$L__BB3_39:
	setp.lt.s32 	%p63, %r11, 2;
	setp.lt.s32 	%p64, %r13, 3;
	or.pred  	%p65, %p63, %p64;
	@%p65 bra 	$L__BB3_41;
	ld.param.u32 	%r232, [_Z11kernel__4_1PdS_S_iiiiiiiiiiiiiiii_param_16];
	shl.b32 	%r189, %r232, 1;
	add.s32 	%r190, %r37, %r189;
	mul.wide.s32 	%rd48, %r190, 8;
	add.s64 	%rd49, %rd1, %rd48;
	st.global.f64 	[%rd49], %fd268;
$L__BB3_41:
	setp.lt.s32 	%p66, %r11, 2;
	setp.lt.s32 	%p67, %r13, 4;
	or.pred  	%p68, %p66, %p67;
	@%p68 bra 	$L__BB3_43;
	ld.param.u32 	%r233, [_Z11kernel__4_1PdS_S_iiiiiiiiiiiiiiii_param_16];
	mad.lo.s32 	%r191, %r233, 3, %r37;
	mul.wide.s32 	%rd50, %r191, 8;
	add.s64 	%rd51, %rd1, %rd50;
	st.global.f64 	[%rd51], %fd267;
$L__BB3_43:
	setp.lt.s32 	%p69, %r11, 2;
	setp.lt.s32 	%p70, %r13, 5;
	or.pred  	%p71, %p69, %p70;
	@%p71 bra 	$L__BB3_45;
	ld.param.u32 	%r234, [_Z11kernel__4_1PdS_S_iiiiiiiiiiiiiiii_param_16];
	shl.b32 	%r192, %r234, 2;
	add.s32 	%r193, %r37, %r192;
	mul.wide.s32 	%rd52, %r193, 8;
	add.s64 	%rd53, %rd1, %rd52;
	st.global.f64 	[%rd53], %fd266;
$L__BB3_45:
	setp.lt.s32 	%p72, %r11, 2;
	setp.lt.s32 	%p73, %r13, 6;
	or.pred  	%p74, %p72, %p73;
	@%p74 bra 	$L__BB3_47;
	ld.param.u32 	%r235, [_Z11kernel__4_1PdS_S_iiiiiiiiiiiiiiii_param_16];
	mad.lo.s32 	%r194, %r235, 5, %r37;
	mul.wide.s32 	%rd54, %r194, 8;
	add.s64 	%rd55, %rd1, %rd54;
	st.global.f64 	[%rd55], %fd265;
$L__BB3_47:
	setp.lt.s32 	%p75, %r11, 2;
	setp.lt.s32 	%p76, %r13, 7;
	or.pred  	%p77, %p75, %p76;
	@%p77 bra 	$L__BB3_49;
	ld.param.u32 	%r236, [_Z11kernel__4_1PdS_S_iiiiiiiiiiiiiiii_param_16];
	mad.lo.s32 	%r195, %r236, 6, %r37;
	mul.wide.s32 	%rd56, %r195, 8;
	add.s64 	%rd57, %rd1, %rd56;
	st.global.f64 	[%rd57], %fd264;
$L__BB3_49:
	setp.lt.s32 	%p78, %r11, 2;
	setp.lt.s32 	%p79, %r12, 8;
	or.pred  	%p80, %p78, %p79;
	@%p80 bra 	$L__BB3_51;
	ld.param.u32 	%r237, [_Z11kernel__4_1PdS_S_iiiiiiiiiiiiiiii_param_16];
	mad.lo.s32 	%r196, %r237, 7, %r37;
	mul.wide.s32 	%rd58, %r196, 8;
	add.s64 	%rd59, %rd1, %rd58;
	st.global.f64 	[%rd59], %fd263;
$L__BB3_51:
	ld.param.u32 	%r253, [_Z11kernel__4_1PdS_S_iiiiiiiiiiiiiiii_param_17];
	setp.lt.s32 	%p81, %r13, 1;
	setp.lt.s32 	%p82, %r11, 3;
	add.s32 	%r38, %r37, %r253;
	or.pred  	%p83, %p82, %p81;
	@%p83 bra 	$L__BB3_53;
	mul.wide.s32 	%rd60, %r38, 8;
	add.s64 	%rd61, %rd1, %rd60;
	st.global.f64 	[%rd61], %fd262;
$L__BB3_53:
	setp.lt.s32 	%p84, %r11, 3;
	setp.lt.s32 	%p85, %r13, 2;
	or.pred  	%p86, %p84, %p85;
	@%p86 bra 	$L__BB3_55;
	ld.param.u32 	%r238, [_Z11kernel__4_1PdS_S_iiiiiiiiiiiiiiii_param_16];
	add.s32 	%r197, %r38, %r238;
	mul.wide.s32 	%rd62, %r197, 8;
	add.s64 	%rd63, %rd1, %rd62;
	st.global.f64 	[%rd63], %fd261;
$L__BB3_55:
	setp.lt.s32 	%p87, %r177, 3;
	@%p87 bra 	$L__BB3_57;
	ld.param.u32 	%r239, [_Z11kernel__4_1PdS_S_iiiiiiiiiiiiiiii_param_16];
	shl.b32 	%r199, %r239, 1;
	add.s32 	%r200, %r38, %r199;
	mul.wide.s32 	%rd64, %r200, 8;
	add.s64 	%rd65, %rd1, %rd64;
	st.global.f64 	[%rd65], %fd260;
$L__BB3_57:
	setp.lt.s32 	%p88, %r11, 3;
	setp.lt.s32 	%p89, %r13, 4;
	or.pred  	%p90, %p88, %p89;
	@%p90 bra 	$L__BB3_59;
	ld.param.u32 	%r240, [_Z11kernel__4_1PdS_S_iiiiiiiiiiiiiiii_param_16];
	mad.lo.s32 	%r201, %r240, 3, %r38;
	mul.wide.s32 	%rd66, %r201, 8;
	add.s64 	%rd67, %rd1, %rd66;
	st.global.f64 	[%rd67], %fd259;
$L__BB3_59:
	setp.lt.s32 	%p91, %r11, 3;
	setp.lt.s32 	%p92, %r13, 5;
	or.pred  	%p93, %p91, %p92;
	@%p93 bra 	$L__BB3_61;
	ld.param.u32 	%r241, [_Z11kernel__4_1PdS_S_iiiiiiiiiiiiiiii_param_16];
	shl.b32 	%r202, %r241, 2;
	add.s32 	%r203, %r38, %r202;
	mul.wide.s32 	%rd68, %r203, 8;
	add.s64 	%rd69, %rd1, %rd68;
	st.global.f64 	[%rd69], %fd258;
$L__BB3_61:
	setp.lt.s32 	%p94, %r11, 3;
	setp.lt.s32 	%p95, %r13, 6;
	or.pred  	%p96, %p94, %p95;
	@%p96 bra 	$L__BB3_63;
	ld.param.u32 	%r242, [_Z11kernel__4_1PdS_S_iiiiiiiiiiiiiiii_param_16];
	mad.lo.s32 	%r204, %r242, 5, %r38;
	mul.wide.s32 	%rd70, %r204, 8;
	add.s64 	%rd71, %rd1, %rd70;
	st.global.f64 	[%rd71], %fd257;
$L__BB3_63:
	setp.lt.s32 	%p97, %r11, 3;
	setp.lt.s32 	%p98, %r13, 7;
	or.pred  	%p99, %p97, %p98;
	@%p99 bra 	$L__BB3_65;
	ld.param.u32 	%r243, [_Z11kernel__4_1PdS_S_iiiiiiiiiiiiiiii_param_16];
	mad.lo.s32 	%r205, %r243, 6, %r38;
	mul.wide.s32 	%rd72, %r205, 8;
	add.s64 	%rd73, %rd1, %rd72;
	st.global.f64 	[%rd73], %fd256;
$L__BB3_65:
	setp.lt.s32 	%p100, %r11, 3;
	setp.lt.s32 	%p101, %r12, 8;
	or.pred  	%p102, %p100, %p101;
	@%p102 bra 	$L__BB3_67;
	ld.param.u32 	%r244, [_Z11kernel__4_1PdS_S_iiiiiiiiiiiiiiii_param_16];
	mad.lo.s32 	%r206, %r244, 7, %r38;
	mul.wide.s32 	%rd74, %r206, 8;
	add.s64 	%rd75, %rd1, %rd74;
	st.global.f64 	[%rd75], %fd255;
$L__BB3_67:
	ld.param.u32 	%r254, [_Z11kernel__4_1PdS_S_iiiiiiiiiiiiiiii_param_17];
	setp.lt.s32 	%p103, %r13, 1;
	setp.lt.s32 	%p104, %r10, 4;
	add.s32 	%r39, %r38, %r254;
	or.pred  	%p105, %p104, %p103;
	@%p105 bra 	$L__BB3_69;
	mul.wide.s32 	%rd76, %r39, 8;
	add.s64 	%rd77, %rd1, %rd76;
	st.global.f64 	[%rd77], %fd254;
$L__BB3_69:
	setp.lt.s32 	%p106, %r13, 2;
	setp.lt.s32 	%p107, %r10, 4;
	or.pred  	%p108, %p107, %p106;
	@%p108 bra 	$L__BB3_71;
	ld.param.u32 	%r245, [_Z11kernel__4_1PdS_S_iiiiiiiiiiiiiiii_param_16];
	add.s32 	%r207, %r39, %r245;
	mul.wide.s32 	%rd78, %r207, 8;
	add.s64 	%rd79, %rd1, %rd78;
	st.global.f64 	[%rd79], %fd253;
$L__BB3_71:
	setp.lt.s32 	%p109, %r13, 3;
	setp.lt.s32 	%p110, %r10, 4;
	or.pred  	%p111, %p110, %p109;
	@%p111 bra 	$L__BB3_73;
	ld.param.u32 	%r246, [_Z11kernel__4_1PdS_S_iiiiiiiiiiiiiiii_param_16];
	shl.b32 	%r208, %r246, 1;
	add.s32 	%r209, %r39, %r208;
	mul.wide.s32 	%rd80, %r209, 8;
	add.s64 	%rd81, %rd1, %rd80;
	st.global.f64 	[%rd81], %fd252;
$L__BB3_73:
	min.s32 	%r210, %r10, %r13;
	setp.lt.s32 	%p112, %r210, 4;
	@%p112 bra 	$L__BB3_75;
	ld.param.u32 	%r247, [_Z11kernel__4_1PdS_S_iiiiiiiiiiiiiiii_param_16];
	mad.lo.s32 	%r211, %r247, 3, %r39;
	mul.wide.s32 	%rd82, %r211, 8;
	add.s64 	%rd83, %rd1, %rd82;
	st.global.f64 	[%rd83], %fd251;
$L__BB3_75:
	setp.lt.s32 	%p113, %r13, 5;
	setp.lt.s32 	%p114, %r10, 4;
	or.pred  	%p115, %p114, %p113;
	@%p115 bra 	$L__BB3_77;
	ld.param.u32 	%r248, [_Z11kernel__4_1PdS_S_iiiiiiiiiiiiiiii_param_16];
	shl.b32 	%r212, %r248, 2;
	add.s32 	%r213, %r39, %r212;
	mul.wide.s32 	%rd84, %r213, 8;
	add.s64 	%rd85, %rd1, %rd84;
	st.global.f64 	[%rd85], %fd250;
$L__BB3_77:
	setp.lt.s32 	%p116, %r13, 6;
	setp.lt.s32 	%p117, %r10, 4;
	or.pred  	%p118, %p117, %p116;
	@%p118 bra 	$L__BB3_79;
	ld.param.u32 	%r249, [_Z11kernel__4_1PdS_S_iiiiiiiiiiiiiiii_param_16];
	mad.lo.s32 	%r214, %r249, 5, %r39;
	mul.wide.s32 	%rd86, %r214, 8;
	add.s64 	%rd87, %rd1, %rd86;
	st.global.f64 	[%rd87], %fd249;
$L__BB3_79:
	setp.lt.s32 	%p119, %r13, 7;
	setp.lt.s32 	%p120, %r10, 4;
	or.pred  	%p121, %p120, %p119;
	@%p121 bra 	$L__BB3_81;
	ld.param.u32 	%r250, [_Z11kernel__4_1PdS_S_iiiiiiiiiiiiiiii_param_16];
	mad.lo.s32 	%r215, %r250, 6, %r39;
	mul.wide.s32 	%rd88, %r215, 8;
	add.s64 	%rd89, %rd1, %rd88;
	st.global.f64 	[%rd89], %fd248;
$L__BB3_81:
	setp.lt.s32 	%p122, %r12, 8;
	setp.lt.s32 	%p123, %r10, 4;
	or.pred  	%p124, %p123, %p122;
	@%p124 bra 	$L__BB3_83;
	ld.param.u32 	%r251, [_Z11kernel__4_1PdS_S_iiiiiiiiiiiiiiii_param_16];
	mad.lo.s32 	%r216, %r251, 7, %r39;
	mul.wide.s32 	%rd90, %r216, 8;
	add.s64 	%rd91, %rd1, %rd90;
	st.global.f64 	[%rd91], %fd247;
$L__BB3_83:
	ret;

}


// ===== COMPILED SASS (sm_100) =====

	.target	sm_100

	.elftype	@"ET_EXEC"


//--------------------- .note.nv.tkinfo           --------------------------
	.section	.note.nv.tkinfo,"",@"SHT_NOTE"
	.sectionflags	@"SHF_NOTE_NV_TKINFO"
	.tkinfo
        /*0018*/ 	.word	0x00000002
        /*0030*/ 	.string	""
        /*0030*/ 	.string	"ptxas"
        /*0030*/ 	.string	"Cuda compilation tools, release 13.0, V13.0.88"
        /*0030*/ 	.string	"Build cuda_13.0.r13.0/compiler.36424714_0"
        /*0030*/ 	.string	"-arch sm_100 -m 64 "



//--------------------- .note.nv.cuinfo           --------------------------
	.section	.note.nv.cuinfo,"",@"SHT_NOTE"
	.sectionflags	@"SHF_NOTE_NV_CUINFO"
        /*0018*/ 	.short	0x0002
        /*001a*/ 	.short	0x0064
        /*001c*/ 	.short	0x0082
	.zero		2


//--------------------- .nv.info                  --------------------------
	.section	.nv.info,"",@"SHT_CUDA_INFO"
	.align	4


	//----- nvinfo : EIATTR_REGCOUNT
	.align		4
        /*0000*/ 	.byte	0x04, 0x2f
        /*0002*/ 	.short	(.L_1 - .L_0)
	.align		4
.L_0:
        /*0004*/ 	.word	index@(_Z11kernel__1_1PdS_S_iiiiiiiiiiiiiiii)
        /*0008*/ 	.word	0x00000076


	//----- nvinfo : EIATTR_FRAME_SIZE
	.align		4
.L_1:
        /*000c*/ 	.byte	0x04, 0x11
        /*000e*/ 	.short	(.L_3 - .L_2)
	.align		4
.L_2:
        /*0010*/ 	.word	index@(_Z11kernel__1_1PdS_S_iiiiiiiiiiiiiiii)
        /*0014*/ 	.word	0x00000000


	//----- nvinfo : EIATTR_REGCOUNT
	.align		4
.L_3:
        /*0018*/ 	.byte	0x04, 0x2f
        /*001a*/ 	.short	(.L_5 - .L_4)
	.align		4
.L_4:
        /*001c*/ 	.word	index@(_Z11kernel__2_1PdS_S_iiiiiiiiiiiiiiii)
        /*0020*/ 	.word	0x00000077


	//----- nvinfo : EIATTR_FRAME_SIZE
	.align		4
.L_5:
        /*0024*/ 	.byte	0x04, 0x11
        /*0026*/ 	.short	(.L_7 - .L_6)
	.align		4
.L_6:
        /*0028*/ 	.word	index@(_Z11kernel__2_1PdS_S_iiiiiiiiiiiiiiii)
        /*002c*/ 	.word	0x00000000


	//----- nvinfo : EIATTR_REGCOUNT
	.align		4
.L_7:
        /*0030*/ 	.byte	0x04, 0x2f
        /*0032*/ 	.short	(.L_9 - .L_8)
	.align		4
.L_8:
        /*0034*/ 	.word	index@(_Z11kernel__3_1PdS_S_iiiiiiiiiiiiiiii)
        /*0038*/ 	.word	0x00000076


	//----- nvinfo : EIATTR_FRAME_SIZE
	.align		4
.L_9:
        /*003c*/ 	.byte	0x04, 0x11
        /*003e*/ 	.short	(.L_11 - .L_10)
	.align		4
.L_10:
        /*0040*/ 	.word	index@(_Z11kernel__3_1PdS_S_iiiiiiiiiiiiiiii)
        /*0044*/ 	.word	0x00000000


	//----- nvinfo : EIATTR_REGCOUNT
	.align		4
.L_11:
        /*0048*/ 	.byte	0x04, 0x2f
        /*004a*/ 	.short	(.L_13 - .L_12)
	.align		4
.L_12:
        /*004c*/ 	.word	index@(_Z11kernel__4_1PdS_S_iiiiiiiiiiiiiiii)
        /*0050*/ 	.word	0x00000078


	//----- nvinfo : EIATTR_FRAME_SIZE
	.align		4
.L_13:
        /*0054*/ 	.byte	0x04, 0x11
        /*0056*/ 	.short	(.L_15 - .L_14)
	.align		4
.L_14:
        /*0058*/ 	.word	index@(_Z11kernel__4_1PdS_S_iiiiiiiiiiiiiiii)
        /*005c*/ 	.word	0x00000000


	//----- nvinfo : EIATTR_MIN_STACK_SIZE
	.align		4
.L_15:
        /*0060*/ 	.byte	0x04, 0x12
        /*0062*/ 	.short	(.L_17 - .L_16)
	.align		4
.L_16:
        /*0064*/ 	.word	index@(_Z11kernel__4_1PdS_S_iiiiiiiiiiiiiiii)
        /*0068*/ 	.word	0x00000000


	//----- nvinfo : EIATTR_MIN_STACK_SIZE
	.align		4
.L_17:
        /*006c*/ 	.byte	0x04, 0x12
        /*006e*/ 	.short	(.L_19 - .L_18)
	.align		4
.L_18:
        /*0070*/ 	.word	index@(_Z11kernel__3_1PdS_S_iiiiiiiiiiiiiiii)
        /*0074*/ 	.word	0x00000000


	//----- nvinfo : EIATTR_MIN_STACK_SIZE
	.align		4
.L_19:
        /*0078*/ 	.byte	0x04, 0x12
        /*007a*/ 	.short	(.L_21 - .L_20)
	.align		4
.L_20:
        /*007c*/ 	.word	index@(_Z11kernel__2_1PdS_S_iiiiiiiiiiiiiiii)
        /*0080*/ 	.word	0x00000000


	//----- nvinfo : EIATTR_MIN_STACK_SIZE
	.align		4
.L_21:
        /*0084*/ 	.byte	0x04, 0x12
        /*0086*/ 	.short	(.L_23 - .L_22)
	.align		4
.L_22:
        /*0088*/ 	.word	index@(_Z11kernel__1_1PdS_S_iiiiiiiiiiiiiiii)
        /*008c*/ 	.word	0x00000000
.L_23:


//--------------------- .nv.compat                --------------------------
	.section	.nv.compat,"",@"SHT_CUDA_COMPAT_INFO"
	.align	4
        /*0000*/ 	.byte	0x02, 0x09, 0x00, 0x00, 0x02, 0x02, 0x01, 0x00, 0x02, 0x05, 0x05, 0x00, 0x03, 0x07, 0x01, 0x01
        /*0010*/ 	.byte	0x02, 0x03, 0x00, 0x00, 0x02, 0x06, 0x01, 0x00, 0x04, 0x0b, 0x08, 0x00, 0x01, 0x00, 0x00, 0x00
        /*0020*/ 	.byte	0x00, 0x00, 0x00, 0x00


//--------------------- .nv.info._Z11kernel__4_1PdS_S_iiiiiiiiiiiiiiii --------------------------
	.section	.nv.info._Z11kernel__4_1PdS_S_iiiiiiiiiiiiiiii,"",@"SHT_CUDA_INFO"
	.sectionflags	@""
	.align	4


	//----- nvinfo : EIATTR_CUDA_API_VERSION
	.align		4
        /*0000*/ 	.byte	0x04, 0x37
        /*0002*/ 	.short	(.L_25 - .L_24)
.L_24:
        /*0004*/ 	.word	0x00000082


	//----- nvinfo : EIATTR_KPARAM_INFO
	.align		4
.L_25:
        /*0008*/ 	.byte	0x04, 0x17
        /*000a*/ 	.short	(.L_27 - .L_26)
.L_26:
        /*000c*/ 	.word	0x00000000
        /*0010*/ 	.short	0x0012
        /*0012*/ 	.short	0x0054
        /*0014*/ 	.byte	0x00, 0xf0, 0x11, 0x00


	//----- nvinfo : EIATTR_KPARAM_INFO
	.align		4
.L_27:
        /*0018*/ 	.byte	0x04, 0x17
        /*001a*/ 	.short	(.L_29 - .L_28)
.L_28:
        /*001c*/ 	.word	0x00000000
        /*0020*/ 	.short	0x0011
        /*0022*/ 	.short	0x0050
        /*0024*/ 	.byte	0x00, 0xf0, 0x11, 0x00


	//----- nvinfo : EIATTR_KPARAM_INFO
	.align		4
.L_29:
        /*0028*/ 	.byte	0x04, 0x17
        /*002a*/ 	.short	(.L_31 - .L_30)
.L_30:
        /*002c*/ 	.word	0x00000000
        /*0030*/ 	.short	0x0010
        /*0032*/ 	.short	0x004c
        /*0034*/ 	.byte	0x00, 0xf0, 0x11, 0x00


	//----- nvinfo : EIATTR_KPARAM_INFO
	.align		4
.L_31:
        /*0038*/ 	.byte	0x04, 0x17
        /*003a*/ 	.short	(.L_33 - .L_32)
.L_32:
        /*003c*/ 	.word	0x00000000
        /*0040*/ 	.short	0x000f
        /*0042*/ 	.short	0x0048
        /*0044*/ 	.byte	0x00, 0xf0, 0x11, 0x00


	//----- nvinfo : EIATTR_KPARAM_INFO
	.align		4
.L_33:
        /*0048*/ 	.byte	0x04, 0x17
        /*004a*/ 	.short	(.L_35 - .L_34)
.L_34:
        /*004c*/ 	.word	0x00000000
        /*0050*/ 	.short	0x000e
        /*0052*/ 	.short	0x0044
        /*0054*/ 	.byte	0x00, 0xf0, 0x11, 0x00


	//----- nvinfo : EIATTR_KPARAM_INFO
	.align		4
.L_35:
        /*0058*/ 	.byte	0x04, 0x17
        /*005a*/ 	.short	(.L_37 - .L_36)
.L_36:
        /*005c*/ 	.word	0x00000000
        /*0060*/ 	.short	0x000d
        /*0062*/ 	.short	0x0040
        /*0064*/ 	.byte	0x00, 0xf0, 0x11, 0x00


	//----- nvinfo : EIATTR_KPARAM_INFO
	.align		4
.L_37:
        /*0068*/ 	.byte	0x04, 0x17
        /*006a*/ 	.short	(.L_39 - .L_38)
.L_38:
        /*006c*/ 	.word	0x00000000
        /*0070*/ 	.short	0x000c
        /*0072*/ 	.short	0x003c
        /*0074*/ 	.byte	0x00, 0xf0, 0x11, 0x00


	//----- nvinfo : EIATTR_KPARAM_INFO
	.align		4
.L_39:
        /*0078*/ 	.byte	0x04, 0x17
        /*007a*/ 	.short	(.L_41 - .L_40)
.L_40:
        /*007c*/ 	.word	0x00000000
        /*0080*/ 	.short	0x000b
        /*0082*/ 	.short	0x0038
        /*0084*/ 	.byte	0x00, 0xf0, 0x11, 0x00


	//----- nvinfo : EIATTR_KPARAM_INFO
	.align		4
.L_41:
        /*0088*/ 	.byte	0x04, 0x17
        /*008a*/ 	.short	(.L_43 - .L_42)
.L_42:
        /*008c*/ 	.word	0x00000000
        /*0090*/ 	.short	0x000a
        /*0092*/ 	.short	0x0034
        /*0094*/ 	.byte	0x00, 0xf0, 0x11, 0x00


	//----- nvinfo : EIATTR_KPARAM_INFO
	.align		4
.L_43:
        /*0098*/ 	.byte	0x04, 0x17
        /*009a*/ 	.short	(.L_45 - .L_44)
.L_44:
        /*009c*/ 	.word	0x00000000
        /*00a0*/ 	.short	0x0009
        /*00a2*/ 	.short	0x0030
        /*00a4*/ 	.byte	0x00, 0xf0, 0x11, 0x00


	//----- nvinfo : EIATTR_KPARAM_INFO
	.align		4
.L_45:
        /*00a8*/ 	.byte	0x04, 0x17
        /*00aa*/ 	.short	(.L_47 - .L_46)
.L_46:
        /*00ac*/ 	.word	0x00000000
        /*00b0*/ 	.short	0x0008
        /*00b2*/ 	.short	0x002c
        /*00b4*/ 	.byte	0x00, 0xf0, 0x11, 0x00


	//----- nvinfo : EIATTR_KPARAM_INFO
	.align		4
.L_47:
        /*00b8*/ 	.byte	0x04, 0x17
        /*00ba*/ 	.short	(.L_49 - .L_48)
.L_48:
        /*00bc*/ 	.word	0x00000000
        /*00c0*/ 	.short	0x0007
        /*00c2*/ 	.short	0x0028
        /*00c4*/ 	.byte	0x00, 0xf0, 0x11, 0x00


	//----- nvinfo : EIATTR_KPARAM_INFO
	.align		4
.L_49:
        /*00c8*/ 	.byte	0x04, 0x17
        /*00ca*/ 	.short	(.L_51 - .L_50)
.L_50:
        /*00cc*/ 	.word	0x00000000
        /*00d0*/ 	.short	0x0006
        /*00d2*/ 	.short	0x0024
        /*00d4*/ 	.byte	0x00, 0xf0, 0x11, 0x00


	//----- nvinfo : EIATTR_KPARAM_INFO
	.align		4
.L_51:
        /*00d8*/ 	.byte	0x04, 0x17
        /*00da*/ 	.short	(.L_53 - .L_52)
.L_52:
        /*00dc*/ 	.word	0x00000000
        /*00e0*/ 	.short	0x0005
        /*00e2*/ 	.short	0x0020
        /*00e4*/ 	.byte	0x00, 0xf0, 0x11, 0x00


	//----- nvinfo : EIATTR_KPARAM_INFO
	.align		4
.L_53:
        /*00e8*/ 	.byte	0x04, 0x17
        /*00ea*/ 	.short	(.L_55 - .L_54)
.L_54:
        /*00ec*/ 	.word	0x00000000
        /*00f0*/ 	.short	0x0004
        /*00f2*/ 	.short	0x001c
        /*00f4*/ 	.byte	0x00, 0xf0, 0x11, 0x00


	//----- nvinfo : EIATTR_KPARAM_INFO
	.align		4
.L_55:
        /*00f8*/ 	.byte	0x04, 0x17
        /*00fa*/ 	.short	(.L_57 - .L_56)
.L_56:
        /*00fc*/ 	.word	0x00000000
        /*0100*/ 	.short	0x0003
        /*0102*/ 	.short	0x0018
        /*0104*/ 	.byte	0x00, 0xf0, 0x11, 0x00


	//----- nvinfo : EIATTR_KPARAM_INFO
	.align		4
.L_57:
        /*0108*/ 	.byte	0x04, 0x17
        /*010a*/ 	.short	(.L_59 - .L_58)
.L_58:
        /*010c*/ 	.word	0x00000000
        /*0110*/ 	.short	0x0002
        /*0112*/ 	.short	0x0010
        /*0114*/ 	.byte	0x00, 0xf5, 0x21, 0x00


	//----- nvinfo : EIATTR_KPARAM_INFO
	.align		4
.L_59:
        /*0118*/ 	.byte	0x04, 0x17
        /*011a*/ 	.short	(.L_61 - .L_60)
.L_60:
        /*011c*/ 	.word	0x00000000
        /*0120*/ 	.short	0x0001
        /*0122*/ 	.short	0x0008
        /*0124*/ 	.byte	0x00, 0xf5, 0x21, 0x00


	//----- nvinfo : EIATTR_KPARAM_INFO
	.align		4
.L_61:
        /*0128*/ 	.byte	0x04, 0x17
        /*012a*/ 	.short	(.L_63 - .L_62)
.L_62:
        /*012c*/ 	.word	0x00000000
        /*0130*/ 	.short	0x0000
        /*0132*/ 	.short	0x0000
        /*0134*/ 	.byte	0x00, 0xf5, 0x21, 0x00


	//----- nvinfo : EIATTR_SPARSE_MMA_MASK
	.align		4
.L_63:
        /*0138*/ 	.byte	0x03, 0x50
        /*013a*/ 	.short	0x0000


	//----- nvinfo : EIATTR_MAXREG_COUNT
	.align		4
        /*013c*/ 	.byte	0x03, 0x1b
        /*013e*/ 	.short	0x00ff


	//----- nvinfo : EIATTR_NUM_BARRIERS
	.align		4
        /*0140*/ 	.byte	0x02, 0x4c
        /*0142*/ 	.byte	0x01
	.zero		1


	//----- nvinfo : EIATTR_MERCURY_ISA_VERSION
	.align		4
        /*0144*/ 	.byte	0x03, 0x5f
        /*0146*/ 	.short	0x0101


	//----- nvinfo : EIATTR_VRC_CTA_INIT_COUNT
	.align		4
        /*0148*/ 	.byte	0x02, 0x4a
	.zero		1
	.zero		1


	//----- nvinfo : EIATTR_EXIT_INSTR_OFFSETS
	.align		4
        /*014c*/ 	.byte	0x04, 0x1c
        /*014e*/ 	.short	(.L_65 - .L_64)


	//   ....[0]....
.L_64:
        /*0150*/ 	.word	0x00003890


	//   ....[1]....
        /*0154*/ 	.word	0x000044e0


	//   ....[2]....
        /*0158*/ 	.word	0x00004540


	//----- nvinfo : EIATTR_CRS_STACK_SIZE
	.align		4
.L_65:
        /*015c*/ 	.byte	0x04, 0x1e
        /*015e*/ 	.short	(.L_67 - .L_66)
.L_66:
        /*0160*/ 	.word	0x00000000


	//----- nvinfo : EIATTR_CBANK_PARAM_SIZE
	.align		4
.L_67:
        /*0164*/ 	.byte	0x03, 0x19
        /*0166*/ 	.short	0x0058


	//----- nvinfo : EIATTR_PARAM_CBANK
	.align		4
        /*0168*/ 	.byte	0x04, 0x0a
        /*016a*/ 	.short	(.L_69 - .L_68)
	.align		4
.L_68:
        /*016c*/ 	.word	index@(.nv.constant0._Z11kernel__4_1PdS_S_iiiiiiiiiiiiiiii)
        /*0170*/ 	.short	0x0380
        /*0172*/ 	.short	0x0058


	//----- nvinfo : EIATTR_SW_WAR
	.align		4
.L_69:
        /*0174*/ 	.byte	0x04, 0x36
        /*0176*/ 	.short	(.L_71 - .L_70)
.L_70:
        /*0178*/ 	.word	0x00000008
.L_71:


//--------------------- .nv.info._Z11kernel__3_1PdS_S_iiiiiiiiiiiiiiii --------------------------
	.section	.nv.info._Z11kernel__3_1PdS_S_iiiiiiiiiiiiiiii,"",@"SHT_CUDA_INFO"
	.sectionflags	@""
	.align	4


	//----- nvinfo : EIATTR_CUDA_API_VERSION
	.align		4
        /*0000*/ 	.byte	0x04, 0x37
        /*0002*/ 	.short	(.L_73 - .L_72)
.L_72:
        /*0004*/ 	.word	0x00000082


	//----- nvinfo : EIATTR_KPARAM_INFO
	.align		4
.L_73:
        /*0008*/ 	.byte	0x04, 0x17
        /*000a*/ 	.short	(.L_75 - .L_74)
.L_74:
        /*000c*/ 	.word	0x00000000
        /*0010*/ 	.short	0x0012
        /*0012*/ 	.short	0x0054
        /*0014*/ 	.byte	0x00, 0xf0, 0x11, 0x00


	//----- nvinfo : EIATTR_KPARAM_INFO
	.align		4
.L_75:
        /*0018*/ 	.byte	0x04, 0x17
        /*001a*/ 	.short	(.L_77 - .L_76)
.L_76:
        /*001c*/ 	.word	0x00000000
        /*0020*/ 	.short	0x0011
        /*0022*/ 	.short	0x0050
        /*0024*/ 	.byte	0x00, 0xf0, 0x11, 0x00


	//----- nvinfo : EIATTR_KPARAM_INFO
	.align		4
.L_77:
        /*0028*/ 	.byte	0x04, 0x17
        /*002a*/ 	.short	(.L_79 - .L_78)
.L_78:
        /*002c*/ 	.word	0x00000000
        /*0030*/ 	.short	0x0010
        /*0032*/ 	.short	0x004c
        /*0034*/ 	.byte	0x00, 0xf0, 0x11, 0x00


	//----- nvinfo : EIATTR_KPARAM_INFO
	.align		4
.L_79:
        /*0038*/ 	.byte	0x04, 0x17
        /*003a*/ 	.short	(.L_81 - .L_80)
.L_80:
        /*003c*/ 	.word	0x00000000
        /*0040*/ 	.short	0x000f
        /*0042*/ 	.short	0x0048
        /*0044*/ 	.byte	0x00, 0xf0, 0x11, 0x00


	//----- nvinfo : EIATTR_KPARAM_INFO
	.align		4
.L_81:
        /*0048*/ 	.byte	0x04, 0x17
        /*004a*/ 	.short	(.L_83 - .L_82)
.L_82:
        /*004c*/ 	.word	0x00000000
        /*0050*/ 	.short	0x000e
        /*0052*/ 	.short	0x0044
        /*0054*/ 	.byte	0x00, 0xf0, 0x11, 0x00


	//----- nvinfo : EIATTR_KPARAM_INFO
	.align		4
.L_83:
        /*0058*/ 	.byte	0x04, 0x17
        /*005a*/ 	.short	(.L_85 - .L_84)
.L_84:
        /*005c*/ 	.word	0x00000000
        /*0060*/ 	.short	0x000d
        /*0062*/ 	.short	0x0040
        /*0064*/ 	.byte	0x00, 0xf0, 0x11, 0x00


	//----- nvinfo : EIATTR_KPARAM_INFO
	.align		4
.L_85:
        /*0068*/ 	.byte	0x04, 0x17
        /*006a*/ 	.short	(.L_87 - .L_86)
.L_86:
        /*006c*/ 	.word	0x00000000
        /*0070*/ 	.short	0x000c
        /*0072*/ 	.short	0x003c
        /*0074*/ 	.byte	0x00, 0xf0, 0x11, 0x00


	//----- nvinfo : EIATTR_KPARAM_INFO
	.align		4
.L_87:
        /*0078*/ 	.byte	0x04, 0x17
        /*007a*/ 	.short	(.L_89 - .L_88)
.L_88:
        /*007c*/ 	.word	0x00000000
        /*0080*/ 	.short	0x000b
        /*0082*/ 	.short	0x0038
        /*0084*/ 	.byte	0x00, 0xf0, 0x11, 0x00


	//----- nvinfo : EIATTR_KPARAM_INFO
	.align		4
.L_89:
        /*0088*/ 	.byte	0x04, 0x17
        /*008a*/ 	.short	(.L_91 - .L_90)
.L_90:
        /*008c*/ 	.word	0x00000000
        /*0090*/ 	.short	0x000a
        /*0092*/ 	.short	0x0034
        /*0094*/ 	.byte	0x00, 0xf0, 0x11, 0x00


	//----- nvinfo : EIATTR_KPARAM_INFO
	.align		4
.L_91:
        /*0098*/ 	.byte	0x04, 0x17
        /*009a*/ 	.short	(.L_93 - .L_92)
.L_92:
        /*009c*/ 	.word	0x00000000
        /*00a0*/ 	.short	0x0009
        /*00a2*/ 	.short	0x0030
        /*00a4*/ 	.byte	0x00, 0xf0, 0x11, 0x00


	//----- nvinfo : EIATTR_KPARAM_INFO
	.align		4
.L_93:
        /*00a8*/ 	.byte	0x04, 0x17
        /*00aa*/ 	.short	(.L_95 - .L_94)
.L_94:
        /*00ac*/ 	.word	0x00000000
        /*00b0*/ 	.short	0x0008
        /*00b2*/ 	.short	0x002c
        /*00b4*/ 	.byte	0x00, 0xf0, 0x11, 0x00


	//----- nvinfo : EIATTR_KPARAM_INFO
	.align		4
.L_95:
        /*00b8*/ 	.byte	0x04, 0x17
        /*00ba*/ 	.short	(.L_97 - .L_96)
.L_96:
        /*00bc*/ 	.word	0x00000000
        /*00c0*/ 	.short	0x0007
        /*00c2*/ 	.short	0x0028
        /*00c4*/ 	.byte	0x00, 0xf0, 0x11, 0x00


	//----- nvinfo : EIATTR_KPARAM_INFO
	.align		4
.L_97:
        /*00c8*/ 	.byte	0x04, 0x17
        /*00ca*/ 	.short	(.L_99 - .L_98)
.L_98:
        /*00cc*/ 	.word	0x00000000
        /*00d0*/ 	.short	0x0006
        /*00d2*/ 	.short	0x0024
        /*00d4*/ 	.byte	0x00, 0xf0, 0x11, 0x00


	//----- nvinfo : EIATTR_KPARAM_INFO
	.align		4
.L_99:
        /*00d8*/ 	.byte	0x04, 0x17
        /*00da*/ 	.short	(.L_101 - .L_100)
.L_100:
        /*00dc*/ 	.word	0x00000000
        /*00e0*/ 	.short	0x0005
        /*00e2*/ 	.short	0x0020
        /*00e4*/ 	.byte	0x00, 0xf0, 0x11, 0x00


	//----- nvinfo : EIATTR_KPARAM_INFO
	.align		4
.L_101:
        /*00e8*/ 	.byte	0x04, 0x17
        /*00ea*/ 	.short	(.L_103 - .L_102)
.L_102:
        /*00ec*/ 	.word	0x00000000
        /*00f0*/ 	.short	0x0004
        /*00f2*/ 	.short	0x001c
        /*00f4*/ 	.byte	0x00, 0xf0, 0x11, 0x00


	//----- nvinfo : EIATTR_KPARAM_INFO
	.align		4
.L_103:
        /*00f8*/ 	.byte	0x04, 0x17
        /*00fa*/ 	.short	(.L_105 - .L_104)
.L_104:
        /*00fc*/ 	.word	0x00000000
        /*0100*/ 	.short	0x0003
        /*0102*/ 	.short	0x0018
        /*0104*/ 	.byte	0x00, 0xf0, 0x11, 0x00


	//----- nvinfo : EIATTR_KPARAM_INFO
	.align		4
.L_105:
        /*0108*/ 	.byte	0x04, 0x17
        /*010a*/ 	.short	(.L_107 - .L_106)
.L_106:
        /*010c*/ 	.word	0x00000000
        /*0110*/ 	.short	0x0002
        /*0112*/ 	.short	0x0010
        /*0114*/ 	.byte	0x00, 0xf5, 0x21, 0x00


	//----- nvinfo : EIATTR_KPARAM_INFO
	.align		4
.L_107:
        /*0118*/ 	.byte	0x04, 0x17
        /*011a*/ 	.short	(.L_109 - .L_108)
.L_108:
        /*011c*/ 	.word	0x00000000
        /*0120*/ 	.short	0x0001
        /*0122*/ 	.short	0x0008
        /*0124*/ 	.byte	0x00, 0xf5, 0x21, 0x00


	//----- nvinfo : EIATTR_KPARAM_INFO
	.align		4
.L_109:
        /*0128*/ 	.byte	0x04, 0x17
        /*012a*/ 	.short	(.L_111 - .L_110)
.L_110:
        /*012c*/ 	.word	0x00000000
        /*0130*/ 	.short	0x0000
        /*0132*/ 	.short	0x0000
        /*0134*/ 	.byte	0x00, 0xf5, 0x21, 0x00


	//----- nvinfo : EIATTR_SPARSE_MMA_MASK
	.align		4
.L_111:
        /*0138*/ 	.byte	0x03, 0x50
        /*013a*/ 	.short	0x0000


	//----- nvinfo : EIATTR_MAXREG_COUNT
	.align		4
        /*013c*/ 	.byte	0x03, 0x1b
        /*013e*/ 	.short	0x00ff


	//----- nvinfo : EIATTR_NUM_BARRIERS
	.align		4
        /*0140*/ 	.byte	0x02, 0x4c
        /*0142*/ 	.byte	0x01
	.zero		1


	//----- nvinfo : EIATTR_MERCURY_ISA_VERSION
	.align		4
        /*0144*/ 	.byte	0x03, 0x5f
        /*0146*/ 	.short	0x0101


	//----- nvinfo : EIATTR_VRC_CTA_INIT_COUNT
	.align		4
        /*0148*/ 	.byte	0x02, 0x4a
	.zero		1
	.zero		1


	//----- nvinfo : EIATTR_EXIT_INSTR_OFFSETS
	.align		4
        /*014c*/ 	.byte	0x04, 0x1c
        /*014e*/ 	.short	(.L_113 - .L_112)


	//   ....[0]....
.L_112:
        /*0150*/ 	.word	0x00002700


	//   ....[1]....
        /*0154*/ 	.word	0x00003350


	//   ....[2]....
        /*0158*/ 	.word	0x000033b0


	//----- nvinfo : EIATTR_CRS_STACK_SIZE
	.align		4
.L_113:
        /*015c*/ 	.byte	0x04, 0x1e
        /*015e*/ 	.short	(.L_115 - .L_114)
.L_114:
        /*0160*/ 	.word	0x00000000


	//----- nvinfo : EIATTR_CBANK_PARAM_SIZE
	.align		4
.L_115:
        /*0164*/ 	.byte	0x03, 0x19
        /*0166*/ 	.short	0x0058


	//----- nvinfo : EIATTR_PARAM_CBANK
	.align		4
        /*0168*/ 	.byte	0x04, 0x0a
        /*016a*/ 	.short	(.L_117 - .L_116)
	.align		4
.L_116:
        /*016c*/ 	.word	index@(.nv.constant0._Z11kernel__3_1PdS_S_iiiiiiiiiiiiiiii)
        /*0170*/ 	.short	0x0380
        /*0172*/ 	.short	0x0058


	//----- nvinfo : EIATTR_SW_WAR
	.align		4
.L_117:
        /*0174*/ 	.byte	0x04, 0x36
        /*0176*/ 	.short	(.L_119 - .L_118)
.L_118:
        /*0178*/ 	.word	0x00000008
.L_119:


//--------------------- .nv.info._Z11kernel__2_1PdS_S_iiiiiiiiiiiiiiii --------------------------
	.section	.nv.info._Z11kernel__2_1PdS_S_iiiiiiiiiiiiiiii,"",@"SHT_CUDA_INFO"
	.sectionflags	@""
	.align	4


	//----- nvinfo : EIATTR_CUDA_API_VERSION
	.align		4
        /*0000*/ 	.byte	0x04, 0x37
        /*0002*/ 	.short	(.L_121 - .L_120)
.L_120:
        /*0004*/ 	.word	0x00000082


	//----- nvinfo : EIATTR_KPARAM_INFO
	.align		4
.L_121:
        /*0008*/ 	.byte	0x04, 0x17
        /*000a*/ 	.short	(.L_123 - .L_122)
.L_122:
        /*000c*/ 	.word	0x00000000
        /*0010*/ 	.short	0x0012
        /*0012*/ 	.short	0x0054
        /*0014*/ 	.byte	0x00, 0xf0, 0x11, 0x00


	//----- nvinfo : EIATTR_KPARAM_INFO
	.align		4
.L_123:
        /*0018*/ 	.byte	0x04, 0x17
        /*001a*/ 	.short	(.L_125 - .L_124)
.L_124:
        /*001c*/ 	.word	0x00000000
        /*0020*/ 	.short	0x0011
        /*0022*/ 	.short	0x0050
        /*0024*/ 	.byte	0x00, 0xf0, 0x11, 0x00


	//----- nvinfo : EIATTR_KPARAM_INFO
	.align		4
.L_125:
        /*0028*/ 	.byte	0x04, 0x17
        /*002a*/ 	.short	(.L_127 - .L_126)
.L_126:
        /*002c*/ 	.word	0x00000000
        /*0030*/ 	.short	0x0010
        /*0032*/ 	.short	0x004c
        /*0034*/ 	.byte	0x00, 0xf0, 0x11, 0x00


	//----- nvinfo : EIATTR_KPARAM_INFO
	.align		4
.L_127:
        /*0038*/ 	.byte	0x04, 0x17
        /*003a*/ 	.short	(.L_129 - .L_128)
.L_128:
        /*003c*/ 	.word	0x00000000
        /*0040*/ 	.short	0x000f
        /*0042*/ 	.short	0x0048
        /*0044*/ 	.byte	0x00, 0xf0, 0x11, 0x00


	//----- nvinfo : EIATTR_KPARAM_INFO
	.align		4
.L_129:
        /*0048*/ 	.byte	0x04, 0x17
        /*004a*/ 	.short	(.L_131 - .L_130)
.L_130:
        /*004c*/ 	.word	0x00000000
        /*0050*/ 	.short	0x000e
        /*0052*/ 	.short	0x0044
        /*0054*/ 	.byte	0x00, 0xf0, 0x11, 0x00


	//----- nvinfo : EIATTR_KPARAM_INFO
	.align		4
.L_131:
        /*0058*/ 	.byte	0x04, 0x17
        /*005a*/ 	.short	(.L_133 - .L_132)
.L_132:
        /*005c*/ 	.word	0x00000000
        /*0060*/ 	.short	0x000d
        /*0062*/ 	.short	0x0040
        /*0064*/ 	.byte	0x00, 0xf0, 0x11, 0x00


	//----- nvinfo : EIATTR_KPARAM_INFO
	.align		4
.L_133:
        /*0068*/ 	.byte	0x04, 0x17
        /*006a*/ 	.short	(.L_135 - .L_134)
.L_134:
        /*006c*/ 	.word	0x00000000
        /*0070*/ 	.short	0x000c
        /*0072*/ 	.short	0x003c
        /*0074*/ 	.byte	0x00, 0xf0, 0x11, 0x00


	//----- nvinfo : EIATTR_KPARAM_INFO
	.align		4
.L_135:
        /*0078*/ 	.byte	0x04, 0x17
        /*007a*/ 	.short	(.L_137 - .L_136)
.L_136:
        /*007c*/ 	.word	0x00000000
        /*0080*/ 	.short	0x000b
        /*0082*/ 	.short	0x0038
        /*0084*/ 	.byte	0x00, 0xf0, 0x11, 0x00


	//----- nvinfo : EIATTR_KPARAM_INFO
	.align		4
.L_137:
        /*0088*/ 	.byte	0x04, 0x17
        /*008a*/ 	.short	(.L_139 - .L_138)
.L_138:
        /*008c*/ 	.word	0x00000000
        /*0090*/ 	.short	0x000a
        /*0092*/ 	.short	0x0034
        /*0094*/ 	.byte	0x00, 0xf0, 0x11, 0x00


	//----- nvinfo : EIATTR_KPARAM_INFO
	.align		4
.L_139:
        /*0098*/ 	.byte	0x04, 0x17
        /*009a*/ 	.short	(.L_141 - .L_140)
.L_140:
        /*009c*/ 	.word	0x00000000
        /*00a0*/ 	.short	0x0009
        /*00a2*/ 	.short	0x0030
        /*00a4*/ 	.byte	0x00, 0xf0, 0x11, 0x00


	//----- nvinfo : EIATTR_KPARAM_INFO
	.align		4
.L_141:
        /*00a8*/ 	.byte	0x04, 0x17
        /*00aa*/ 	.short	(.L_143 - .L_142)
.L_142:
        /*00ac*/ 	.word	0x00000000
        /*00b0*/ 	.short	0x0008
        /*00b2*/ 	.short	0x002c
        /*00b4*/ 	.byte	0x00, 0xf0, 0x11, 0x00


	//----- nvinfo : EIATTR_KPARAM_INFO
	.align		4
.L_143:
        /*00b8*/ 	.byte	0x04, 0x17
        /*00ba*/ 	.short	(.L_145 - .L_144)
.L_144:
        /*00bc*/ 	.word	0x00000000
        /*00c0*/ 	.short	0x0007
        /*00c2*/ 	.short	0x0028
        /*00c4*/ 	.byte	0x00, 0xf0, 0x11, 0x00


	//----- nvinfo : EIATTR_KPARAM_INFO
	.align		4
.L_145:
        /*00c8*/ 	.byte	0x04, 0x17
        /*00ca*/ 	.short	(.L_147 - .L_146)
.L_146:
        /*00cc*/ 	.word	0x00000000
        /*00d0*/ 	.short	0x0006
        /*00d2*/ 	.short	0x0024
        /*00d4*/ 	.byte	0x00, 0xf0, 0x11, 0x00


	//----- nvinfo : EIATTR_KPARAM_INFO
	.align		4
.L_147:
        /*00d8*/ 	.byte	0x04, 0x17
        /*00da*/ 	.short	(.L_149 - .L_148)
.L_148:
        /*00dc*/ 	.word	0x00000000
        /*00e0*/ 	.short	0x0005
        /*00e2*/ 	.short	0x0020
        /*00e4*/ 	.byte	0x00, 0xf0, 0x11, 0x00


	//----- nvinfo : EIATTR_KPARAM_INFO
	.align		4
.L_149:
        /*00e8*/ 	.byte	0x04, 0x17
        /*00ea*/ 	.short	(.L_151 - .L_150)
.L_150:
        /*00ec*/ 	.word	0x00000000
        /*00f0*/ 	.short	0x0004
        /*00f2*/ 	.short	0x001c
        /*00f4*/ 	.byte	0x00, 0xf0, 0x11, 0x00


	//----- nvinfo : EIATTR_KPARAM_INFO
	.align		4
.L_151:
        /*00f8*/ 	.byte	0x04, 0x17
        /*00fa*/ 	.short	(.L_153 - .L_152)
.L_152:
        /*00fc*/ 	.word	0x00000000
        /*0100*/ 	.short	0x0003
        /*0102*/ 	.short	0x0018
        /*0104*/ 	.byte	0x00, 0xf0, 0x11, 0x00


	//----- nvinfo : EIATTR_KPARAM_INFO
	.align		4
.L_153:
        /*0108*/ 	.byte	0x04, 0x17
        /*010a*/ 	.short	(.L_155 - .L_154)
.L_154:
        /*010c*/ 	.word	0x00000000
        /*0110*/ 	.short	0x0002
        /*0112*/ 	.short	0x0010
        /*0114*/ 	.byte	0x00, 0xf5, 0x21, 0x00


	//----- nvinfo : EIATTR_KPARAM_INFO
	.align		4
.L_155:
        /*0118*/ 	.byte	0x04, 0x17
        /*011a*/ 	.short	(.L_157 - .L_156)
.L_156:
        /*011c*/ 	.word	0x00000000
        /*0120*/ 	.short	0x0001
        /*0122*/ 	.short	0x0008
        /*0124*/ 	.byte	0x00, 0xf5, 0x21, 0x00


	//----- nvinfo : EIATTR_KPARAM_INFO
	.align		4
.L_157:
        /*0128*/ 	.byte	0x04, 0x17
        /*012a*/ 	.short	(.L_159 - .L_158)
.L_158:
        /*012c*/ 	.word	0x00000000
        /*0130*/ 	.short	0x0000
        /*0132*/ 	.short	0x0000
        /*0134*/ 	.byte	0x00, 0xf5, 0x21, 0x00


	//----- nvinfo : EIATTR_SPARSE_MMA_MASK
	.align		4
.L_159:
        /*0138*/ 	.byte	0x03, 0x50
        /*013a*/ 	.short	0x0000


	//----- nvinfo : EIATTR_MAXREG_COUNT
	.align		4
        /*013c*/ 	.byte	0x03, 0x1b
        /*013e*/ 	.short	0x00ff


	//----- nvinfo : EIATTR_NUM_BARRIERS
	.align		4
        /*0140*/ 	.byte	0x02, 0x4c
        /*0142*/ 	.byte	0x01
	.zero		1


	//----- nvinfo : EIATTR_MERCURY_ISA_VERSION
	.align		4
        /*0144*/ 	.byte	0x03, 0x5f
        /*0146*/ 	.short	0x0101


	//----- nvinfo : EIATTR_VRC_CTA_INIT_COUNT
	.align		4
        /*0148*/ 	.byte	0x02, 0x4a
	.zero		1
	.zero		1


	//----- nvinfo : EIATTR_EXIT_INSTR_OFFSETS
	.align		4
        /*014c*/ 	.byte	0x04, 0x1c
        /*014e*/ 	.short	(.L_161 - .L_160)


	//   ....[0]....
.L_160:
        /*0150*/ 	.word	0x00002a40


	//----- nvinfo : EIATTR_CRS_STACK_SIZE
	.align		4
.L_161:
        /*0154*/ 	.byte	0x04, 0x1e
        /*0156*/ 	.short	(.L_163 - .L_162)
.L_162:
        /*0158*/ 	.word	0x00000000


	//----- nvinfo : EIATTR_CBANK_PARAM_SIZE
	.align		4
.L_163:
        /*015c*/ 	.byte	0x03, 0x19
        /*015e*/ 	.short	0x0058


	//----- nvinfo : EIATTR_PARAM_CBANK
	.align		4
        /*0160*/ 	.byte	0x04, 0x0a
        /*0162*/ 	.short	(.L_165 - .L_164)
	.align		4
.L_164:
        /*0164*/ 	.word	index@(.nv.constant0._Z11kernel__2_1PdS_S_iiiiiiiiiiiiiiii)
        /*0168*/ 	.short	0x0380
        /*016a*/ 	.short	0x0058


	//----- nvinfo : EIATTR_SW_WAR
	.align		4
.L_165:
        /*016c*/ 	.byte	0x04, 0x36
        /*016e*/ 	.short	(.L_167 - .L_166)
.L_166:
        /*0170*/ 	.word	0x00000008
.L_167:


//--------------------- .nv.info._Z11kernel__1_1PdS_S_iiiiiiiiiiiiiiii --------------------------
	.section	.nv.info._Z11kernel__1_1PdS_S_iiiiiiiiiiiiiiii,"",@"SHT_CUDA_INFO"
	.sectionflags	@""
	.align	4


	//----- nvinfo : EIATTR_CUDA_API_VERSION
	.align		4
        /*0000*/ 	.byte	0x04, 0x37
        /*0002*/ 	.short	(.L_169 - .L_168)
.L_168:
        /*0004*/ 	.word	0x00000082


	//----- nvinfo : EIATTR_KPARAM_INFO
	.align		4
.L_169:
        /*0008*/ 	.byte	0x04, 0x17
        /*000a*/ 	.short	(.L_171 - .L_170)
.L_170:
        /*000c*/ 	.word	0x00000000
        /*0010*/ 	.short	0x0012
        /*0012*/ 	.short	0x0054
        /*0014*/ 	.byte	0x00, 0xf0, 0x11, 0x00


	//----- nvinfo : EIATTR_KPARAM_INFO
	.align		4
.L_171:
        /*0018*/ 	.byte	0x04, 0x17
        /*001a*/ 	.short	(.L_173 - .L_172)
.L_172:
        /*001c*/ 	.word	0x00000000
        /*0020*/ 	.short	0x0011
        /*0022*/ 	.short	0x0050
        /*0024*/ 	.byte	0x00, 0xf0, 0x11, 0x00


	//----- nvinfo : EIATTR_KPARAM_INFO
	.align		4
.L_173:
        /*0028*/ 	.byte	0x04, 0x17
        /*002a*/ 	.short	(.L_175 - .L_174)
.L_174:
        /*002c*/ 	.word	0x00000000
        /*0030*/ 	.short	0x0010
        /*0032*/ 	.short	0x004c
        /*0034*/ 	.byte	0x00, 0xf0, 0x11, 0x00


	//----- nvinfo : EIATTR_KPARAM_INFO
	.align		4
.L_175:
        /*0038*/ 	.byte	0x04, 0x17
        /*003a*/ 	.short	(.L_177 - .L_176)
.L_176:
        /*003c*/ 	.word	0x00000000
        /*0040*/ 	.short	0x000f
        /*0042*/ 	.short	0x0048
        /*0044*/ 	.byte	0x00, 0xf0, 0x11, 0x00


	//----- nvinfo : EIATTR_KPARAM_INFO
	.align		4
.L_177:
        /*0048*/ 	.byte	0x04, 0x17
        /*004a*/ 	.short	(.L_179 - .L_178)
.L_178:
        /*004c*/ 	.word	0x00000000
        /*0050*/ 	.short	0x000e
        /*0052*/ 	.short	0x0044
        /*0054*/ 	.byte	0x00, 0xf0, 0x11, 0x00


	//----- nvinfo : EIATTR_KPARAM_INFO
	.align		4
.L_179:
        /*0058*/ 	.byte	0x04, 0x17
        /*005a*/ 	.short	(.L_181 - .L_180)
.L_180:
        /*005c*/ 	.word	0x00000000
        /*0060*/ 	.short	0x000d
        /*0062*/ 	.short	0x0040
        /*0064*/ 	.byte	0x00, 0xf0, 0x11, 0x00


	//----- nvinfo : EIATTR_KPARAM_INFO
	.align		4
.L_181:
        /*0068*/ 	.byte	0x04, 0x17
        /*006a*/ 	.short	(.L_183 - .L_182)
.L_182:
        /*006c*/ 	.word	0x00000000
        /*0070*/ 	.short	0x000c
        /*0072*/ 	.short	0x003c
        /*0074*/ 	.byte	0x00, 0xf0, 0x11, 0x00


	//----- nvinfo : EIATTR_KPARAM_INFO
	.align		4
.L_183:
        /*0078*/ 	.byte	0x04, 0x17
        /*007a*/ 	.short	(.L_185 - .L_184)
.L_184:
        /*007c*/ 	.word	0x00000000
        /*0080*/ 	.short	0x000b
        /*0082*/ 	.short	0x0038
        /*0084*/ 	.byte	0x00, 0xf0, 0x11, 0x00


	//----- nvinfo : EIATTR_KPARAM_INFO
	.align		4
.L_185:
        /*0088*/ 	.byte	0x04, 0x17
        /*008a*/ 	.short	(.L_187 - .L_186)
.L_186:
        /*008c*/ 	.word	0x00000000
        /*0090*/ 	.short	0x000a
        /*0092*/ 	.short	0x0034
        /*0094*/ 	.byte	0x00, 0xf0, 0x11, 0x00


	//----- nvinfo : EIATTR_KPARAM_INFO
	.align		4
.L_187:
        /*0098*/ 	.byte	0x04, 0x17
        /*009a*/ 	.short	(.L_189 - .L_188)
.L_188:
        /*009c*/ 	.word	0x00000000
        /*00a0*/ 	.short	0x0009
        /*00a2*/ 	.short	0x0030
        /*00a4*/ 	.byte	0x00, 0xf0, 0x11, 0x00


	//----- nvinfo : EIATTR_KPARAM_INFO
	.align		4
.L_189:
        /*00a8*/ 	.byte	0x04, 0x17
        /*00aa*/ 	.short	(.L_191 - .L_190)
.L_190:
        /*00ac*/ 	.word	0x00000000
        /*00b0*/ 	.short	0x0008
        /*00b2*/ 	.short	0x002c
        /*00b4*/ 	.byte	0x00, 0xf0, 0x11, 0x00


	//----- nvinfo : EIATTR_KPARAM_INFO
	.align		4
.L_191:
        /*00b8*/ 	.byte	0x04, 0x17
        /*00ba*/ 	.short	(.L_193 - .L_192)
.L_192:
        /*00bc*/ 	.word	0x00000000
        /*00c0*/ 	.short	0x0007
        /*00c2*/ 	.short	0x0028
        /*00c4*/ 	.byte	0x00, 0xf0, 0x11, 0x00


	//----- nvinfo : EIATTR_KPARAM_INFO
	.align		4
.L_193:
        /*00c8*/ 	.byte	0x04, 0x17
        /*00ca*/ 	.short	(.L_195 - .L_194)
.L_194:
        /*00cc*/ 	.word	0x00000000
        /*00d0*/ 	.short	0x0006
        /*00d2*/ 	.short	0x0024
        /*00d4*/ 	.byte	0x00, 0xf0, 0x11, 0x00


	//----- nvinfo : EIATTR_KPARAM_INFO
	.align		4
.L_195:
        /*00d8*/ 	.byte	0x04, 0x17
        /*00da*/ 	.short	(.L_197 - .L_196)
.L_196:
        /*00dc*/ 	.word	0x00000000
        /*00e0*/ 	.short	0x0005
        /*00e2*/ 	.short	0x0020
        /*00e4*/ 	.byte	0x00, 0xf0, 0x11, 0x00


	//----- nvinfo : EIATTR_KPARAM_INFO
	.align		4
.L_197:
        /*00e8*/ 	.byte	0x04, 0x17
        /*00ea*/ 	.short	(.L_199 - .L_198)
.L_198:
        /*00ec*/ 	.word	0x00000000
        /*00f0*/ 	.short	0x0004
        /*00f2*/ 	.short	0x001c
        /*00f4*/ 	.byte	0x00, 0xf0, 0x11, 0x00


	//----- nvinfo : EIATTR_KPARAM_INFO
	.align		4
.L_199:
        /*00f8*/ 	.byte	0x04, 0x17
        /*00fa*/ 	.short	(.L_201 - .L_200)
.L_200:
        /*00fc*/ 	.word	0x00000000
        /*0100*/ 	.short	0x0003
        /*0102*/ 	.short	0x0018
        /*0104*/ 	.byte	0x00, 0xf0, 0x11, 0x00


	//----- nvinfo : EIATTR_KPARAM_INFO
	.align		4
.L_201:
        /*0108*/ 	.byte	0x04, 0x17
        /*010a*/ 	.short	(.L_203 - .L_202)
.L_202:
        /*010c*/ 	.word	0x00000000
        /*0110*/ 	.short	0x0002
        /*0112*/ 	.short	0x0010
        /*0114*/ 	.byte	0x00, 0xf5, 0x21, 0x00


	//----- nvinfo : EIATTR_KPARAM_INFO
	.align		4
.L_203:
        /*0118*/ 	.byte	0x04, 0x17
        /*011a*/ 	.short	(.L_205 - .L_204)
.L_204:
        /*011c*/ 	.word	0x00000000
        /*0120*/ 	.short	0x0001
        /*0122*/ 	.short	0x0008
        /*0124*/ 	.byte	0x00, 0xf5, 0x21, 0x00


	//----- nvinfo : EIATTR_KPARAM_INFO
	.align		4
.L_205:
        /*0128*/ 	.byte	0x04, 0x17
        /*012a*/ 	.short	(.L_207 - .L_206)
.L_206:
        /*012c*/ 	.word	0x00000000
        /*0130*/ 	.short	0x0000
        /*0132*/ 	.short	0x0000
        /*0134*/ 	.byte	0x00, 0xf5, 0x21, 0x00


	//----- nvinfo : EIATTR_SPARSE_MMA_MASK
	.align		4
.L_207:
        /*0138*/ 	.byte	0x03, 0x50
        /*013a*/ 	.short	0x0000


	//----- nvinfo : EIATTR_MAXREG_COUNT
	.align		4
        /*013c*/ 	.byte	0x03, 0x1b
        /*013e*/ 	.short	0x00ff


	//----- nvinfo : EIATTR_NUM_BARRIERS
	.align		4
        /*0140*/ 	.byte	0x02, 0x4c
        /*0142*/ 	.byte	0x01
	.zero		1


	//----- nvinfo : EIATTR_MERCURY_ISA_VERSION
	.align		4
        /*0144*/ 	.byte	0x03, 0x5f
        /*0146*/ 	.short	0x0101


	//----- nvinfo : EIATTR_VRC_CTA_INIT_COUNT
	.align		4
        /*0148*/ 	.byte	0x02, 0x4a
	.zero		1
	.zero		1


	//----- nvinfo : EIATTR_EXIT_INSTR_OFFSETS
	.align		4
        /*014c*/ 	.byte	0x04, 0x1c
        /*014e*/ 	.short	(.L_209 - .L_208)


	//   ....[0]....
.L_208:
        /*0150*/ 	.word	0x000019d0


	//----- nvinfo : EIATTR_CRS_STACK_SIZE
	.align		4
.L_209:
        /*0154*/ 	.byte	0x04, 0x1e
        /*0156*/ 	.short	(.L_211 - .L_210)
.L_210:
        /*0158*/ 	.word	0x00000000


	//----- nvinfo : EIATTR_CBANK_PARAM_SIZE
	.align		4
.L_211:
        /*015c*/ 	.byte	0x03, 0x19
        /*015e*/ 	.short	0x0058


	//----- nvinfo : EIATTR_PARAM_CBANK
	.align		4
        /*0160*/ 	.byte	0x04, 0x0a
        /*0162*/ 	.short	(.L_213 - .L_212)
	.align		4
.L_212:
        /*0164*/ 	.word	index@(.nv.constant0._Z11kernel__1_1PdS_S_iiiiiiiiiiiiiiii)
        /*0168*/ 	.short	0x0380
        /*016a*/ 	.short	0x0058


	//----- nvinfo : EIATTR_SW_WAR
	.align		4
.L_213:
        /*016c*/ 	.byte	0x04, 0x36
        /*016e*/ 	.short	(.L_215 - .L_214)
.L_214:
        /*0170*/ 	.word	0x00000008
.L_215:


//--------------------- .nv.callgraph             --------------------------
	.section	.nv.callgraph,"",@"SHT_CUDA_CALLGRAPH"
	.align	4
	.sectionentsize	8
	.align		4
        /*0000*/ 	.word	0x00000000
	.align		4
        /*0004*/ 	.word	0xffffffff
	.align		4
        /*0008*/ 	.word	0x00000000
	.align		4
        /*000c*/ 	.word	0xfffffffe
	.align		4
        /*0010*/ 	.word	0x00000000
	.align		4
        /*0014*/ 	.word	0xfffffffd
	.align		4
        /*0018*/ 	.word	0x00000000
	.align		4
        /*001c*/ 	.word	0xfffffffc


//--------------------- .text._Z11kernel__4_1PdS_S_iiiiiiiiiiiiiiii --------------------------
	.section	.text._Z11kernel__4_1PdS_S_iiiiiiiiiiiiiiii,"ax",@progbits
	.align	128
        .global         _Z11kernel__4_1PdS_S_iiiiiiiiiiiiiiii
        .type           _Z11kernel__4_1PdS_S_iiiiiiiiiiiiiiii,@function
        .size           _Z11kernel__4_1PdS_S_iiiiiiiiiiiiiiii,(.L_x_61 - _Z11kernel__4_1PdS_S_iiiiiiiiiiiiiiii)
        .other          _Z11kernel__4_1PdS_S_iiiiiiiiiiiiiiii,@"STO_CUDA_ENTRY STV_DEFAULT"
_Z11kernel__4_1PdS_S_iiiiiiiiiiiiiiii:
.text._Z11kernel__4_1PdS_S_iiiiiiiiiiiiiiii:
[----:B------:R-:W-:Y:S08]  /*0000*/  LDC R1, c[0x0][0x37c] ;  /* 0x0000df00ff017b82 */ /* 0x000ff00000000800 */
[----:B------:R-:W0:Y:S01]  /*0010*/  LDC.64 R6, c[0x0][0x3b0] ;  /* 0x0000ec00ff067b82 */ /* 0x000e220000000a00 */
[----:B------:R-:W-:Y:S02]  /*0020*/  CS2R R98, SRZ ;  /* 0x0000000000627805 */ /* 0x000fe4000001ff00 */
[----:B------:R-:W-:-:S02]  /*0030*/  CS2R R30, SRZ ;  /* 0x00000000001e7805 */ /* 0x000fc4000001ff00 */
[----:B------:R-:W-:Y:S02]  /*0040*/  CS2R R32, SRZ ;  /* 0x0000000000207805 */ /* 0x000fe4000001ff00 */
[----:B------:R-:W-:Y:S02]  /*0050*/  CS2R R34, SRZ ;  /* 0x0000000000227805 */ /* 0x000fe4000001ff00 */
[----:B------:R-:W-:Y:S02]  /*0060*/  CS2R R36, SRZ ;  /* 0x0000000000247805 */ /* 0x000fe4000001ff00 */
[----:B------:R-:W-:Y:S02]  /*0070*/  CS2R R38, SRZ ;  /* 0x0000000000267805 */ /* 0x000fe4000001ff00 */
[----:B------:R-:W-:Y:S01]  /*0080*/  CS2R R40, SRZ ;  /* 0x0000000000287805 */ /* 0x000fe2000001ff00 */
[----:B------:R-:W1:Y:S01]  /*0090*/  LDC.64 R2, c[0x0][0x3b8] ;  /* 0x0000ee00ff027b82 */ /* 0x000e620000000a00 */
[----:B------:R-:W-:-:S02]  /*00a0*/  CS2R R58, SRZ ;  /* 0x00000000003a7805 */ /* 0x000fc4000001ff00 */
[----:B------:R-:W-:Y:S02]  /*00b0*/  CS2R R90, SRZ ;  /* 0x00000000005a7805 */ /* 0x000fe4000001ff00 */
[----:B------:R-:W-:Y:S02]  /*00c0*/  CS2R R46, SRZ ;  /* 0x00000000002e7805 */ /* 0x000fe4000001ff00 */
[----:B------:R-:W-:Y:S02]  /*00d0*/  CS2R R48, SRZ ;  /* 0x0000000000307805 */ /* 0x000fe4000001ff00 */
[----:B------:R-:W-:Y:S02]  /*00e0*/  CS2R R50, SRZ ;  /* 0x0000000000327805 */ /* 0x000fe4000001ff00 */
[----:B------:R-:W-:Y:S02]  /*00f0*/  CS2R R52, SRZ ;  /* 0x0000000000347805 */ /* 0x000fe4000001ff00 */
[----:B------:R-:W-:Y:S01]  /*0100*/  CS2R R54, SRZ ;  /* 0x0000000000367805 */ /* 0x000fe2000001ff00 */
[----:B------:R-:W2:Y:S01]  /*0110*/  S2UR UR4, SR_CTAID.X ;  /* 0x00000000000479c3 */ /* 0x000ea20000002500 */
[----:B------:R-:W-:-:S02]  /*0120*/  CS2R R56, SRZ ;  /* 0x0000000000387805 */ /* 0x000fc4000001ff00 */
[----:B------:R-:W-:Y:S02]  /*0130*/  CS2R R110, SRZ ;  /* 0x00000000006e7805 */ /* 0x000fe4000001ff00 */
[----:B------:R-:W-:Y:S02]  /*0140*/  CS2R R80, SRZ ;  /* 0x0000000000507805 */ /* 0x000fe4000001ff00 */
[----:B------:R-:W-:Y:S02]  /*0150*/  CS2R R62, SRZ ;  /* 0x00000000003e7805 */ /* 0x000fe4000001ff00 */
[----:B------:R-:W-:Y:S02]  /*0160*/  CS2R R64, SRZ ;  /* 0x0000000000407805 */ /* 0x000fe4000001ff00 */
[----:B------:R-:W-:Y:S02]  /*0170*/  CS2R R66, SRZ ;  /* 0x0000000000427805 */ /* 0x000fe4000001ff00 */
[----:B------:R-:W-:Y:S01]  /*0180*/  CS2R R68, SRZ ;  /* 0x0000000000447805 */ /* 0x000fe2000001ff00 */
[----:B0-----:R-:W-:Y:S01]  /*0190*/  IMAD R7, R7, R6, RZ ;  /* 0x0000000607077224 */ /* 0x001fe200078e02ff */
[----:B------:R-:W0:Y:S01]  /*01a0*/  LDC.64 R14, c[0x0][0x3a0] ;  /* 0x0000e800ff0e7b82 */ /* 0x000e220000000a00 */
[----:B------:R-:W-:-:S02]  /*01b0*/  CS2R R70, SRZ ;  /* 0x0000000000467805 */ /* 0x000fc4000001ff00 */
[----:B------:R-:W-:Y:S02]  /*01c0*/  CS2R R72, SRZ ;  /* 0x0000000000487805 */ /* 0x000fe4000001ff00 */
[----:B------:R-:W-:Y:S02]  /*01d0*/  CS2R R112, SRZ ;  /* 0x0000000000707805 */ /* 0x000fe4000001ff00 */
[----:B------:R-:W-:Y:S02]  /*01e0*/  CS2R R82, SRZ ;  /* 0x0000000000527805 */ /* 0x000fe4000001ff00 */
[----:B------:R-:W-:Y:S02]  /*01f0*/  CS2R R28, SRZ ;  /* 0x00000000001c7805 */ /* 0x000fe4000001ff00 */
[----:B------:R-:W-:Y:S01]  /*0200*/  CS2R R18, SRZ ;  /* 0x0000000000127805 */ /* 0x000fe2000001ff00 */
[----:B-1----:R-:W-:Y:S01]  /*0210*/  IMAD R0, R7, R2, RZ ;  /* 0x0000000207007224 */ /* 0x002fe200078e02ff */
[----:B------:R-:W1:Y:S01]  /*0220*/  LDC.64 R26, c[0x0][0x398] ;  /* 0x0000e600ff1a7b82 */ /* 0x000e620000000a00 */
[----:B------:R-:W-:-:S02]  /*0230*/  CS2R R20, SRZ ;  /* 0x0000000000147805 */ /* 0x000fc4000001ff00 */
[----:B------:R-:W-:Y:S01]  /*0240*/  CS2R R22, SRZ ;  /* 0x0000000000167805 */ /* 0x000fe2000001ff00 */
[----:B------:R-:W-:Y:S01]  /*0250*/  IMAD R4, R0, R3, RZ ;  /* 0x0000000300047224 */ /* 0x000fe200078e02ff */
[----:B------:R-:W-:Y:S02]  /*0260*/  IABS R10, R0 ;  /* 0x00000000000a7213 */ /* 0x000fe40000000000 */
[----:B------:R-:W-:Y:S01]  /*0270*/  CS2R R24, SRZ ;  /* 0x0000000000187805 */ /* 0x000fe2000001ff00 */
[----:B------:R-:W3:Y:S01]  /*0280*/  LDCU.64 UR12, c[0x0][0x358] ;  /* 0x00006b00ff0c77ac */ /* 0x000ee20008000a00 */
[----:B------:R-:W4:Y:S01]  /*0290*/  I2F.U32.RP R5, R4 ;  /* 0x0000000400057306 */ /* 0x000f220000209000 */
[----:B------:R-:W-:Y:S01]  /*02a0*/  IMAD.MOV R9, RZ, RZ, -R4 ;  /* 0x000000ffff097224 */ /* 0x000fe200078e0a04 */
[----:B------:R-:W-:Y:S01]  /*02b0*/  ISETP.NE.U32.AND P2, PT, R4, RZ, PT ;  /* 0x000000ff0400720c */ /* 0x000fe20003f45070 */
[----:B------:R-:W5:Y:S05]  /*02c0*/  LDC R45, c[0x0][0x3a8] ;  /* 0x0000ea00ff2d7b82 */ /* 0x000f6a0000000800 */
[----:B------:R-:W2:Y:S08]  /*02d0*/  I2F.RP R8, R10 ;  /* 0x0000000a00087306 */ /* 0x000eb00000209400 */
[----:B----4-:R-:W4:Y:S08]  /*02e0*/  MUFU.RCP R5, R5 ;  /* 0x0000000500057308 */ /* 0x010f300000001000 */
[----:B--2---:R-:W-:Y:S01]  /*02f0*/  MUFU.RCP R8, R8 ;  /* 0x0000000800087308 */ /* 0x004fe20000001000 */
[----:B----4-:R-:W-:-:S07]  /*0300*/  VIADD R2, R5, 0xffffffe ;  /* 0x0ffffffe05027836 */ /* 0x010fce0000000000 */
[----:B------:R2:W4:Y:S02]  /*0310*/  F2I.FTZ.U32.TRUNC.NTZ R3, R2 ;  /* 0x0000000200037305 */ /* 0x000524000021f000 */
[----:B--2---:R-:W-:Y:S02]  /*0320*/  IMAD.MOV.U32 R2, RZ, RZ, RZ ;  /* 0x000000ffff027224 */ /* 0x004fe400078e00ff */
[----:B----4-:R-:W-:-:S04]  /*0330*/  IMAD R9, R9, R3, RZ ;  /* 0x0000000309097224 */ /* 0x010fc800078e02ff */
[----:B------:R-:W-:-:S04]  /*0340*/  IMAD.HI.U32 R3, R3, R9, R2 ;  /* 0x0000000903037227 */ /* 0x000fc800078e0002 */
[----:B------:R-:W-:Y:S01]  /*0350*/  VIADD R2, R8, 0xffffffe ;  /* 0x0ffffffe08027836 */ /* 0x000fe20000000000 */
[----:B------:R-:W-:Y:S01]  /*0360*/  IABS R8, R0 ;  /* 0x0000000000087213 */ /* 0x000fe20000000000 */
[----:B------:R-:W-:-:S03]  /*0370*/  IMAD.HI.U32 R5, R3, UR4, RZ ;  /* 0x0000000403057c27 */ /* 0x000fc6000f8e00ff */
[----:B------:R-:W-:Y:S02]  /*0380*/  IADD3 R8, PT, PT, RZ, -R8, RZ ;  /* 0x80000008ff087210 */ /* 0x000fe40007ffe0ff */
[----:B------:R-:W-:-:S05]  /*0390*/  IADD3 R3, PT, PT, -R5, RZ, RZ ;  /* 0x000000ff05037210 */ /* 0x000fca0007ffe1ff */
[----:B------:R-:W-:-:S05]  /*03a0*/  IMAD R3, R4, R3, UR4 ;  /* 0x0000000404037e24 */ /* 0x000fca000f8e0203 */
[----:B------:R-:W-:-:S13]  /*03b0*/  ISETP.GE.U32.AND P0, PT, R3, R4, PT ;  /* 0x000000040300720c */ /* 0x000fda0003f06070 */
[----:B------:R-:W-:Y:S02]  /*03c0*/  @P0 IMAD.IADD R3, R3, 0x1, -R4 ;  /* 0x0000000103030824 */ /* 0x000fe400078e0a04 */
[----:B------:R-:W-:-:S03]  /*03d0*/  @P0 VIADD R5, R5, 0x1 ;  /* 0x0000000105050836 */ /* 0x000fc60000000000 */
[----:B------:R-:W-:Y:S02]  /*03e0*/  ISETP.GE.U32.AND P1, PT, R3, R4, PT ;  /* 0x000000040300720c */ /* 0x000fe40003f26070 */
[----:B------:R2:W4:Y:S02]  /*03f0*/  F2I.FTZ.U32.TRUNC.NTZ R3, R2 ;  /* 0x0000000200037305 */ /* 0x000524000021f000 */
[----:B--2---:R-:W-:-:S09]  /*0400*/  IMAD.MOV.U32 R2, RZ, RZ, RZ ;  /* 0x000000ffff027224 */ /* 0x004fd200078e00ff */
[----:B------:R-:W-:Y:S02]  /*0410*/  @P1 IADD3 R5, PT, PT, R5, 0x1, RZ ;  /* 0x0000000105051810 */ /* 0x000fe40007ffe0ff */
[----:B------:R-:W-:Y:S01]  /*0420*/  @!P2 LOP3.LUT R5, RZ, R4, RZ, 0x33, !PT ;  /* 0x00000004ff05a212 */ /* 0x000fe200078e33ff */
[----:B----4-:R-:W-:-:S04]  /*0430*/  IMAD.MOV R11, RZ, RZ, -R3 ;  /* 0x000000ffff0b7224 */ /* 0x010fc800078e0a03 */
[----:B------:R-:W-:Y:S02]  /*0440*/  IMAD.MOV R9, RZ, RZ, -R5 ;  /* 0x000000ffff097224 */ /* 0x000fe400078e0a05 */
[----:B------:R-:W-:Y:S02]  /*0450*/  IMAD R11, R11, R10, RZ ;  /* 0x0000000a0b0b7224 */ /* 0x000fe400078e02ff */
[----:B------:R-:W-:Y:S01]  /*0460*/  IMAD R9, R4, R9, UR4 ;  /* 0x0000000404097e24 */ /* 0x000fe2000f8e0209 */
[----:B------:R-:W2:Y:S01]  /*0470*/  LDCU UR4, c[0x0][0x3d4] ;  /* 0x00007a80ff0477ac */ /* 0x000ea20008000800 */
[----:B------:R-:W-:Y:S01]  /*0480*/  IMAD.HI.U32 R2, R3, R11, R2 ;  /* 0x0000000b03027227 */ /* 0x000fe200078e0002 */
[----:B------:R-:W-:Y:S02]  /*0490*/  IABS R11, R7 ;  /* 0x00000007000b7213 */ /* 0x000fe40000000000 */
[----:B------:R-:W-:Y:S01]  /*04a0*/  IABS R4, R9 ;  /* 0x0000000900047213 */ /* 0x000fe20000000000 */
[----:B------:R-:W-:-:S04]  /*04b0*/  IMAD.SHL.U32 R114, R5, 0x8, RZ ;  /* 0x0000000805727824 */ /* 0x000fc800078e00ff */
[----:B------:R-:W-:Y:S02]  /*04c0*/  IMAD.MOV.U32 R3, RZ, RZ, R4 ;  /* 0x000000ffff037224 */ /* 0x000fe400078e0004 */
[----:B------:R-:W4:Y:S02]  /*04d0*/  I2F.RP R4, R11 ;  /* 0x0000000b00047306 */ /* 0x000f240000209400 */
[----:B------:R-:W-:-:S04]  /*04e0*/  IMAD.HI.U32 R2, R2, R3, RZ ;  /* 0x0000000302027227 */ /* 0x000fc800078e00ff */
[----:B------:R-:W-:Y:S01]  /*04f0*/  IMAD R3, R2, R8, R3 ;  /* 0x0000000802037224 */ /* 0x000fe200078e0203 */
[----:B--2---:R-:W-:-:S04]  /*0500*/  UISETP.GE.AND UP0, UPT, UR4, 0x1, UPT ;  /* 0x000000010400788c */ /* 0x004fc8000bf06270 */
[----:B------:R-:W-:Y:S01]  /*0510*/  ISETP.GT.U32.AND P1, PT, R10, R3, PT ;  /* 0x000000030a00720c */ /* 0x000fe20003f24070 */
[----:B----4-:R-:W2:-:S12]  /*0520*/  MUFU.RCP R4, R4 ;  /* 0x0000000400047308 */ /* 0x010e980000001000 */
[----:B------:R-:W-:Y:S01]  /*0530*/  @!P1 IMAD.IADD R3, R3, 0x1, -R10 ;  /* 0x0000000103039824 */ /* 0x000fe200078e0a0a */
[----:B------:R-:W-:Y:S02]  /*0540*/  @!P1 IADD3 R2, PT, PT, R2, 0x1, RZ ;  /* 0x0000000102029810 */ /* 0x000fe40007ffe0ff */
[----:B------:R-:W-:Y:S02]  /*0550*/  ISETP.NE.AND P1, PT, R0, RZ, PT ;  /* 0x000000ff0000720c */ /* 0x000fe40003f25270 */
[----:B------:R-:W-:Y:S02]  /*0560*/  ISETP.GE.U32.AND P0, PT, R3, R10, PT ;  /* 0x0000000a0300720c */ /* 0x000fe40003f06070 */
[----:B------:R-:W-:Y:S01]  /*0570*/  LOP3.LUT R3, R9, R0, RZ, 0x3c, !PT ;  /* 0x0000000009037212 */ /* 0x000fe200078e3cff */
[----:B--2---:R-:W-:-:S03]  /*0580*/  VIADD R8, R4, 0xffffffe ;  /* 0x0ffffffe04087836 */ /* 0x004fc60000000000 */
[----:B------:R-:W-:Y:S02]  /*0590*/  ISETP.GE.AND P2, PT, R3, RZ, PT ;  /* 0x000000ff0300720c */ /* 0x000fe40003f46270 */
[----:B------:R-:W2:Y:S05]  /*05a0*/  F2I.FTZ.U32.TRUNC.NTZ R3, R8 ;  /* 0x0000000800037305 */ /* 0x000eaa000021f000 */
[----:B------:R-:W-:-:S04]  /*05b0*/  @P0 VIADD R2, R2, 0x1 ;  /* 0x0000000102020836 */ /* 0x000fc80000000000 */
[----:B------:R-:W-:-:S04]  /*05c0*/  IMAD.MOV.U32 R10, RZ, RZ, R2 ;  /* 0x000000ffff0a7224 */ /* 0x000fc800078e0002 */
[----:B------:R-:W-:Y:S01]  /*05d0*/  @!P2 IMAD.MOV R10, RZ, RZ, -R10 ;  /* 0x000000ffff0aa224 */ /* 0x000fe200078e0a0a */
[----:B------:R-:W-:Y:S02]  /*05e0*/  @!P1 LOP3.LUT R10, RZ, R0, RZ, 0x33, !PT ;  /* 0x00000000ff0a9212 */ /* 0x000fe400078e33ff */
[----:B--2---:R-:W-:-:S03]  /*05f0*/  IADD3 R4, PT, PT, RZ, -R3, RZ ;  /* 0x80000003ff047210 */ /* 0x004fc60007ffe0ff */
[----:B------:R-:W-:-:S04]  /*0600*/  IMAD.MOV R2, RZ, RZ, -R10 ;  /* 0x000000ffff027224 */ /* 0x000fc800078e0a0a */
[----:B------:R-:W-:Y:S02]  /*0610*/  IMAD R12, R0, R2, R9 ;  /* 0x00000002000c7224 */ /* 0x000fe400078e0209 */
[----:B------:R-:W-:Y:S01]  /*0620*/  IMAD R9, R4, R11, RZ ;  /* 0x0000000b04097224 */ /* 0x000fe200078e02ff */
[----:B------:R-:W-:Y:S01]  /*0630*/  IABS R4, R7 ;  /* 0x0000000700047213 */ /* 0x000fe20000000000 */
[----:B------:R-:W-:Y:S01]  /*0640*/  IMAD.MOV.U32 R2, RZ, RZ, RZ ;  /* 0x000000ffff027224 */ /* 0x000fe200078e00ff */
[----:B------:R-:W-:-:S03]  /*0650*/  IABS R0, R12 ;  /* 0x0000000c00007213 */ /* 0x000fc60000000000 */
[----:B------:R-:W-:Y:S01]  /*0660*/  IMAD.HI.U32 R2, R3, R9, R2 ;  /* 0x0000000903027227 */ /* 0x000fe200078e0002 */
[----:B------:R-:W-:Y:S02]  /*0670*/  MOV R3, R0 ;  /* 0x0000000000037202 */ /* 0x000fe40000000f00 */
[----:B------:R-:W-:Y:S01]  /*0680*/  IABS R9, R6 ;  /* 0x0000000600097213 */ /* 0x000fe20000000000 */
[----:B------:R-:W-:Y:S02]  /*0690*/  IMAD.MOV R4, RZ, RZ, -R4 ;  /* 0x000000ffff047224 */ /* 0x000fe400078e0a04 */
[----:B------:R-:W-:-:S04]  /*06a0*/  IMAD.HI.U32 R2, R2, R3, RZ ;  /* 0x0000000302027227 */ /* 0x000fc800078e00ff */
[----:B------:R-:W-:Y:S02]  /*06b0*/  IMAD.MOV.U32 R0, RZ, RZ, R4 ;  /* 0x000000ffff007224 */ /* 0x000fe400078e0004 */
[----:B------:R-:W2:Y:S02]  /*06c0*/  I2F.RP R4, R9 ;  /* 0x0000000900047306 */ /* 0x000ea40000209400 */
[----:B------:R-:W-:-:S05]  /*06d0*/  IMAD R0, R2, R0, R3 ;  /* 0x0000000002007224 */ /* 0x000fca00078e0203 */
[----:B------:R-:W-:Y:S01]  /*06e0*/  ISETP.GT.U32.AND P1, PT, R11, R0, PT ;  /* 0x000000000b00720c */ /* 0x000fe20003f24070 */
[----:B--2---:R-:W2:-:S12]  /*06f0*/  MUFU.RCP R4, R4 ;  /* 0x0000000400047308 */ /* 0x004e980000001000 */
[----:B------:R-:W-:Y:S01]  /*0700*/  @!P1 IMAD.IADD R0, R0, 0x1, -R11 ;  /* 0x0000000100009824 */ /* 0x000fe200078e0a0b */
[----:B------:R-:W-:Y:S02]  /*0710*/  @!P1 IADD3 R2, PT, PT, R2, 0x1, RZ ;  /* 0x0000000102029810 */ /* 0x000fe40007ffe0ff */
[----:B------:R-:W-:Y:S02]  /*0720*/  ISETP.NE.AND P1, PT, R7, RZ, PT ;  /* 0x000000ff0700720c */ /* 0x000fe40003f25270 */
[----:B------:R-:W-:Y:S02]  /*0730*/  ISETP.GE.U32.AND P0, PT, R0, R11, PT ;  /* 0x0000000b0000720c */ /* 0x000fe40003f06070 */
[----:B------:R-:W-:-:S04]  /*0740*/  LOP3.LUT R0, R12, R7, RZ, 0x3c, !PT ;  /* 0x000000070c007212 */ /* 0x000fc800078e3cff */
[----:B------:R-:W-:Y:S01]  /*0750*/  ISETP.GE.AND P2, PT, R0, RZ, PT ;  /* 0x000000ff0000720c */ /* 0x000fe20003f46270 */
[----:B--2---:R-:W-:Y:S02]  /*0760*/  VIADD R3, R4, 0xffffffe ;  /* 0x0ffffffe04037836 */ /* 0x004fe40000000000 */
[----:B------:R-:W-:-:S04]  /*0770*/  IMAD.SHL.U32 R4, R10, 0x4, RZ ;  /* 0x000000040a047824 */ /* 0x000fc800078e00ff */
[----:B------:R-:W2:Y:S01]  /*0780*/  F2I.FTZ.U32.TRUNC.NTZ R3, R3 ;  /* 0x0000000300037305 */ /* 0x000ea2000021f000 */
[----:B------:R-:W-:-:S04]  /*0790*/  @P0 VIADD R2, R2, 0x1 ;  /* 0x0000000102020836 */ /* 0x000fc80000000000 */
[----:B------:R-:W-:-:S04]  /*07a0*/  IMAD.MOV.U32 R17, RZ, RZ, R2 ;  /* 0x000000ffff117224 */ /* 0x000fc800078e0002 */
[----:B------:R-:W-:Y:S01]  /*07b0*/  @!P2 IMAD.MOV R17, RZ, RZ, -R17 ;  /* 0x000000ffff11a224 */ /* 0x000fe200078e0a11 */
[----:B------:R-:W-:Y:S02]  /*07c0*/  @!P1 LOP3.LUT R17, RZ, R7, RZ, 0x33, !PT ;  /* 0x00000007ff119212 */ /* 0x000fe400078e33ff */
[----:B--2---:R-:W-:-:S03]  /*07d0*/  IADD3 R2, PT, PT, RZ, -R3, RZ ;  /* 0x80000003ff027210 */ /* 0x004fc60007ffe0ff */
[----:B------:R-:W-:Y:S02]  /*07e0*/  IMAD.MOV R0, RZ, RZ, -R17 ;  /* 0x000000ffff007224 */ /* 0x000fe400078e0a11 */
[----:B0-----:R-:W-:Y:S02]  /*07f0*/  IMAD R10, R17, -0x10, R14 ;  /* 0xfffffff0110a7824 */ /* 0x001fe400078e020e */
[----:B------:R-:W-:Y:S01]  /*0800*/  IMAD R11, R7, R0, R12 ;  /* 0x00000000070b7224 */ /* 0x000fe200078e020c */
[----:B------:R-:W-:Y:S01]  /*0810*/  SHF.R.S32.HI R12, RZ, 0x1f, R15 ;  /* 0x0000001fff0c7819 */ /* 0x000fe2000001140f */
[----:B------:R-:W-:Y:S01]  /*0820*/  IMAD R7, R2, R9, RZ ;  /* 0x0000000902077224 */ /* 0x000fe200078e02ff */
[----:B------:R-:W-:Y:S01]  /*0830*/  ISETP.GE.AND P3, PT, R10, 0x10, PT ;  /* 0x000000100a00780c */ /* 0x000fe20003f66270 */
[----:B------:R-:W-:Y:S01]  /*0840*/  IMAD.MOV.U32 R2, RZ, RZ, RZ ;  /* 0x000000ffff027224 */ /* 0x000fe200078e00ff */
[----:B------:R-:W-:Y:S02]  /*0850*/  IABS R0, R11 ;  /* 0x0000000b00007213 */ /* 0x000fe40000000000 */
[----:B------:R-:W-:Y:S01]  /*0860*/  LEA.HI R12, R12, R15, RZ, 0x2 ;  /* 0x0000000f0c0c7211 */ /* 0x000fe200078f10ff */
[----:B------:R-:W-:Y:S01]  /*0870*/  IMAD.HI.U32 R2, R3, R7, R2 ;  /* 0x0000000703027227 */ /* 0x000fe200078e0002 */
[----:B------:R-:W-:-:S02]  /*0880*/  SHF.R.S32.HI R7, RZ, 0x1f, R14 ;  /* 0x0000001fff077819 */ /* 0x000fc4000001140e */
[----:B------:R-:W-:Y:S02]  /*0890*/  LOP3.LUT R10, R12, 0xfffffffc, RZ, 0xc0, !PT ;  /* 0xfffffffc0c0a7812 */ /* 0x000fe400078ec0ff */
[----:B------:R-:W-:Y:S01]  /*08a0*/  LEA.HI R7, R7, R14, RZ, 0x4 ;  /* 0x0000000e07077211 */ /* 0x000fe200078f20ff */
[----:B------:R-:W-:-:S04]  /*08b0*/  IMAD.HI.U32 R3, R2, R0, RZ ;  /* 0x0000000002037227 */ /* 0x000fc800078e00ff */
[----:B------:R-:W-:-:S04]  /*08c0*/  IMAD.MOV R2, RZ, RZ, -R3 ;  /* 0x000000ffff027224 */ /* 0x000fc800078e0a03 */
[----:B------:R-:W-:Y:S01]  /*08d0*/  IMAD R0, R9, R2, R0 ;  /* 0x0000000209007224 */ /* 0x000fe200078e0200 */
[----:B------:R-:W-:-:S04]  /*08e0*/  LOP3.LUT R2, R11, R6, RZ, 0x3c, !PT ;  /* 0x000000060b027212 */ /* 0x000fc800078e3cff */
[----:B------:R-:W-:Y:S02]  /*08f0*/  ISETP.GT.U32.AND P1, PT, R9, R0, PT ;  /* 0x000000000900720c */ /* 0x000fe40003f24070 */
[----:B------:R-:W-:Y:S02]  /*0900*/  ISETP.GE.AND P2, PT, R2, RZ, PT ;  /* 0x000000ff0200720c */ /* 0x000fe40003f46270 */
[----:B------:R-:W0:Y:S09]  /*0910*/  S2R R2, SR_TID.X ;  /* 0x0000000000027919 */ /* 0x000e320000002100 */
[----:B------:R-:W-:Y:S01]  /*0920*/  @!P1 IADD3 R0, PT, PT, R0, -R9, RZ ;  /* 0x8000000900009210 */ /* 0x000fe20007ffe0ff */
[----:B------:R-:W-:Y:S01]  /*0930*/  @!P1 VIADD R3, R3, 0x1 ;  /* 0x0000000103039836 */ /* 0x000fe20000000000 */
[----:B------:R-:W-:-:S02]  /*0940*/  ISETP.NE.AND P1, PT, R6, RZ, PT ;  /* 0x000000ff0600720c */ /* 0x000fc40003f25270 */
[----:B------:R-:W-:Y:S02]  /*0950*/  ISETP.GE.U32.AND P0, PT, R0, R9, PT ;  /* 0x000000090000720c */ /* 0x000fe40003f06070 */
[----:B------:R-:W2:Y:S11]  /*0960*/  S2R R0, SR_TID.Y ;  /* 0x0000000000007919 */ /* 0x000eb60000002200 */
[----:B------:R-:W-:-:S04]  /*0970*/  @P0 VIADD R3, R3, 0x1 ;  /* 0x0000000103030836 */ /* 0x000fc80000000000 */
[----:B------:R-:W-:Y:S01]  /*0980*/  @!P2 IMAD.MOV R3, RZ, RZ, -R3 ;  /* 0x000000ffff03a224 */ /* 0x000fe200078e0a03 */
[----:B------:R-:W-:Y:S02]  /*0990*/  @!P1 LOP3.LUT R3, RZ, R6, RZ, 0x33, !PT ;  /* 0x00000006ff039212 */ /* 0x000fe400078e33ff */
[C---:B0-----:R-:W-:Y:S02]  /*09a0*/  LOP3.LUT R43, R2.reuse, 0x7, RZ, 0xc0, !PT ;  /* 0x00000007022b7812 */ /* 0x041fe400078ec0ff */
[----:B------:R-:W-:Y:S02]  /*09b0*/  IADD3 R9, PT, PT, -R3, RZ, RZ ;  /* 0x000000ff03097210 */ /* 0x000fe40007ffe1ff */
[----:B------:R-:W-:-:S03]  /*09c0*/  LEA.HI R8, R2, R3, RZ, 0x1d ;  /* 0x0000000302087211 */ /* 0x000fc600078fe8ff */
[----:B------:R-:W-:Y:S01]  /*09d0*/  IMAD R6, R6, R9, R11 ;  /* 0x0000000906067224 */ /* 0x000fe200078e020b */
[----:B------:R-:W-:Y:S01]  /*09e0*/  LOP3.LUT R11, R7, 0xfffffff0, RZ, 0xc0, !PT ;  /* 0xfffffff0070b7812 */ /* 0x000fe200078ec0ff */
[----:B------:R-:W-:Y:S01]  /*09f0*/  IMAD R7, R114, R15, R4 ;  /* 0x0000000f72077224 */ /* 0x000fe200078e0204 */
[----:B-1----:R-:W-:Y:S01]  /*0a00*/  SHF.R.S32.HI R9, RZ, 0x1f, R26 ;  /* 0x0000001fff097819 */ /* 0x002fe2000001141a */
[----:B------:R-:W-:Y:S01]  /*0a10*/  IMAD.SHL.U32 R6, R6, 0x8, RZ ;  /* 0x0000000806067824 */ /* 0x000fe200078e00ff */
[----:B------:R-:W-:Y:S01]  /*0a20*/  IADD3 R13, PT, PT, -R11, R14, RZ ;  /* 0x0000000e0b0d7210 */ /* 0x000fe20007ffe1ff */
[----:B--2---:R-:W-:Y:S01]  /*0a30*/  IMAD R5, R17, 0x10, R0 ;  /* 0x0000001011057824 */ /* 0x004fe200078e0200 */
[----:B------:R-:W-:Y:S02]  /*0a40*/  LEA.HI R9, R9, R26, RZ, 0x3 ;  /* 0x0000001a09097211 */ /* 0x000fe400078f18ff */
[----:B------:R-:W-:Y:S02]  /*0a50*/  CS2R R16, SRZ ;  /* 0x0000000000107805 */ /* 0x000fe4000001ff00 */
[----:B------:R-:W-:Y:S01]  /*0a60*/  LOP3.LUT R42, R6, R43, RZ, 0xfc, !PT ;  /* 0x0000002b062a7212 */ /* 0x000fe200078efcff */
[----:B------:R-:W-:Y:S01]  /*0a70*/  IMAD R7, R7, R14, R5 ;  /* 0x0000000e07077224 */ /* 0x000fe200078e0205 */
[----:B------:R-:W-:-:S02]  /*0a80*/  LOP3.LUT R9, R9, 0xfffffff8, RZ, 0xc0, !PT ;  /* 0xfffffff809097812 */ /* 0x000fc400078ec0ff */
[----:B------:R-:W-:Y:S01]  /*0a90*/  IADD3 R11, PT, PT, -R10, R15, RZ ;  /* 0x0000000f0a0b7210 */ /* 0x000fe20007ffe1ff */
[----:B------:R-:W-:Y:S01]  /*0aa0*/  IMAD R7, R7, R27, R8 ;  /* 0x0000001b07077224 */ /* 0x000fe200078e0208 */
[----:B------:R-:W-:Y:S01]  /*0ab0*/  SEL R13, R13, 0x10, !P3 ;  /* 0x000000100d0d7807 */ /* 0x000fe20005800000 */
[C---:B------:R-:W-:Y:S02]  /*0ac0*/  IMAD.IADD R8, R26.reuse, 0x1, -R6 ;  /* 0x000000011a087824 */ /* 0x040fe400078e0a06 */
[----:B------:R-:W-:Y:S02]  /*0ad0*/  IMAD.IADD R12, R26, 0x1, -R9 ;  /* 0x000000011a0c7824 */ /* 0x000fe400078e0a09 */
[----:B------:R-:W-:Y:S01]  /*0ae0*/  IMAD R6, R7, R26, R42 ;  /* 0x0000001a07067224 */ /* 0x000fe200078e022a */
[----:B------:R-:W-:Y:S01]  /*0af0*/  ISETP.GE.AND P2, PT, R8, 0x8, PT ;  /* 0x000000080800780c */ /* 0x000fe20003f46270 */
[----:B------:R-:W-:Y:S01]  /*0b00*/  IMAD.IADD R7, R15, 0x1, -R4 ;  /* 0x000000010f077824 */ /* 0x000fe200078e0a04 */
[----:B-----5:R-:W-:Y:S01]  /*0b10*/  SHF.R.S32.HI R8, RZ, 0x1f, R45 ;  /* 0x0000001fff087819 */ /* 0x020fe2000001142d */
[----:B------:R-:W-:Y:S01]  /*0b20*/  IMAD.IADD R9, R45, 0x1, -R114 ;  /* 0x000000012d097824 */ /* 0x000fe200078e0a72 */
[----:B------:R-:W-:-:S02]  /*0b30*/  CS2R R14, SRZ ;  /* 0x00000000000e7805 */ /* 0x000fc4000001ff00 */
[----:B------:R-:W-:Y:S02]  /*0b40*/  SEL R12, R12, 0x8, !P2 ;  /* 0x000000080c0c7807 */ /* 0x000fe40005000000 */
[----:B------:R-:W-:Y:S02]  /*0b50*/  LEA.HI R8, R8, R45, RZ, 0x3 ;  /* 0x0000002d08087211 */ /* 0x000fe400078f18ff */
[----:B------:R-:W-:Y:S02]  /*0b60*/  ISETP.GT.AND P1, PT, R9, 0x7, PT ;  /* 0x000000070900780c */ /* 0x000fe40003f24270 */
[----:B------:R-:W-:Y:S02]  /*0b70*/  LOP3.LUT R8, R8, 0xfffffff8, RZ, 0xc0, !PT ;  /* 0xfffffff808087812 */ /* 0x000fe400078ec0ff */
[----:B------:R-:W-:-:S03]  /*0b80*/  ISETP.GT.AND P0, PT, R7, 0x3, PT ;  /* 0x000000030700780c */ /* 0x000fc60003f04270 */
[----:B------:R-:W-:Y:S01]  /*0b90*/  IMAD.IADD R8, R45, 0x1, -R8 ;  /* 0x000000012d087824 */ /* 0x000fe200078e0a08 */
[----:B------:R-:W-:-:S04]  /*0ba0*/  SEL R11, R11, 0x4, !P0 ;  /* 0x000000040b0b7807 */ /* 0x000fc80004000000 */
[----:B------:R-:W-:Y:S01]  /*0bb0*/  SEL R10, R8, 0x8, !P1 ;  /* 0x00000008080a7807 */ /* 0x000fe20004800000 */
[----:B---3--:R-:W-:Y:S06]  /*0bc0*/  BRA.U !UP0, `(.L_x_0) ;  /* 0x0000002d08187547 */ /* 0x008fec000b800000 */
[----:B------:R-:W0:Y:S01]  /*0bd0*/  LDCU UR4, c[0x0][0x3ac] ;  /* 0x00007580ff0477ac */ /* 0x000e220008000800 */
[----:B------:R-:W-:Y:S02]  /*0be0*/  ISETP.GE.AND P1, PT, R43, R12, PT ;  /* 0x0000000c2b00720c */ /* 0x000fe40003f26270 */
[----:B------:R-:W-:Y:S01]  /*0bf0*/  CS2R R98, SRZ ;  /* 0x0000000000627805 */ /* 0x000fe2000001ff00 */
[----:B------:R-:W-:Y:S01]  /*0c00*/  UMOV UR5, URZ ;  /* 0x000000ff00057c82 */ /* 0x000fe20008000000 */
[----:B------:R-:W-:Y:S01]  /*0c10*/  ISETP.LT.AND P1, PT, R3, R27, !P1 ;  /* 0x0000001b0300720c */ /* 0x000fe20004f21270 */
[----:B0-----:R-:W-:Y:S01]  /*0c20*/  IMAD R0, R27, UR4, RZ ;  /* 0x000000041b007c24 */ /* 0x001fe2000f8e02ff */
[----:B------:R-:W-:-:S03]  /*0c30*/  UMOV UR4, URZ ;  /* 0x000000ff00047c82 */ /* 0x000fc60008000000 */
[----:B------:R-:W-:-:S04]  /*0c40*/  IMAD R27, R42, R0, R3 ;  /* 0x000000002a1b7224 */ /* 0x000fc800078e0203 */
[----:B------:R-:W-:-:S07]  /*0c50*/  IMAD R114, R27, R45, R114 ;  /* 0x0000002d1b727224 */ /* 0x000fce00078e0272 */
.L_x_22:
[----:B0-----:R-:W0:Y:S01]  /*0c60*/  LDCU UR11, c[0x0][0x3d4] ;  /* 0x00007a80ff0b77ac */ /* 0x001e220008000800 */
[----:B------:R-:W-:Y:S01]  /*0c70*/  BSSY.RECONVERGENT B0, `(.L_x_1) ;  /* 0x00000d0000007945 */ /* 0x000fe20003800200 */
[----:B------:R-:W-:-:S04]  /*0c80*/  UIADD3 UR8, UPT, UPT, UR4, 0x8, URZ ;  /* 0x0000000804087890 */ /* 0x000fc8000fffe0ff */
[----:B0-----:R-:W-:-:S04]  /*0c90*/  UIADD3 UR6, UPT, UPT, UR8, -UR11, URZ ;  /* 0x8000000b08067290 */ /* 0x001fc8000fffe0ff */
[----:B------:R-:W-:-:S04]  /*0ca0*/  UISETP.GT.AND UP0, UPT, UR6, URZ, UPT ;  /* 0x000000ff0600728c */ /* 0x000fc8000bf04270 */
[----:B------:R-:W-:Y:S01]  /*0cb0*/  USEL UR5, UR6, UR5, UP0 ;  /* 0x0000000506057287 */ /* 0x000fe20008000000 */
[----:B-12---:R-:W-:Y:S11]  /*0cc0*/  @!P1 BRA `(.L_x_2) ;  /* 0x0000000c00289947 */ /* 0x006ff60003800000 */
[----:B------:R-:W0:Y:S01]  /*0cd0*/  S2R R0, SR_TID.Y ;  /* 0x0000000000007919 */ /* 0x000e220000002200 */
[----:B------:R-:W-:Y:S01]  /*0ce0*/  UIADD3 UR6, UPT, UPT, -UR5, 0x8, URZ ;  /* 0x0000000805067890 */ /* 0x000fe2000fffe1ff */
[----:B0-----:R-:W-:-:S05]  /*0cf0*/  LOP3.LUT P0, RZ, R0, 0x3f8, RZ, 0xc0, !PT ;  /* 0x000003f800ff7812 */ /* 0x001fca000780c0ff */
[----:B------:R-:W-:-:S04]  /*0d00*/  ISETP.GE.U32.OR P0, PT, R0, UR6, P0 ;  /* 0x0000000600007c0c */ /* 0x000fc80008706470 */
[----:B------:R-:W-:-:S13]  /*0d10*/  ISETP.LT.OR P0, PT, R10, 0x1, P0 ;  /* 0x000000010a00780c */ /* 0x000fda0000701670 */
[----:B------:R-:W-:Y:S05]  /*0d20*/  @P0 BRA `(.L_x_2) ;  /* 0x0000000c00100947 */ /* 0x000fea0003800000 */
[----:B------:R-:W-:Y:S01]  /*0d30*/  IADD3 R2, PT, PT, R10, -0x1, RZ ;  /* 0xffffffff0a027810 */ /* 0x000fe20007ffe0ff */
[----:B------:R-:W-:-:S03]  /*0d40*/  IMAD.MOV.U32 R86, RZ, RZ, RZ ;  /* 0x000000ffff567224 */ /* 0x000fc600078e00ff */
[----:B------:R-:W-:-:S13]  /*0d50*/  ISETP.GE.U32.AND P0, PT, R2, 0x3, PT ;  /* 0x000000030200780c */ /* 0x000fda0003f06070 */
[----:B------:R-:W-:Y:S05]  /*0d60*/  @!P0 BRA `(.L_x_3) ;  /* 0x00000008008c8947 */ /* 0x000fea0003800000 */
[----:B------:R-:W0:Y:S01]  /*0d70*/  S2R R107, SR_TID.X ;  /* 0x00000000006b7919 */ /* 0x000e220000002100 */
[----:B------:R-:W1:Y:S01]  /*0d80*/  S2UR UR7, SR_CgaCtaId ;  /* 0x00000000000779c3 */ /* 0x000e620000008800 */
[----:B------:R-:W-:Y:S01]  /*0d90*/  LOP3.LUT R2, R10, 0x7ffffffc, RZ, 0xc0, !PT ;  /* 0x7ffffffc0a027812 */ /* 0x000fe200078ec0ff */
[----:B------:R-:W-:Y:S01]  /*0da0*/  UMOV UR6, 0x400 ;  /* 0x0000040000067882 */ /* 0x000fe20000000000 */
[----:B------:R-:W-:-:S03]  /*0db0*/  HFMA2 R8, -RZ, RZ, 0, 0 ;  /* 0x00000000ff087431 */ /* 0x000fc600000001ff */
[----:B------:R-:W-:-:S05]  /*0dc0*/  IMAD.MOV R106, RZ, RZ, -R2 ;  /* 0x000000ffff6a7224 */ /* 0x000fca00078e0a02 */
[----:B------:R-:W-:Y:S01]  /*0dd0*/  ISETP.GE.AND P0, PT, R106, RZ, PT ;  /* 0x000000ff6a00720c */ /* 0x000fe20003f06270 */
[----:B-1----:R-:W-:Y:S01]  /*0de0*/  ULEA UR6, UR7, UR6, 0x18 ;  /* 0x0000000607067291 */ /* 0x002fe2000f8ec0ff */
[----:B0-----:R-:W-:-:S05]  /*0df0*/  IMAD R107, R0, 0x40, R107 ;  /* 0x00000040006b7824 */ /* 0x001fca00078e026b */
[----:B------:R-:W-:-:S05]  /*0e00*/  LEA R107, R107, UR6, 0x3 ;  /* 0x000000066b6b7c11 */ /* 0x000fca000f8e18ff */
[----:B------:R-:W-:Y:S01]  /*0e10*/  VIADD R107, R107, 0x80 ;  /* 0x000000806b6b7836 */ /* 0x000fe20000000000 */
[----:B------:R-:W-:Y:S06]  /*0e20*/  @P0 BRA `(.L_x_4) ;  /* 0x0000000400f40947 */ /* 0x000fec0003800000 */
[----:B------:R-:W-:Y:S01]  /*0e30*/  IMAD.MOV R26, RZ, RZ, -R106 ;  /* 0x000000ffff1a7224 */ /* 0x000fe200078e0a6a */
[----:B------:R-:W-:-:S04]  /*0e40*/  PLOP3.LUT P0, PT, PT, PT, PT, 0x80, 0x8 ;  /* 0x000000000008781c */ /* 0x000fc80003f0f070 */
[----:B------:R-:W-:-:S13]  /*0e50*/  ISETP.GT.AND P2, PT, R26, 0xc, PT ;  /* 0x0000000c1a00780c */ /* 0x000fda0003f44270 */
[----:B------:R-:W-:Y:S05]  /*0e60*/  @!P2 BRA `(.L_x_5) ;  /* 0x00000004002ca947 */ /* 0x000fea0003800000 */
[----:B------:R-:W0:Y:S01]  /*0e70*/  LDCU UR6, c[0x0][0x3c4] ;  /* 0x00007880ff0677ac */ /* 0x000e220008000800 */
[----:B------:R-:W-:Y:S01]  /*0e80*/  VIADD R109, R0, UR4 ;  /* 0x00000004006d7c36 */ /* 0x000fe20008000000 */
[----:B------:R-:W-:-:S03]  /*0e90*/  PLOP3.LUT P0, PT, PT, PT, PT, 0x8, 0x80 ;  /* 0x000000000080781c */ /* 0x000fc60003f0e170 */
[----:B0-----:R-:W-:-:S10]  /*0ea0*/  IMAD R109, R109, UR6, R114 ;  /* 0x000000066d6d7c24 */ /* 0x001fd4000f8e0272 */
.L_x_6:
[----:B------:R-:W0:Y:S01]  /*0eb0*/  LDC.64 R100, c[0x0][0x388] ;  /* 0x0000e200ff647b82 */ /* 0x000e220000000a00 */
[C---:B------:R-:W-:Y:S02]  /*0ec0*/  IADD3 R103, PT, PT, R109.reuse, R8, RZ ;  /* 0x000000086d677210 */ /* 0x040fe40007ffe0ff */
[C-C-:B------:R-:W-:Y:S02]  /*0ed0*/  IADD3 R45, PT, PT, R109.reuse, 0x4, R8.reuse ;  /* 0x000000046d2d7810 */ /* 0x140fe40007ffe008 */
[--C-:B------:R-:W-:Y:S01]  /*0ee0*/  IADD3 R43, PT, PT, R109, 0x8, R8.reuse ;  /* 0x000000086d2b7810 */ /* 0x100fe20007ffe008 */
[----:B------:R-:W-:Y:S01]  /*0ef0*/  VIADD R105, R103, 0x1 ;  /* 0x0000000167697836 */ /* 0x000fe20000000000 */
[----:B------:R-:W-:Y:S01]  /*0f00*/  IADD3 R27, PT, PT, R109, 0xc, R8 ;  /* 0x0000000c6d1b7810 */ /* 0x000fe20007ffe008 */
[----:B------:R-:W-:Y:S01]  /*0f10*/  VIADD R61, R103, 0x2 ;  /* 0x00000002673d7836 */ /* 0x000fe20000000000 */
[----:B------:R-:W-:Y:S01]  /*0f20*/  IADD3 R77, PT, PT, R45, 0x1, RZ ;  /* 0x000000012d4d7810 */ /* 0x000fe20007ffe0ff */
[----:B------:R-:W-:Y:S01]  /*0f30*/  VIADD R75, R103, 0x3 ;  /* 0x00000003674b7836 */ /* 0x000fe20000000000 */
[----:B------:R-:W-:Y:S01]  /*0f40*/  IADD3 R89, PT, PT, R43, 0x2, RZ ;  /* 0x000000022b597810 */ /* 0x000fe20007ffe0ff */
[----:B------:R-:W-:Y:S01]  /*0f50*/  VIADD R79, R45, 0x2 ;  /* 0x000000022d4f7836 */ /* 0x000fe20000000000 */
[----:B------:R-:W-:Y:S01]  /*0f60*/  IADD3 R115, PT, PT, R27, 0x3, RZ ;  /* 0x000000031b737810 */ /* 0x000fe20007ffe0ff */
[----:B------:R-:W-:-:S02]  /*0f70*/  VIADD R85, R45, 0x3 ;  /* 0x000000032d557836 */ /* 0x000fc40000000000 */
[C---:B------:R-:W-:Y:S02]  /*0f80*/  VIADD R87, R43.reuse, 0x1 ;  /* 0x000000012b577836 */ /* 0x040fe40000000000 */
[----:B------:R-:W-:Y:S02]  /*0f90*/  VIADD R97, R43, 0x3 ;  /* 0x000000032b617836 */ /* 0x000fe40000000000 */
[C---:B------:R-:W-:Y:S02]  /*0fa0*/  VIADD R93, R27.reuse, 0x1 ;  /* 0x000000011b5d7836 */ /* 0x040fe40000000000 */
[----:B------:R-:W-:Y:S02]  /*0fb0*/  VIADD R95, R27, 0x2 ;  /* 0x000000021b5f7836 */ /* 0x000fe40000000000 */
[----:B0-----:R-:W-:-:S04]  /*0fc0*/  IMAD.WIDE.U32 R102, R103, 0x8, R100 ;  /* 0x0000000867667825 */ /* 0x001fc800078e0064 */
[--C-:B------:R-:W-:Y:S02]  /*0fd0*/  IMAD.WIDE.U32 R44, R45, 0x8, R100.reuse ;  /* 0x000000082d2c7825 */ /* 0x100fe400078e0064 */
[----:B------:R-:W2:Y:S02]  /*0fe0*/  LDG.E.64 R102, desc[UR12][R102.64] ;  /* 0x0000000c66667981 */ /* 0x000ea4000c1e1b00 */
[--C-:B------:R-:W-:Y:S02]  /*0ff0*/  IMAD.WIDE.U32 R42, R43, 0x8, R100.reuse ;  /* 0x000000082b2a7825 */ /* 0x100fe400078e0064 */
[----:B------:R-:W3:Y:S02]  /*1000*/  LDG.E.64 R44, desc[UR12][R44.64] ;  /* 0x0000000c2c2c7981 */ /* 0x000ee4000c1e1b00 */
[--C-:B------:R-:W-:Y:S02]  /*1010*/  IMAD.WIDE.U32 R26, R27, 0x8, R100.reuse ;  /* 0x000000081b1a7825 */ /* 0x100fe400078e0064 */
[----:B------:R-:W4:Y:S02]  /*1020*/  LDG.E.64 R42, desc[UR12][R42.64] ;  /* 0x0000000c2a2a7981 */ /* 0x000f24000c1e1b00 */
[----:B------:R-:W-:-:S02]  /*1030*/  IMAD.WIDE.U32 R104, R105, 0x8, R100 ;  /* 0x0000000869687825 */ /* 0x000fc400078e0064 */
[----:B------:R-:W5:Y:S02]  /*1040*/  LDG.E.64 R26, desc[UR12][R26.64] ;  /* 0x0000000c1a1a7981 */ /* 0x000f64000c1e1b00 */
[--C-:B------:R-:W-:Y:S02]  /*1050*/  IMAD.WIDE.U32 R60, R61, 0x8, R100.reuse ;  /* 0x000000083d3c7825 */ /* 0x100fe400078e0064 */
[----:B------:R-:W5:Y:S02]  /*1060*/  LDG.E.64 R104, desc[UR12][R104.64] ;  /* 0x0000000c68687981 */ /* 0x000f64000c1e1b00 */
[--C-:B------:R-:W-:Y:S02]  /*1070*/  IMAD.WIDE.U32 R74, R75, 0x8, R100.reuse ;  /* 0x000000084b4a7825 */ /* 0x100fe400078e0064 */
[----:B------:R-:W5:Y:S02]  /*1080*/  LDG.E.64 R60, desc[UR12][R60.64] ;  /* 0x0000000c3c3c7981 */ /* 0x000f64000c1e1b00 */
        /* <DEDUP_REMOVED lines=16> */
[----:B------:R-:W-:Y:S02]  /*1190*/  IMAD.WIDE.U32 R100, R115, 0x8, R100 ;  /* 0x0000000873647825 */ /* 0x000fe400078e0064 */
[----:B------:R-:W5:Y:S04]  /*11a0*/  LDG.E.64 R96, desc[UR12][R96.64] ;  /* 0x0000000c60607981 */ /* 0x000f68000c1e1b00 */
[----:B------:R-:W5:Y:S01]  /*11b0*/  LDG.E.64 R100, desc[UR12][R100.64] ;  /* 0x0000000c64647981 */ /* 0x000f62000c1e1b00 */
[----:B------:R-:W-:-:S05]  /*11c0*/  VIADD R106, R106, 0x10 ;  /* 0x000000106a6a7836 */ /* 0x000fca0000000000 */
[----:B------:R-:W-:Y:S01]  /*11d0*/  ISETP.GE.AND P2, PT, R106, -0xc, PT ;  /* 0xfffffff46a00780c */ /* 0x000fe20003f46270 */
[----:B------:R-:W-:Y:S01]  /*11e0*/  VIADD R8, R8, 0x10 ;  /* 0x0000001008087836 */ /* 0x000fe20000000000 */
[----:B--2---:R-:W-:Y:S04]  /*11f0*/  STS.64 [R107+-0x80], R102 ;  /* 0xffff80666b007388 */ /* 0x004fe80000000a00 */
[----:B---3--:R-:W-:Y:S04]  /*1200*/  STS.64 [R107+0x80], R44 ;  /* 0x0000802c6b007388 */ /* 0x008fe80000000a00 */
[----:B----4-:R-:W-:Y:S04]  /*1210*/  STS.64 [R107+0x180], R42 ;  /* 0x0001802a6b007388 */ /* 0x010fe80000000a00 */
[----:B-----5:R-:W-:Y:S04]  /*1220*/  STS.64 [R107+0x280], R26 ;  /* 0x0002801a6b007388 */ /* 0x020fe80000000a00 */
[----:B------:R-:W-:Y:S04]  /*1230*/  STS.64 [R107+-0x40], R104 ;  /* 0xffffc0686b007388 */ /* 0x000fe80000000a00 */
[----:B------:R-:W-:Y:S04]  /*1240*/  STS.64 [R107], R60 ;  /* 0x0000003c6b007388 */ /* 0x000fe80000000a00 */
[----:B------:R-:W-:Y:S04]  /*1250*/  STS.64 [R107+0x40], R74 ;  /* 0x0000404a6b007388 */ /* 0x000fe80000000a00 */
        /* <DEDUP_REMOVED lines=8> */
[----:B------:R0:W-:Y:S02]  /*12e0*/  STS.64 [R107+0x340], R100 ;  /* 0x000340646b007388 */ /* 0x0001e40000000a00 */
[----:B0-----:R-:W-:Y:S01]  /*12f0*/  VIADD R107, R107, 0x400 ;  /* 0x000004006b6b7836 */ /* 0x001fe20000000000 */
[----:B------:R-:W-:Y:S06]  /*1300*/  @!P2 BRA `(.L_x_6) ;  /* 0xfffffff800e8a947 */ /* 0x000fec000383ffff */
[----:B------:R-:W-:-:S07]  /*1310*/  MOV R86, R2 ;  /* 0x0000000200567202 */ /* 0x000fce0000000f00 */
.L_x_5:
[----:B------:R-:W-:-:S05]  /*1320*/  IMAD.MOV R26, RZ, RZ, -R106 ;  /* 0x000000ffff1a7224 */ /* 0x000fca00078e0a6a */
[----:B------:R-:W-:-:S13]  /*1330*/  ISETP.GT.AND P2, PT, R26, 0x4, PT ;  /* 0x000000041a00780c */ /* 0x000fda0003f44270 */
[----:B------:R-:W-:Y:S05]  /*1340*/  @!P2 BRA `(.L_x_7) ;  /* 0x0000000000a4a947 */ /* 0x000fea0003800000 */
[----:B------:R-:W0:Y:S01]  /*1350*/  LDCU UR6, c[0x0][0x3c4] ;  /* 0x00007880ff0677ac */ /* 0x000e220008000800 */
[----:B------:R-:W1:Y:S01]  /*1360*/  LDC.64 R26, c[0x0][0x388] ;  /* 0x0000e200ff1a7b82 */ /* 0x000e620000000a00 */
[----:B------:R-:W-:-:S04]  /*1370*/  VIADD R43, R0, UR4 ;  /* 0x00000004002b7c36 */ /* 0x000fc80008000000 */
[----:B0-----:R-:W-:-:S04]  /*1380*/  IMAD R43, R43, UR6, R114 ;  /* 0x000000062b2b7c24 */ /* 0x001fc8000f8e0272 */
[----:B------:R-:W-:Y:S01]  /*1390*/  IMAD.IADD R45, R8, 0x1, R43 ;  /* 0x00000001082d7824 */ /* 0x000fe200078e022b */
[----:B------:R-:W-:-:S03]  /*13a0*/  IADD3 R61, PT, PT, R43, 0x4, R8 ;  /* 0x000000042b3d7810 */ /* 0x000fc60007ffe008 */
[C---:B------:R-:W-:Y:S01]  /*13b0*/  VIADD R85, R45.reuse, 0x2 ;  /* 0x000000022d557836 */ /* 0x040fe20000000000 */
[C---:B------:R-:W-:Y:S01]  /*13c0*/  IADD3 R79, PT, PT, R45.reuse, 0x1, RZ ;  /* 0x000000012d4f7810 */ /* 0x040fe20007ffe0ff */
[----:B------:R-:W-:Y:S01]  /*13d0*/  VIADD R43, R45, 0x3 ;  /* 0x000000032d2b7836 */ /* 0x000fe20000000000 */
[C---:B------:R-:W-:Y:S01]  /*13e0*/  IADD3 R75, PT, PT, R61.reuse, 0x2, RZ ;  /* 0x000000023d4b7810 */ /* 0x040fe20007ffe0ff */
[C---:B------:R-:W-:Y:S02]  /*13f0*/  VIADD R77, R61.reuse, 0x1 ;  /* 0x000000013d4d7836 */ /* 0x040fe40000000000 */
[----:B------:R-:W-:Y:S02]  /*1400*/  VIADD R87, R61, 0x3 ;  /* 0x000000033d577836 */ /* 0x000fe40000000000 */
[----:B-1----:R-:W-:-:S04]  /*1410*/  IMAD.WIDE.U32 R44, R45, 0x8, R26 ;  /* 0x000000082d2c7825 */ /* 0x002fc800078e001a */
        /* <DEDUP_REMOVED lines=13> */
[----:B------:R-:W5:Y:S04]  /*14f0*/  LDG.E.64 R42, desc[UR12][R42.64] ;  /* 0x0000000c2a2a7981 */ /* 0x000f68000c1e1b00 */
[----:B------:R-:W5:Y:S01]  /*1500*/  LDG.E.64 R26, desc[UR12][R26.64] ;  /* 0x0000000c1a1a7981 */ /* 0x000f62000c1e1b00 */
[----:B------:R-:W-:Y:S01]  /*1510*/  PLOP3.LUT P0, PT, PT, PT, PT, 0x8, 0x80 ;  /* 0x000000000080781c */ /* 0x000fe20003f0e170 */
[----:B------:R-:W-:Y:S01]  /*1520*/  VIADD R106, R106, 0x8 ;  /* 0x000000086a6a7836 */ /* 0x000fe20000000000 */
[----:B------:R-:W-:Y:S01]  /*1530*/  IADD3 R8, PT, PT, R8, 0x8, RZ ;  /* 0x0000000808087810 */ /* 0x000fe20007ffe0ff */
[----:B------:R-:W-:Y:S01]  /*1540*/  IMAD.MOV.U32 R86, RZ, RZ, R2 ;  /* 0x000000ffff567224 */ /* 0x000fe200078e0002 */
[----:B--2---:R-:W-:Y:S04]  /*1550*/  STS.64 [R107+-0x80], R44 ;  /* 0xffff802c6b007388 */ /* 0x004fe80000000a00 */
[----:B---3--:R-:W-:Y:S04]  /*1560*/  STS.64 [R107+0x80], R60 ;  /* 0x0000803c6b007388 */ /* 0x008fe80000000a00 */
[----:B----4-:R-:W-:Y:S04]  /*1570*/  STS.64 [R107+-0x40], R78 ;  /* 0xffffc04e6b007388 */ /* 0x010fe80000000a00 */
[----:B-----5:R-:W-:Y:S04]  /*1580*/  STS.64 [R107], R84 ;  /* 0x000000546b007388 */ /* 0x020fe80000000a00 */
[----:B------:R-:W-:Y:S04]  /*1590*/  STS.64 [R107+0xc0], R76 ;  /* 0x0000c04c6b007388 */ /* 0x000fe80000000a00 */
[----:B------:R-:W-:Y:S04]  /*15a0*/  STS.64 [R107+0x100], R74 ;  /* 0x0001004a6b007388 */ /* 0x000fe80000000a00 */
[----:B------:R-:W-:Y:S04]  /*15b0*/  STS.64 [R107+0x40], R42 ;  /* 0x0000402a6b007388 */ /* 0x000fe80000000a00 */
[----:B------:R0:W-:Y:S02]  /*15c0*/  STS.64 [R107+0x140], R26 ;  /* 0x0001401a6b007388 */ /* 0x0001e40000000a00 */
[----:B0-----:R-:W-:-:S07]  /*15d0*/  VIADD R107, R107, 0x200 ;  /* 0x000002006b6b7836 */ /* 0x001fce0000000000 */
.L_x_7:
[----:B------:R-:W-:-:S13]  /*15e0*/  ISETP.NE.OR P0, PT, R106, RZ, P0 ;  /* 0x000000ff6a00720c */ /* 0x000fda0000705670 */
[----:B------:R-:W-:Y:S05]  /*15f0*/  @!P0 BRA `(.L_x_3) ;  /* 0x0000000000688947 */ /* 0x000fea0003800000 */
.L_x_4:
[----:B------:R-:W0:Y:S01]  /*1600*/  LDCU UR6, c[0x0][0x3c4] ;  /* 0x00007880ff0677ac */ /* 0x000e220008000800 */
[----:B------:R-:W-:-:S04]  /*1610*/  VIADD R27, R0, UR4 ;  /* 0x00000004001b7c36 */ /* 0x000fc80008000000 */
[----:B0-----:R-:W-:-:S07]  /*1620*/  IMAD R77, R27, UR6, R114 ;  /* 0x000000061b4d7c24 */ /* 0x001fce000f8e0272 */
.L_x_8:
[----:B------:R-:W0:Y:S01]  /*1630*/  LDC.64 R60, c[0x0][0x388] ;  /* 0x0000e200ff3c7b82 */ /* 0x000e220000000a00 */
[----:B------:R-:W-:-:S04]  /*1640*/  IMAD.IADD R27, R77, 0x1, R8 ;  /* 0x000000014d1b7824 */ /* 0x000fc800078e0208 */
[C---:B------:R-:W-:Y:S01]  /*1650*/  VIADD R45, R27.reuse, 0x2 ;  /* 0x000000021b2d7836 */ /* 0x040fe20000000000 */
[C---:B------:R-:W-:Y:S01]  /*1660*/  IADD3 R43, PT, PT, R27.reuse, 0x1, RZ ;  /* 0x000000011b2b7810 */ /* 0x040fe20007ffe0ff */
[C---:B------:R-:W-:Y:S02]  /*1670*/  VIADD R75, R27.reuse, 0x3 ;  /* 0x000000031b4b7836 */ /* 0x040fe40000000000 */
[----:B0-----:R-:W-:-:S04]  /*1680*/  IMAD.WIDE.U32 R26, R27, 0x8, R60 ;  /* 0x000000081b1a7825 */ /* 0x001fc800078e003c */
[--C-:B------:R-:W-:Y:S02]  /*1690*/  IMAD.WIDE.U32 R42, R43, 0x8, R60.reuse ;  /* 0x000000082b2a7825 */ /* 0x100fe400078e003c */
[----:B------:R-:W2:Y:S02]  /*16a0*/  LDG.E.64 R26, desc[UR12][R26.64] ;  /* 0x0000000c1a1a7981 */ /* 0x000ea4000c1e1b00 */
[--C-:B------:R-:W-:Y:S02]  /*16b0*/  IMAD.WIDE.U32 R44, R45, 0x8, R60.reuse ;  /* 0x000000082d2c7825 */ /* 0x100fe400078e003c */
[----:B------:R-:W3:Y:S02]  /*16c0*/  LDG.E.64 R42, desc[UR12][R42.64] ;  /* 0x0000000c2a2a7981 */ /* 0x000ee4000c1e1b00 */
[----:B------:R-:W-:Y:S02]  /*16d0*/  IMAD.WIDE.U32 R60, R75, 0x8, R60 ;  /* 0x000000084b3c7825 */ /* 0x000fe400078e003c */
[----:B------:R-:W4:Y:S04]  /*16e0*/  LDG.E.64 R44, desc[UR12][R44.64] ;  /* 0x0000000c2c2c7981 */ /* 0x000f28000c1e1b00 */
[----:B------:R-:W5:Y:S01]  /*16f0*/  LDG.E.64 R60, desc[UR12][R60.64] ;  /* 0x0000000c3c3c7981 */ /* 0x000f62000c1e1b00 */
[----:B------:R-:W-:-:S05]  /*1700*/  VIADD R106, R106, 0x4 ;  /* 0x000000046a6a7836 */ /* 0x000fca0000000000 */
[----:B------:R-:W-:Y:S02]  /*1710*/  ISETP.NE.AND P0, PT, R106, RZ, PT ;  /* 0x000000ff6a00720c */ /* 0x000fe40003f05270 */
[----:B------:R-:W-:Y:S01]  /*1720*/  IADD3 R8, PT, PT, R8, 0x4, RZ ;  /* 0x0000000408087810 */ /* 0x000fe20007ffe0ff */
[----:B--2---:R-:W-:Y:S04]  /*1730*/  STS.64 [R107+-0x80], R26 ;  /* 0xffff801a6b007388 */ /* 0x004fe80000000a00 */
[----:B---3--:R-:W-:Y:S04]  /*1740*/  STS.64 [R107+-0x40], R42 ;  /* 0xffffc02a6b007388 */ /* 0x008fe80000000a00 */
[----:B----4-:R-:W-:Y:S04]  /*1750*/  STS.64 [R107], R44 ;  /* 0x0000002c6b007388 */ /* 0x010fe80000000a00 */
[----:B-----5:R0:W-:Y:S02]  /*1760*/  STS.64 [R107+0x40], R60 ;  /* 0x0000403c6b007388 */ /* 0x0201e40000000a00 */
[----:B0-----:R-:W-:Y:S01]  /*1770*/  VIADD R107, R107, 0x100 ;  /* 0x000001006b6b7836 */ /* 0x001fe20000000000 */
[----:B------:R-:W-:Y:S06]  /*1780*/  @P0 BRA `(.L_x_8) ;  /* 0xfffffffc00a80947 */ /* 0x000fec000383ffff */
[----:B------:R-:W-:-:S07]  /*1790*/  IMAD.MOV.U32 R86, RZ, RZ, R2 ;  /* 0x000000ffff567224 */ /* 0x000fce00078e0002 */
.L_x_3:
[----:B------:R-:W-:-:S13]  /*17a0*/  LOP3.LUT P0, RZ, R10, 0x3, RZ, 0xc0, !PT ;  /* 0x000000030aff7812 */ /* 0x000fda000780c0ff */
[----:B------:R-:W-:Y:S05]  /*17b0*/  @!P0 BRA `(.L_x_2) ;  /* 0x00000000006c8947 */ /* 0x000fea0003800000 */
[----:B------:R-:W0:Y:S01]  /*17c0*/  LDCU UR6, c[0x0][0x3c4] ;  /* 0x00007880ff0677ac */ /* 0x000e220008000800 */
[----:B------:R-:W1:Y:S01]  /*17d0*/  LDC.64 R42, c[0x0][0x388] ;  /* 0x0000e200ff2a7b82 */ /* 0x000e620000000a00 */
[----:B------:R-:W-:-:S04]  /*17e0*/  VIADD R27, R0, UR4 ;  /* 0x00000004001b7c36 */ /* 0x000fc80008000000 */
[----:B0-----:R-:W-:-:S05]  /*17f0*/  IMAD R27, R27, UR6, R114 ;  /* 0x000000061b1b7c24 */ /* 0x001fca000f8e0272 */
[----:B------:R-:W-:-:S05]  /*1800*/  IADD3 R61, PT, PT, R86, R27, RZ ;  /* 0x0000001b563d7210 */ /* 0x000fca0007ffe0ff */
[----:B-1----:R-:W-:-:S06]  /*1810*/  IMAD.WIDE.U32 R26, R61, 0x8, R42 ;  /* 0x000000083d1a7825 */ /* 0x002fcc00078e002a */
[----:B------:R-:W2:Y:S01]  /*1820*/  LDG.E.64 R26, desc[UR12][R26.64] ;  /* 0x0000000c1a1a7981 */ /* 0x000ea2000c1e1b00 */
[----:B------:R-:W0:Y:S01]  /*1830*/  S2UR UR7, SR_CgaCtaId ;  /* 0x00000000000779c3 */ /* 0x000e220000008800 */
[----:B------:R-:W-:Y:S01]  /*1840*/  UMOV UR6, 0x400 ;  /* 0x0000040000067882 */ /* 0x000fe20000000000 */
[----:B------:R-:W1:Y:S01]  /*1850*/  S2R R45, SR_TID.X ;  /* 0x00000000002d7919 */ /* 0x000e620000002100 */
[----:B0-----:R-:W-:Y:S01]  /*1860*/  ULEA UR6, UR7, UR6, 0x18 ;  /* 0x0000000607067291 */ /* 0x001fe2000f8ec0ff */
[----:B-1----:R-:W-:-:S05]  /*1870*/  IMAD R86, R86, 0x8, R45 ;  /* 0x0000000856567824 */ /* 0x002fca00078e022d */
[----:B------:R-:W-:Y:S02]  /*1880*/  LEA R45, R0, UR6, 0x9 ;  /* 0x00000006002d7c11 */ /* 0x000fe4000f8e48ff */
[----:B------:R-:W-:-:S03]  /*1890*/  LOP3.LUT R0, R10, 0x3, RZ, 0xc0, !PT ;  /* 0x000000030a007812 */ /* 0x000fc600078ec0ff */
[----:B------:R-:W-:Y:S01]  /*18a0*/  IMAD R75, R86, 0x8, R45 ;  /* 0x00000008564b7824 */ /* 0x000fe200078e022d */
[----:B------:R-:W-:-:S04]  /*18b0*/  ISETP.NE.AND P0, PT, R0, 0x1, PT ;  /* 0x000000010000780c */ /* 0x000fc80003f05270 */
[----:B--2---:R0:W-:Y:S09]  /*18c0*/  STS.64 [R75], R26 ;  /* 0x0000001a4b007388 */ /* 0x0041f20000000a00 */
[----:B------:R-:W-:Y:S05]  /*18d0*/  @!P0 BRA `(.L_x_2) ;  /* 0x0000000000248947 */ /* 0x000fea0003800000 */
[----:B------:R-:W-:Y:S01]  /*18e0*/  ISETP.NE.AND P0, PT, R0, 0x2, PT ;  /* 0x000000020000780c */ /* 0x000fe20003f05270 */
[----:B0-----:R-:W-:-:S04]  /*18f0*/  VIADD R27, R61, 0x1 ;  /* 0x000000013d1b7836 */ /* 0x001fc80000000000 */
[----:B------:R-:W-:-:S06]  /*1900*/  IMAD.WIDE.U32 R26, R27, 0x8, R42 ;  /* 0x000000081b1a7825 */ /* 0x000fcc00078e002a */
[----:B------:R-:W2:Y:S02]  /*1910*/  LDG.E.64 R26, desc[UR12][R26.64] ;  /* 0x0000000c1a1a7981 */ /* 0x000ea4000c1e1b00 */
[----:B------:R-:W-:-:S05]  /*1920*/  @P0 IADD3 R45, PT, PT, R61, 0x2, RZ ;  /* 0x000000023d2d0810 */ /* 0x000fca0007ffe0ff */
[----:B------:R-:W-:-:S06]  /*1930*/  @P0 IMAD.WIDE.U32 R42, R45, 0x8, R42 ;  /* 0x000000082d2a0825 */ /* 0x000fcc00078e002a */
[----:B------:R-:W3:Y:S04]  /*1940*/  @P0 LDG.E.64 R42, desc[UR12][R42.64] ;  /* 0x0000000c2a2a0981 */ /* 0x000ee8000c1e1b00 */
[----:B--2---:R1:W-:Y:S04]  /*1950*/  STS.64 [R75+0x40], R26 ;  /* 0x0000401a4b007388 */ /* 0x0043e80000000a00 */
[----:B---3--:R1:W-:Y:S02]  /*1960*/  @P0 STS.64 [R75+0x80], R42 ;  /* 0x0000802a4b000388 */ /* 0x0083e40000000a00 */
.L_x_2:
[----:B------:R-:W-:Y:S05]  /*1970*/  BSYNC.RECONVERGENT B0 ;  /* 0x0000000000007941 */ /* 0x000fea0003800200 */
.L_x_1:
[----:B------:R-:W2:Y:S01]  /*1980*/  S2R R2, SR_TID.X ;  /* 0x0000000000027919 */ /* 0x000ea20000002100 */
[----:B------:R-:W-:Y:S01]  /*1990*/  UIADD3 UR6, UPT, UPT, -UR5, 0x8, URZ ;  /* 0x0000000805067890 */ /* 0x000fe2000fffe1ff */
[----:B------:R-:W-:Y:S01]  /*19a0*/  BSSY.RECONVERGENT B0, `(.L_x_9) ;  /* 0x0000065000007945 */ /* 0x000fe20003800200 */
[----:B------:R-:W3:Y:S04]  /*19b0*/  S2R R0, SR_TID.Y ;  /* 0x0000000000007919 */ /* 0x000ee80000002200 */
[----:B--2---:R-:W-:-:S04]  /*19c0*/  ISETP.GE.U32.AND P0, PT, R2, UR6, PT ;  /* 0x0000000602007c0c */ /* 0x004fc8000bf06070 */
[----:B---3--:R-:W-:-:S04]  /*19d0*/  ISETP.GE.OR P0, PT, R0, R13, P0 ;  /* 0x0000000d0000720c */ /* 0x008fc80000706670 */
[----:B------:R-:W-:-:S13]  /*19e0*/  ISETP.LT.OR P0, PT, R11, 0x1, P0 ;  /* 0x000000010b00780c */ /* 0x000fda0000701670 */
[----:B------:R-:W-:Y:S05]  /*19f0*/  @P0 BRA `(.L_x_10) ;  /* 0x00000004007c0947 */ /* 0x000fea0003800000 */
[----:B------:R-:W-:Y:S01]  /*1a00*/  ISETP.GT.AND P0, PT, R11, RZ, PT ;  /* 0x000000ff0b00720c */ /* 0x000fe20003f04270 */
[----:B------:R-:W-:Y:S02]  /*1a10*/  VIADD R8, R2, UR4 ;  /* 0x0000000402087c36 */ /* 0x000fe40008000000 */
[----:B01----:R-:W-:-:S10]  /*1a20*/  IMAD.MOV.U32 R27, RZ, RZ, RZ ;  /* 0x000000ffff1b7224 */ /* 0x003fd400078e00ff */
[----:B------:R-:W-:Y:S05]  /*1a30*/  @!P0 BRA `(.L_x_11) ;  /* 0x0000000400208947 */ /* 0x000fea0003800000 */
[----:B------:R-:W-:Y:S01]  /*1a40*/  IMAD.IADD R26, R11, 0x1, -R27 ;  /* 0x000000010b1a7824 */ /* 0x000fe200078e0a1b */
[----:B------:R-:W-:-:S04]  /*1a50*/  PLOP3.LUT P0, PT, PT, PT, PT, 0x80, 0x8 ;  /* 0x000000000008781c */ /* 0x000fc80003f0f070 */
[----:B------:R-:W-:-:S13]  /*1a60*/  ISETP.GT.AND P2, PT, R26, 0x3, PT ;  /* 0x000000031a00780c */ /* 0x000fda0003f44270 */
[----:B------:R-:W-:Y:S05]  /*1a70*/  @!P2 BRA `(.L_x_12) ;  /* 0x00000000009ca947 */ /* 0x000fea0003800000 */
[----:B------:R-:W0:Y:S01]  /*1a80*/  S2UR UR7, SR_CgaCtaId ;  /* 0x00000000000779c3 */ /* 0x000e220000008800 */
[----:B------:R-:W-:Y:S01]  /*1a90*/  UMOV UR6, 0x400 ;  /* 0x0000040000067882 */ /* 0x000fe20000000000 */
[----:B------:R-:W-:Y:S01]  /*1aa0*/  PLOP3.LUT P0, PT, PT, PT, PT, 0x8, 0x80 ;  /* 0x000000000080781c */ /* 0x000fe20003f0e170 */
[----:B------:R-:W-:Y:S01]  /*1ab0*/  UIADD3 UR6, UPT, UPT, UR6, 0x1000, URZ ;  /* 0x0000100006067890 */ /* 0x000fe2000fffe0ff */
[----:B------:R-:W-:Y:S01]  /*1ac0*/  IADD3 R76, PT, PT, R11, -0x3, RZ ;  /* 0xfffffffd0b4c7810 */ /* 0x000fe20007ffe0ff */
[----:B------:R-:W1:Y:S01]  /*1ad0*/  LDCU UR10, c[0x0][0x3ac] ;  /* 0x00007580ff0a77ac */ /* 0x000e620008000800 */
[----:B------:R-:W2:Y:S01]  /*1ae0*/  LDCU UR9, c[0x0][0x3a0] ;  /* 0x00007400ff0977ac */ /* 0x000ea20008000800 */
[----:B0-----:R-:W-:-:S06]  /*1af0*/  ULEA UR6, UR7, UR6, 0x18 ;  /* 0x0000000607067291 */ /* 0x001fcc000f8ec0ff */
[----:B-12---:R-:W-:-:S07]  /*1b00*/  LEA R77, R2, UR6, 0x9 ;  /* 0x00000006024d7c11 */ /* 0x006fce000f8e48ff */
.L_x_13:
[----:B0-----:R-:W0:Y:S01]  /*1b10*/  LDC.64 R42, c[0x0][0x390] ;  /* 0x0000e400ff2a7b82 */ /* 0x001e220000000a00 */
[C-C-:B------:R-:W-:Y:S01]  /*1b20*/  IADD3 R44, PT, PT, R4.reuse, 0x1, R27.reuse ;  /* 0x00000001042c7810 */ /* 0x140fe20007ffe01b */
[C-C-:B------:R-:W-:Y:S01]  /*1b30*/  IMAD.IADD R26, R4.reuse, 0x1, R27.reuse ;  /* 0x00000001041a7824 */ /* 0x140fe200078e021b */
[C-C-:B------:R-:W-:Y:S02]  /*1b40*/  IADD3 R60, PT, PT, R4.reuse, 0x2, R27.reuse ;  /* 0x00000002043c7810 */ /* 0x140fe40007ffe01b */
[----:B------:R-:W-:Y:S01]  /*1b50*/  IADD3 R74, PT, PT, R4, 0x3, R27 ;  /* 0x00000003044a7810 */ /* 0x000fe20007ffe01b */
[--C-:B------:R-:W-:Y:S02]  /*1b60*/  IMAD R45, R26, UR9, R5.reuse ;  /* 0x000000091a2d7c24 */ /* 0x100fe4000f8e0205 */
[--C-:B------:R-:W-:Y:S02]  /*1b70*/  IMAD R61, R44, UR9, R5.reuse ;  /* 0x000000092c3d7c24 */ /* 0x100fe4000f8e0205 */
[----:B------:R-:W-:-:S02]  /*1b80*/  IMAD R75, R60, UR9, R5 ;  /* 0x000000093c4b7c24 */ /* 0x000fc4000f8e0205 */
[----:B------:R-:W-:Y:S02]  /*1b90*/  IMAD R79, R74, UR9, R5 ;  /* 0x000000094a4f7c24 */ /* 0x000fe4000f8e0205 */
[--C-:B------:R-:W-:Y:S02]  /*1ba0*/  IMAD R45, R45, UR10, R8.reuse ;  /* 0x0000000a2d2d7c24 */ /* 0x100fe4000f8e0208 */
[--C-:B------:R-:W-:Y:S02]  /*1bb0*/  IMAD R61, R61, UR10, R8.reuse ;  /* 0x0000000a3d3d7c24 */ /* 0x100fe4000f8e0208 */
[--C-:B------:R-:W-:Y:S02]  /*1bc0*/  IMAD R75, R75, UR10, R8.reuse ;  /* 0x0000000a4b4b7c24 */ /* 0x100fe4000f8e0208 */
[----:B------:R-:W-:Y:S02]  /*1bd0*/  IMAD R79, R79, UR10, R8 ;  /* 0x0000000a4f4f7c24 */ /* 0x000fe4000f8e0208 */
        /* <DEDUP_REMOVED lines=8> */
[----:B------:R-:W-:-:S04]  /*1c60*/  IMAD R26, R27, 0x10, R0 ;  /* 0x000000101b1a7824 */ /* 0x000fc800078e0200 */
[----:B------:R-:W-:Y:S01]  /*1c70*/  IMAD R79, R26, 0x8, R77 ;  /* 0x000000081a4f7824 */ /* 0x000fe200078e024d */
[----:B------:R-:W-:-:S04]  /*1c80*/  IADD3 R27, PT, PT, R27, 0x4, RZ ;  /* 0x000000041b1b7810 */ /* 0x000fc80007ffe0ff */
[----:B------:R-:W-:Y:S01]  /*1c90*/  ISETP.GE.AND P2, PT, R27, R76, PT ;  /* 0x0000004c1b00720c */ /* 0x000fe20003f46270 */
[----:B--2---:R0:W-:Y:S04]  /*1ca0*/  STS.64 [R79], R44 ;  /* 0x0000002c4f007388 */ /* 0x0041e80000000a00 */
[----:B---3--:R0:W-:Y:S04]  /*1cb0*/  STS.64 [R79+0x80], R60 ;  /* 0x0000803c4f007388 */ /* 0x0081e80000000a00 */
[----:B----4-:R0:W-:Y:S04]  /*1cc0*/  STS.64 [R79+0x100], R74 ;  /* 0x0001004a4f007388 */ /* 0x0101e80000000a00 */
[----:B-----5:R0:W-:Y:S01]  /*1cd0*/  STS.64 [R79+0x180], R42 ;  /* 0x0001802a4f007388 */ /* 0x0201e20000000a00 */
[----:B------:R-:W-:Y:S05]  /*1ce0*/  @!P2 BRA `(.L_x_13) ;  /* 0xfffffffc0088a947 */ /* 0x000fea000383ffff */
.L_x_12:
[----:B------:R-:W-:-:S05]  /*1cf0*/  IMAD.IADD R26, R11, 0x1, -R27 ;  /* 0x000000010b1a7824 */ /* 0x000fca00078e0a1b */
[----:B------:R-:W-:-:S13]  /*1d00*/  ISETP.GT.AND P2, PT, R26, 0x1, PT ;  /* 0x000000011a00780c */ /* 0x000fda0003f44270 */
[----:B------:R-:W-:Y:S05]  /*1d10*/  @!P2 BRA `(.L_x_14) ;  /* 0x000000000060a947 */ /* 0x000fea0003800000 */
[----:B------:R-:W1:Y:S01]  /*1d20*/  LDCU UR6, c[0x0][0x3a0] ;  /* 0x00007400ff0677ac */ /* 0x000e620008000800 */
[----:B0-----:R-:W0:Y:S01]  /*1d30*/  LDC.64 R44, c[0x0][0x390] ;  /* 0x0000e400ff2c7b82 */ /* 0x001e220000000a00 */
[C-C-:B------:R-:W-:Y:S01]  /*1d40*/  IMAD.IADD R26, R4.reuse, 0x1, R27.reuse ;  /* 0x00000001041a7824 */ /* 0x140fe200078e021b */
[----:B------:R-:W-:Y:S01]  /*1d50*/  IADD3 R42, PT, PT, R4, 0x1, R27 ;  /* 0x00000001042a7810 */ /* 0x000fe20007ffe01b */
[----:B------:R-:W2:Y:S02]  /*1d60*/  LDCU UR7, c[0x0][0x3ac] ;  /* 0x00007580ff0777ac */ /* 0x000ea40008000800 */
[--C-:B-1----:R-:W-:Y:S02]  /*1d70*/  IMAD R43, R26, UR6, R5.reuse ;  /* 0x000000061a2b7c24 */ /* 0x102fe4000f8e0205 */
[----:B------:R-:W-:Y:S02]  /*1d80*/  IMAD R61, R42, UR6, R5 ;  /* 0x000000062a3d7c24 */ /* 0x000fe4000f8e0205 */
[----:B--2---:R-:W-:-:S02]  /*1d90*/  IMAD R43, R43, UR7, R8 ;  /* 0x000000072b2b7c24 */ /* 0x004fc4000f8e0208 */
[----:B------:R-:W-:Y:S02]  /*1da0*/  IMAD R61, R61, UR7, R8 ;  /* 0x000000073d3d7c24 */ /* 0x000fe4000f8e0208 */
[----:B0-----:R-:W-:-:S04]  /*1db0*/  IMAD.WIDE.U32 R42, R43, 0x8, R44 ;  /* 0x000000082b2a7825 */ /* 0x001fc800078e002c */
[----:B------:R-:W-:Y:S02]  /*1dc0*/  IMAD.WIDE.U32 R44, R61, 0x8, R44 ;  /* 0x000000083d2c7825 */ /* 0x000fe400078e002c */
[----:B------:R-:W2:Y:S04]  /*1dd0*/  LDG.E.64 R42, desc[UR12][R42.64] ;  /* 0x0000000c2a2a7981 */ /* 0x000ea8000c1e1b00 */
[----:B------:R-:W3:Y:S01]  /*1de0*/  LDG.E.64 R44, desc[UR12][R44.64] ;  /* 0x0000000c2c2c7981 */ /* 0x000ee2000c1e1b00 */
[----:B------:R-:W0:Y:S01]  /*1df0*/  S2UR UR7, SR_CgaCtaId ;  /* 0x00000000000779c3 */ /* 0x000e220000008800 */
[----:B------:R-:W-:Y:S01]  /*1e00*/  UMOV UR6, 0x400 ;  /* 0x0000040000067882 */ /* 0x000fe20000000000 */
[C---:B------:R-:W-:Y:S01]  /*1e10*/  IMAD R26, R27.reuse, 0x10, R0 ;  /* 0x000000101b1a7824 */ /* 0x040fe200078e0200 */
[----:B------:R-:W-:Y:S01]  /*1e20*/  UIADD3 UR6, UPT, UPT, UR6, 0x1000, URZ ;  /* 0x0000100006067890 */ /* 0x000fe2000fffe0ff */
[----:B------:R-:W-:Y:S01]  /*1e30*/  PLOP3.LUT P0, PT, PT, PT, PT, 0x8, 0x80 ;  /* 0x000000000080781c */ /* 0x000fe20003f0e170 */
[----:B------:R-:W-:-:S02]  /*1e40*/  VIADD R27, R27, 0x2 ;  /* 0x000000021b1b7836 */ /* 0x000fc40000000000 */
[----:B0-----:R-:W-:-:S06]  /*1e50*/  ULEA UR6, UR7, UR6, 0x18 ;  /* 0x0000000607067291 */ /* 0x001fcc000f8ec0ff */
[----:B------:R-:W-:-:S04]  /*1e60*/  LEA R61, R2, UR6, 0x9 ;  /* 0x00000006023d7c11 */ /* 0x000fc8000f8e48ff */
[----:B------:R-:W-:-:S05]  /*1e70*/  LEA R61, R26, R61, 0x3 ;  /* 0x0000003d1a3d7211 */ /* 0x000fca00078e18ff */
[----:B--2---:R1:W-:Y:S04]  /*1e80*/  STS.64 [R61], R42 ;  /* 0x0000002a3d007388 */ /* 0x0043e80000000a00 */
[----:B---3--:R1:W-:Y:S02]  /*1e90*/  STS.64 [R61+0x80], R44 ;  /* 0x0000802c3d007388 */ /* 0x0083e40000000a00 */
.L_x_14:
[----:B------:R-:W-:-:S13]  /*1ea0*/  ISETP.NE.OR P0, PT, R27, R11, P0 ;  /* 0x0000000b1b00720c */ /* 0x000fda0000705670 */
[----:B------:R-:W-:Y:S05]  /*1eb0*/  @!P0 BRA `(.L_x_10) ;  /* 0x00000000004c8947 */ /* 0x000fea0003800000 */
.L_x_11:
[----:B------:R-:W2:Y:S01]  /*1ec0*/  S2UR UR7, SR_CgaCtaId ;  /* 0x00000000000779c3 */ /* 0x000ea20000008800 */
[----:B------:R-:W-:Y:S01]  /*1ed0*/  UMOV UR6, 0x400 ;  /* 0x0000040000067882 */ /* 0x000fe20000000000 */
[----:B------:R-:W3:Y:S01]  /*1ee0*/  LDCU UR10, c[0x0][0x3ac] ;  /* 0x00007580ff0a77ac */ /* 0x000ee20008000800 */
[----:B------:R-:W-:Y:S01]  /*1ef0*/  UIADD3 UR6, UPT, UPT, UR6, 0x1000, URZ ;  /* 0x0000100006067890 */ /* 0x000fe2000fffe0ff */
[----:B------:R-:W4:Y:S03]  /*1f00*/  LDCU UR9, c[0x0][0x3a0] ;  /* 0x00007400ff0977ac */ /* 0x000f260008000800 */
[----:B--2---:R-:W-:-:S06]  /*1f10*/  ULEA UR6, UR7, UR6, 0x18 ;  /* 0x0000000607067291 */ /* 0x004fcc000f8ec0ff */
[----:B---34-:R-:W-:-:S07]  /*1f20*/  LEA R26, R2, UR6, 0x9 ;  /* 0x00000006021a7c11 */ /* 0x018fce000f8e48ff */
.L_x_15:
[----:B012---:R-:W0:Y:S01]  /*1f30*/  LDC.64 R42, c[0x0][0x390] ;  /* 0x0000e400ff2a7b82 */ /* 0x007e220000000a00 */
[----:B------:R-:W-:-:S04]  /*1f40*/  IMAD.IADD R44, R4, 0x1, R27 ;  /* 0x00000001042c7824 */ /* 0x000fc800078e021b */
[----:B------:R-:W-:-:S04]  /*1f50*/  IMAD R45, R44, UR9, R5 ;  /* 0x000000092c2d7c24 */ /* 0x000fc8000f8e0205 */
[----:B------:R-:W-:-:S04]  /*1f60*/  IMAD R45, R45, UR10, R8 ;  /* 0x0000000a2d2d7c24 */ /* 0x000fc8000f8e0208 */
[----:B0-----:R-:W-:-:S06]  /*1f70*/  IMAD.WIDE.U32 R42, R45, 0x8, R42 ;  /* 0x000000082d2a7825 */ /* 0x001fcc00078e002a */
[----:B------:R-:W2:Y:S01]  /*1f80*/  LDG.E.64 R42, desc[UR12][R42.64] ;  /* 0x0000000c2a2a7981 */ /* 0x000ea2000c1e1b00 */
[C---:B------:R-:W-:Y:S01]  /*1f90*/  LEA R45, R27.reuse, R0, 0x4 ;  /* 0x000000001b2d7211 */ /* 0x040fe200078e20ff */
[----:B------:R-:W-:-:S04]  /*1fa0*/  VIADD R27, R27, 0x1 ;  /* 0x000000011b1b7836 */ /* 0x000fc80000000000 */
[----:B------:R-:W-:Y:S01]  /*1fb0*/  IMAD R45, R45, 0x8, R26 ;  /* 0x000000082d2d7824 */ /* 0x000fe200078e021a */
[----:B------:R-:W-:-:S04]  /*1fc0*/  ISETP.NE.AND P0, PT, R27, R11, PT ;  /* 0x0000000b1b00720c */ /* 0x000fc80003f05270 */
[----:B--2---:R2:W-:Y:S09]  /*1fd0*/  STS.64 [R45], R42 ;  /* 0x0000002a2d007388 */ /* 0x0045f20000000a00 */
[----:B------:R-:W-:Y:S05]  /*1fe0*/  @P0 BRA `(.L_x_15) ;  /* 0xfffffffc00d00947 */ /* 0x000fea000383ffff */
.L_x_10:
[----:B------:R-:W-:Y:S05]  /*1ff0*/  BSYNC.RECONVERGENT B0 ;  /* 0x0000000000007941 */ /* 0x000fea0003800200 */
.L_x_9:
[----:B------:R-:W-:Y:S01]  /*2000*/  BAR.SYNC.DEFER_BLOCKING 0x0 ;  /* 0x0000000000007b1d */ /* 0x000fe20000010000 */
[----:B------:R-:W-:-:S09]  /*2010*/  UISETP.GT.AND UP0, UPT, UR5, 0x7, UPT ;  /* 0x000000070500788c */ /* 0x000fd2000bf04270 */
[----:B------:R-:W-:Y:S05]  /*2020*/  BRA.U UP0, `(.L_x_16) ;  /* 0x0000001500f07547 */ /* 0x000fea000b800000 */
[----:B------:R-:W-:Y:S01]  /*2030*/  IMAD.MOV.U32 R8, RZ, RZ, 0x8 ;  /* 0x00000008ff087424 */ /* 0x000fe200078e00ff */
[----:B------:R-:W-:Y:S01]  /*2040*/  IADD3 R115, PT, PT, RZ, -UR5, RZ ;  /* 0x80000005ff737c10 */ /* 0x000fe2000fffe0ff */
[----:B------:R-:W-:-:S03]  /*2050*/  UMOV UR4, URZ ;  /* 0x000000ff00047c82 */ /* 0x000fc60008000000 */
[----:B------:R-:W-:-:S04]  /*2060*/  VIADDMNMX R115, R115, R8, 0x1, !PT ;  /* 0x0000000173737446 */ /* 0x000fc80007800108 */
[----:B------:R-:W-:-:S13]  /*2070*/  ISETP.GT.AND P0, PT, R115, RZ, PT ;  /* 0x000000ff7300720c */ /* 0x000fda0003f04270 */
[----:B------:R-:W-:Y:S05]  /*2080*/  @!P0 BRA `(.L_x_17) ;  /* 0x0000001000f88947 */ /* 0x000fea0003800000 */
[----:B------:R-:W-:Y:S01]  /*2090*/  VIADD R8, R115, -UR4 ;  /* 0x8000000473087c36 */ /* 0x000fe20008000000 */
[----:B------:R-:W-:-:S04]  /*20a0*/  PLOP3.LUT P0, PT, PT, PT, PT, 0x80, 0x8 ;  /* 0x000000000008781c */ /* 0x000fc80003f0f070 */
[----:B------:R-:W-:-:S13]  /*20b0*/  ISETP.GT.AND P2, PT, R8, 0x3, PT ;  /* 0x000000030800780c */ /* 0x000fda0003f44270 */
[----:B------:R-:W-:Y:S05]  /*20c0*/  @!P2 BRA `(.L_x_18) ;  /* 0x0000000c0034a947 */ /* 0x000fea0003800000 */
[----:B------:R-:W3:Y:S01]  /*20d0*/  S2UR UR7, SR_CgaCtaId ;  /* 0x00000000000779c3 */ /* 0x000ee20000008800 */
[----:B------:R-:W-:Y:S01]  /*20e0*/  UMOV UR6, 0x400 ;  /* 0x0000040000067882 */ /* 0x000fe20000000000 */
[----:B------:R-:W-:Y:S01]  /*20f0*/  PLOP3.LUT P0, PT, PT, PT, PT, 0x8, 0x80 ;  /* 0x000000000080781c */ /* 0x000fe20003f0e170 */
[----:B------:R-:W-:Y:S01]  /*2100*/  UIADD3 UR10, UPT, UPT, UR6, 0x1000, URZ ;  /* 0x00001000060a7890 */ /* 0x000fe2000fffe0ff */
[----:B------:R-:W-:Y:S01]  /*2110*/  IADD3 R8, PT, PT, R115, -0x3, RZ ;  /* 0xfffffffd73087810 */ /* 0x000fe20007ffe0ff */
[----:B---3--:R-:W-:Y:S02]  /*2120*/  ULEA UR9, UR7, UR6, 0x18 ;  /* 0x0000000607097291 */ /* 0x008fe4000f8ec0ff */
[----:B------:R-:W-:-:S12]  /*2130*/  ULEA UR10, UR7, UR10, 0x18 ;  /* 0x0000000a070a7291 */ /* 0x000fd8000f8ec0ff */
.L_x_19:
[----:B------:R-:W-:Y:S02]  /*2140*/  ULEA UR6, UR4, UR9, 0x9 ;  /* 0x0000000904067291 */ /* 0x000fe4000f8e48ff */
[----:B------:R-:W-:-:S04]  /*2150*/  ULEA UR7, UR4, UR10, 0x9 ;  /* 0x0000000a04077291 */ /* 0x000fc8000f8e48ff */
[----:B0-----:R-:W-:Y:S01]  /*2160*/  LEA R60, R2, UR6, 0x3 ;  /* 0x00000006023c7c11 */ /* 0x001fe2000f8e18ff */
[----:B------:R-:W-:Y:S01]  /*2170*/  UIADD3 UR6, UPT, UPT, UR4, 0x1, URZ ;  /* 0x0000000104067890 */ /* 0x000fe2000fffe0ff */
[----:B-1----:R-:W-:-:S03]  /*2180*/  LEA R61, R0, UR7, 0x3 ;  /* 0x00000007003d7c11 */ /* 0x002fc6000f8e18ff */
[----:B------:R-:W-:Y:S01]  /*2190*/  LDS.64 R84, [R60+0x80] ;  /* 0x000080003c547984 */ /* 0x000fe20000000a00 */
[----:B------:R-:W-:Y:S02]  /*21a0*/  ULEA UR7, UR6, UR9, 0x9 ;  /* 0x0000000906077291 */ /* 0x000fe4000f8e48ff */
[----:B------:R-:W-:Y:S01]  /*21b0*/  ULEA UR6, UR6, UR10, 0x9 ;  /* 0x0000000a06067291 */ /* 0x000fe2000f8e48ff */
[----:B------:R-:W0:Y:S03]  /*21c0*/  LDS.64 R94, [R61] ;  /* 0x000000003d5e7984 */ /* 0x000e260000000a00 */
[----:B------:R-:W-:Y:S01]  /*21d0*/  LEA R76, R2, UR7, 0x3 ;  /* 0x00000007024c7c11 */ /* 0x000fe2000f8e18ff */
[----:B------:R-:W1:Y:S01]  /*21e0*/  LDS.64 R92, [R61+0x80] ;  /* 0x000080003d5c7984 */ /* 0x000e620000000a00 */
[----:B------:R-:W-:Y:S01]  /*21f0*/  LEA R77, R0, UR6, 0x3 ;  /* 0x00000006004d7c11 */ /* 0x000fe2000f8e18ff */
[----:B------:R-:W-:-:S02]  /*2200*/  UIADD3 UR6, UPT, UPT, UR4, 0x2, URZ ;  /* 0x0000000204067890 */ /* 0x000fc4000fffe0ff */
[----:B------:R-:W3:Y:S02]  /*2210*/  LDS.64 R102, [R61+0x100] ;  /* 0x000100003d667984 */ /* 0x000ee40000000a00 */
[----:B------:R-:W-:Y:S02]  /*2220*/  ULEA UR7, UR6, UR9, 0x9 ;  /* 0x0000000906077291 */ /* 0x000fe4000f8e48ff */
[----:B------:R-:W4:Y:S01]  /*2230*/  LDS.64 R88, [R61+0x180] ;  /* 0x000180003d587984 */ /* 0x000f220000000a00 */
[----:B------:R-:W-:-:S03]  /*2240*/  ULEA UR6, UR6, UR10, 0x9 ;  /* 0x0000000a06067291 */ /* 0x000fc6000f8e48ff */
[----:B------:R-:W5:Y:S04]  /*2250*/  LDS.64 R96, [R60] ;  /* 0x000000003c607984 */ /* 0x000f680000000a00 */
[----:B--2---:R-:W2:Y:S04]  /*2260*/  LDS.64 R42, [R60+0x180] ;  /* 0x000180003c2a7984 */ /* 0x004ea80000000a00 */
[----:B------:R-:W2:Y:S04]  /*2270*/  LDS.64 R26, [R60+0x140] ;  /* 0x000140003c1a7984 */ /* 0x000ea80000000a00 */
[----:B------:R-:W2:Y:S04]  /*2280*/  LDS.64 R86, [R60+0xc0] ;  /* 0x0000c0003c567984 */ /* 0x000ea80000000a00 */
[----:B------:R-:W2:Y:S04]  /*2290*/  LDS.64 R74, [R60+0x40] ;  /* 0x000040003c4a7984 */ /* 0x000ea80000000a00 */
[----:B------:R-:W2:Y:S04]  /*22a0*/  LDS.64 R44, [R60+0x100] ;  /* 0x000100003c2c7984 */ /* 0x000ea80000000a00 */
[----:B------:R-:W2:Y:S01]  /*22b0*/  LDS.64 R104, [R60+0x1c0] ;  /* 0x0001c0003c687984 */ /* 0x000ea20000000a00 */
[----:B0-----:R-:W-:-:S02]  /*22c0*/  DFMA R20, R84, R94, R20 ;  /* 0x0000005e5414722b */ /* 0x001fc40000000014 */
[C---:B-1----:R-:W-:Y:S01]  /*22d0*/  DFMA R70, R84.reuse, R92, R70 ;  /* 0x0000005c5446722b */ /* 0x042fe20000000046 */
[----:B------:R-:W-:Y:S01]  /*22e0*/  LDS.64 R60, [R77+0x100] ;  /* 0x000100004d3c7984 */ /* 0x000fe20000000a00 */
[----:B---3--:R-:W-:-:S03]  /*22f0*/  DFMA R54, R84, R102, R54 ;  /* 0x000000665436722b */ /* 0x008fc60000000036 */
[----:B------:R-:W-:Y:S01]  /*2300*/  LDS.64 R100, [R76+0x180] ;  /* 0x000180004c647984 */ /* 0x000fe20000000a00 */
[----:B----4-:R-:W-:-:S03]  /*2310*/  DFMA R84, R84, R88, R38 ;  /* 0x000000585454722b */ /* 0x010fc60000000026 */
[----:B------:R-:W-:Y:S01]  /*2320*/  LDS.64 R78, [R76+0x140] ;  /* 0x000140004c4e7984 */ /* 0x000fe20000000a00 */
[----:B-----5:R-:W-:-:S03]  /*2330*/  DFMA R24, R96, R94, R24 ;  /* 0x0000005e6018722b */ /* 0x020fc60000000018 */
[----:B------:R-:W-:Y:S01]  /*2340*/  LDS.64 R108, [R76+0x100] ;  /* 0x000100004c6c7984 */ /* 0x000fe20000000a00 */
[C---:B------:R-:W-:Y:S02]  /*2350*/  DFMA R112, R96.reuse, R92, R112 ;  /* 0x0000005c6070722b */ /* 0x040fe40000000070 */
[----:B------:R-:W-:Y:S01]  /*2360*/  DFMA R110, R96, R102, R110 ;  /* 0x00000066606e722b */ /* 0x000fe2000000006e */
[----:B------:R-:W-:Y:S01]  /*2370*/  LDS.64 R116, [R76+0xc0] ;  /* 0x0000c0004c747984 */ /* 0x000fe20000000a00 */
[C---:B--2---:R-:W-:Y:S02]  /*2380*/  DFMA R28, R42.reuse, R94, R28 ;  /* 0x0000005e2a1c722b */ /* 0x044fe4000000001c */
[C---:B------:R-:W-:Y:S02]  /*2390*/  DFMA R62, R42.reuse, R92, R62 ;  /* 0x0000005c2a3e722b */ /* 0x040fe4000000003e */
[C---:B------:R-:W-:Y:S02]  /*23a0*/  DFMA R46, R42.reuse, R102, R46 ;  /* 0x000000662a2e722b */ /* 0x040fe4000000002e */
[----:B------:R-:W-:-:S02]  /*23b0*/  DFMA R30, R42, R88, R30 ;  /* 0x000000582a1e722b */ /* 0x000fc4000000001e */
[C---:B------:R-:W-:Y:S01]  /*23c0*/  DFMA R14, R26.reuse, R94, R14 ;  /* 0x0000005e1a0e722b */ /* 0x040fe2000000000e */
[----:B------:R-:W0:Y:S01]  /*23d0*/  LDS.64 R42, [R77] ;  /* 0x000000004d2a7984 */ /* 0x000e220000000a00 */
[C---:B------:R-:W-:Y:S02]  /*23e0*/  DFMA R64, R26.reuse, R92, R64 ;  /* 0x0000005c1a40722b */ /* 0x040fe40000000040 */
[C---:B------:R-:W-:Y:S02]  /*23f0*/  DFMA R48, R26.reuse, R102, R48 ;  /* 0x000000661a30722b */ /* 0x040fe40000000030 */
[----:B------:R-:W-:Y:S02]  /*2400*/  DFMA R32, R26, R88, R32 ;  /* 0x000000581a20722b */ /* 0x000fe40000000020 */
[C---:B------:R-:W-:Y:S01]  /*2410*/  DFMA R18, R86.reuse, R94, R18 ;  /* 0x0000005e5612722b */ /* 0x040fe20000000012 */
[----:B------:R-:W1:Y:S01]  /*2420*/  LDS.64 R26, [R77+0x80] ;  /* 0x000080004d1a7984 */ /* 0x000e620000000a00 */
[----:B------:R-:W-:-:S02]  /*2430*/  DFMA R68, R86, R92, R68 ;  /* 0x0000005c5644722b */ /* 0x000fc40000000044 */
[----:B------:R-:W-:Y:S02]  /*2440*/  DFMA R52, R86, R102, R52 ;  /* 0x000000665634722b */ /* 0x000fe40000000034 */
[C---:B------:R-:W-:Y:S02]  /*2450*/  DFMA R22, R74.reuse, R94, R22 ;  /* 0x0000005e4a16722b */ /* 0x040fe40000000016 */
[C---:B------:R-:W-:Y:S02]  /*2460*/  DFMA R72, R74.reuse, R92, R72 ;  /* 0x0000005c4a48722b */ /* 0x040fe40000000048 */
[C---:B------:R-:W-:Y:S02]  /*2470*/  DFMA R56, R74.reuse, R102, R56 ;  /* 0x000000664a38722b */ /* 0x040fe40000000038 */
[-C--:B------:R-:W-:Y:S02]  /*2480*/  DFMA R38, R74, R88.reuse, R40 ;  /* 0x000000584a26722b */ /* 0x080fe40000000028 */
[----:B------:R-:W-:Y:S01]  /*2490*/  DFMA R96, R96, R88, R58 ;  /* 0x000000586060722b */ /* 0x000fe2000000003a */
[----:B------:R-:W2:Y:S01]  /*24a0*/  LDS.64 R74, [R76+0x40] ;  /* 0x000040004c4a7984 */ /* 0x000ea20000000a00 */
[----:B------:R-:W-:-:S02]  /*24b0*/  DFMA R16, R44, R94, R16 ;  /* 0x0000005e2c10722b */ /* 0x000fc40000000010 */
[C---:B------:R-:W-:Y:S01]  /*24c0*/  DFMA R66, R44.reuse, R92, R66 ;  /* 0x0000005c2c42722b */ /* 0x040fe20000000042 */
[----:B------:R-:W3:Y:S01]  /*24d0*/  LDS.64 R58, [R76] ;  /* 0x000000004c3a7984 */ /* 0x000ee20000000a00 */
[C---:B------:R-:W-:Y:S02]  /*24e0*/  DFMA R50, R44.reuse, R102, R50 ;  /* 0x000000662c32722b */ /* 0x040fe40000000032 */
[-C--:B------:R-:W-:Y:S02]  /*24f0*/  DFMA R34, R44, R88.reuse, R34 ;  /* 0x000000582c22722b */ /* 0x080fe40000000022 */
[----:B------:R-:W-:Y:S01]  /*2500*/  DFMA R86, R86, R88, R36 ;  /* 0x000000585656722b */ /* 0x000fe20000000024 */
[----:B------:R-:W4:Y:S01]  /*2510*/  LDS.64 R44, [R77+0x180] ;  /* 0x000180004d2c7984 */ /* 0x000f220000000a00 */
[C---:B------:R-:W-:Y:S02]  /*2520*/  DFMA R94, R104.reuse, R94, R82 ;  /* 0x0000005e685e722b */ /* 0x040fe40000000052 */
[C---:B------:R-:W-:Y:S01]  /*2530*/  DFMA R40, R104.reuse, R88, R98 ;  /* 0x000000586828722b */ /* 0x040fe20000000062 */
[----:B------:R-:W5:Y:S01]  /*2540*/  LDS.64 R36, [R76+0x80] ;  /* 0x000080004c247984 */ /* 0x000f620000000a00 */
[----:B------:R-:W-:Y:S01]  /*2550*/  LEA R88, R2, UR7, 0x3 ;  /* 0x0000000702587c11 */ /* 0x000fe2000f8e18ff */
[C---:B------:R-:W-:Y:S01]  /*2560*/  DFMA R92, R104.reuse, R92, R80 ;  /* 0x0000005c685c722b */ /* 0x040fe20000000050 */
[----:B------:R-:W-:Y:S01]  /*2570*/  LEA R89, R0, UR6, 0x3 ;  /* 0x0000000600597c11 */ /* 0x000fe2000f8e18ff */
[----:B------:R-:W5:Y:S01]  /*2580*/  LDS.64 R82, [R76+0x1c0] ;  /* 0x0001c0004c527984 */ /* 0x000f620000000a00 */
[----:B------:R-:W-:Y:S01]  /*2590*/  DFMA R90, R104, R102, R90 ;  /* 0x00000066685a722b */ /* 0x000fe2000000005a */
[----:B------:R-:W-:Y:S01]  /*25a0*/  UIADD3 UR6, UPT, UPT, UR4, 0x3, URZ ;  /* 0x0000000304067890 */ /* 0x000fe2000fffe0ff */
[C---:B0-----:R-:W-:Y:S01]  /*25b0*/  DFMA R28, R100.reuse, R42, R28 ;  /* 0x0000002a641c722b */ /* 0x041fe2000000001c */
[----:B------:R-:W-:Y:S01]  /*25c0*/  LDS.64 R80, [R88+0x180] ;  /* 0x0001800058507984 */ /* 0x000fe20000000a00 */
[----:B------:R-:W-:Y:S01]  /*25d0*/  DFMA R46, R100, R60, R46 ;  /* 0x0000003c642e722b */ /* 0x000fe2000000002e */
[----:B------:R-:W-:Y:S01]  /*25e0*/  ULEA UR7, UR6, UR9, 0x9 ;  /* 0x0000000906077291 */ /* 0x000fe2000f8e48ff */
[----:B------:R-:W-:Y:S01]  /*25f0*/  DFMA R14, R78, R42, R14 ;  /* 0x0000002a4e0e722b */ /* 0x000fe2000000000e */
[----:B------:R-:W0:Y:S01]  /*2600*/  LDS.64 R106, [R89] ;  /* 0x00000000596a7984 */ /* 0x000e220000000a00 */
[-C--:B-1----:R-:W-:Y:S01]  /*2610*/  DFMA R62, R100, R26.reuse, R62 ;  /* 0x0000001a643e722b */ /* 0x082fe2000000003e */
[----:B------:R-:W-:Y:S01]  /*2620*/  ULEA UR6, UR6, UR10, 0x9 ;  /* 0x0000000a06067291 */ /* 0x000fe2000f8e48ff */
[C---:B------:R-:W-:Y:S01]  /*2630*/  DFMA R64, R78.reuse, R26, R64 ;  /* 0x0000001a4e40722b */ /* 0x040fe20000000040 */
[----:B------:R-:W1:Y:S01]  /*2640*/  LDS.64 R104, [R89+0x80] ;  /* 0x0000800059687984 */ /* 0x000e620000000a00 */
[----:B------:R-:W-:Y:S01]  /*2650*/  DFMA R48, R78, R60, R48 ;  /* 0x0000003c4e30722b */ /* 0x000fe20000000030 */
[----:B------:R-:W-:Y:S01]  /*2660*/  UIADD3 UR4, UPT, UPT, UR4, 0x4, URZ ;  /* 0x0000000404047890 */ /* 0x000fe2000fffe0ff */
[C---:B------:R-:W-:Y:S01]  /*2670*/  DFMA R16, R108.reuse, R42, R16 ;  /* 0x0000002a6c10722b */ /* 0x040fe20000000010 */
[----:B------:R-:W1:Y:S01]  /*2680*/  LDS.64 R102, [R89+0x100] ;  /* 0x0001000059667984 */ /* 0x000e620000000a00 */
[----:B------:R-:W-:-:S02]  /*2690*/  DFMA R66, R108, R26, R66 ;  /* 0x0000001a6c42722b */ /* 0x000fc40000000042 */
[----:B------:R-:W-:Y:S01]  /*26a0*/  DFMA R50, R108, R60, R50 ;  /* 0x0000003c6c32722b */ /* 0x000fe20000000032 */
[----:B------:R-:W1:Y:S01]  /*26b0*/  LDS.64 R76, [R88+0x100] ;  /* 0x00010000584c7984 */ /* 0x000e620000000a00 */
[-C--:B------:R-:W-:Y:S01]  /*26c0*/  DFMA R18, R116, R42.reuse, R18 ;  /* 0x0000002a7412722b */ /* 0x080fe20000000012 */
[----:B------:R-:W-:Y:S01]  /*26d0*/  ISETP.LE.AND P2, PT, R8, UR4, PT ;  /* 0x0000000408007c0c */ /* 0x000fe2000bf43270 */
[C---:B--2---:R-:W-:Y:S01]  /*26e0*/  DFMA R22, R74.reuse, R42, R22 ;  /* 0x0000002a4a16722b */ /* 0x044fe20000000016 */
[----:B------:R-:W-:Y:S01]  /*26f0*/  LDS.64 R98, [R88+0x1c0] ;  /* 0x0001c00058627984 */ /* 0x000fe20000000a00 */
[C---:B------:R-:W-:Y:S02]  /*2700*/  DFMA R72, R74.reuse, R26, R72 ;  /* 0x0000001a4a48722b */ /* 0x040fe40000000048 */
[----:B------:R-:W-:Y:S02]  /*2710*/  DFMA R56, R74, R60, R56 ;  /* 0x0000003c4a38722b */ /* 0x000fe40000000038 */
[----:B---3--:R-:W-:-:S02]  /*2720*/  DFMA R24, R58, R42, R24 ;  /* 0x0000002a3a18722b */ /* 0x008fc40000000018 */
[C---:B------:R-:W-:Y:S02]  /*2730*/  DFMA R112, R58.reuse, R26, R112 ;  /* 0x0000001a3a70722b */ /* 0x040fe40000000070 */
[----:B------:R-:W-:Y:S02]  /*2740*/  DFMA R110, R58, R60, R110 ;  /* 0x0000003c3a6e722b */ /* 0x000fe4000000006e */
[-C--:B----4-:R-:W-:Y:S02]  /*2750*/  DFMA R30, R100, R44.reuse, R30 ;  /* 0x0000002c641e722b */ /* 0x090fe4000000001e */
[-C--:B------:R-:W-:Y:S01]  /*2760*/  DFMA R32, R78, R44.reuse, R32 ;  /* 0x0000002c4e20722b */ /* 0x080fe20000000020 */
[----:B------:R2:W3:Y:S01]  /*2770*/  LDS.64 R100, [R89+0x180] ;  /* 0x0001800059647984 */ /* 0x0004e20000000a00 */
[-C--:B------:R-:W-:Y:S02]  /*2780*/  DFMA R34, R108, R44.reuse, R34 ;  /* 0x0000002c6c22722b */ /* 0x080fe40000000022 */
[----:B------:R-:W-:Y:S01]  /*2790*/  DFMA R86, R116, R44, R86 ;  /* 0x0000002c7456722b */ /* 0x000fe20000000056 */
[----:B------:R-:W4:Y:S01]  /*27a0*/  LDS.64 R78, [R88+0x140] ;  /* 0x00014000584e7984 */ /* 0x000f220000000a00 */
[----:B-----5:R-:W-:-:S02]  /*27b0*/  DFMA R20, R36, R42, R20 ;  /* 0x0000002a2414722b */ /* 0x020fc40000000014 */
[C---:B------:R-:W-:Y:S01]  /*27c0*/  DFMA R70, R36.reuse, R26, R70 ;  /* 0x0000001a2446722b */ /* 0x040fe20000000046 */
[----:B------:R-:W-:Y:S01]  /*27d0*/  LDS.64 R108, [R88] ;  /* 0x00000000586c7984 */ /* 0x000fe20000000a00 */
[C---:B------:R-:W-:Y:S01]  /*27e0*/  DFMA R54, R36.reuse, R60, R54 ;  /* 0x0000003c2436722b */ /* 0x040fe20000000036 */
[----:B--2---:R-:W-:Y:S01]  /*27f0*/  LEA R89, R0, UR6, 0x3 ;  /* 0x0000000600597c11 */ /* 0x004fe2000f8e18ff */
[-C--:B------:R-:W-:Y:S02]  /*2800*/  DFMA R84, R36, R44.reuse, R84 ;  /* 0x0000002c2454722b */ /* 0x080fe40000000054 */
[-C--:B------:R-:W-:Y:S01]  /*2810*/  DFMA R74, R74, R44.reuse, R38 ;  /* 0x0000002c4a4a722b */ /* 0x080fe20000000026 */
[----:B------:R-:W2:Y:S01]  /*2820*/  LDS.64 R36, [R88+0xc0] ;  /* 0x0000c00058247984 */ /* 0x000ea20000000a00 */
[-C--:B------:R-:W-:Y:S02]  /*2830*/  DFMA R58, R58, R44.reuse, R96 ;  /* 0x0000002c3a3a722b */ /* 0x080fe40000000060 */
[----:B------:R-:W-:Y:S01]  /*2840*/  DFMA R44, R82, R44, R40 ;  /* 0x0000002c522c722b */ /* 0x000fe20000000028 */
[----:B------:R-:W5:Y:S01]  /*2850*/  LDS.64 R38, [R88+0x80] ;  /* 0x0000800058267984 */ /* 0x000f620000000a00 */
[----:B------:R-:W-:-:S02]  /*2860*/  DFMA R68, R116, R26, R68 ;  /* 0x0000001a7444722b */ /* 0x000fc40000000044 */
[----:B------:R-:W-:Y:S01]  /*2870*/  DFMA R52, R116, R60, R52 ;  /* 0x0000003c7434722b */ /* 0x000fe20000000034 */
[----:B------:R-:W5:Y:S01]  /*2880*/  LDS.64 R40, [R88+0x40] ;  /* 0x0000400058287984 */ /* 0x000f620000000a00 */
[----:B------:R-:W-:Y:S01]  /*2890*/  LEA R116, R2, UR7, 0x3 ;  /* 0x0000000702747c11 */ /* 0x000fe2000f8e18ff */
[C---:B------:R-:W-:Y:S02]  /*28a0*/  DFMA R42, R82.reuse, R42, R94 ;  /* 0x0000002a522a722b */ /* 0x040fe4000000005e */
[C---:B------:R-:W-:Y:S02]  /*28b0*/  DFMA R26, R82.reuse, R26, R92 ;  /* 0x0000001a521a722b */ /* 0x040fe4000000005c */
[----:B------:R-:W-:Y:S01]  /*28c0*/  DFMA R60, R82, R60, R90 ;  /* 0x0000003c523c722b */ /* 0x000fe2000000005a */
[----:B------:R-:W-:Y:S01]  /*28d0*/  LDS.64 R96, [R116+0x180] ;  /* 0x0001800074607984 */ /* 0x000fe20000000a00 */
[C---:B0-----:R-:W-:Y:S02]  /*28e0*/  DFMA R28, R80.reuse, R106, R28 ;  /* 0x0000006a501c722b */ /* 0x041fe4000000001c */
[C---:B-1----:R-:W-:Y:S01]  /*28f0*/  DFMA R62, R80.reuse, R104, R62 ;  /* 0x00000068503e722b */ /* 0x042fe2000000003e */
[----:B------:R-:W0:Y:S01]  /*2900*/  LDS.64 R82, [R89] ;  /* 0x0000000059527984 */ /* 0x000e220000000a00 */
[----:B------:R-:W-:-:S02]  /*2910*/  DFMA R46, R80, R102, R46 ;  /* 0x00000066502e722b */ /* 0x000fc4000000002e */
[C---:B------:R-:W-:Y:S01]  /*2920*/  DFMA R16, R76.reuse, R106, R16 ;  /* 0x0000006a4c10722b */ /* 0x040fe20000000010 */
[----:B------:R-:W-:Y:S01]  /*2930*/  LDS.64 R94, [R116+0x140] ;  /* 0x00014000745e7984 */ /* 0x000fe20000000a00 */
[----:B------:R-:W-:Y:S02]  /*2940*/  DFMA R66, R76, R104, R66 ;  /* 0x000000684c42722b */ /* 0x000fe40000000042 */
[----:B---3--:R-:W-:Y:S01]  /*2950*/  DFMA R30, R80, R100, R30 ;  /* 0x00000064501e722b */ /* 0x008fe2000000001e */
[----:B------:R-:W-:Y:S01]  /*2960*/  LDS.64 R92, [R116+0x100] ;  /* 0x00010000745c7984 */ /* 0x000fe20000000a00 */
[----:B------:R-:W-:Y:S02]  /*2970*/  DFMA R50, R76, R102, R50 ;  /* 0x000000664c32722b */ /* 0x000fe40000000032 */
[C---:B----4-:R-:W-:Y:S01]  /*2980*/  DFMA R14, R78.reuse, R106, R14 ;  /* 0x0000006a4e0e722b */ /* 0x050fe2000000000e */
[----:B------:R-:W1:Y:S01]  /*2990*/  LDS.64 R80, [R89+0x80] ;  /* 0x0000800059507984 */ /* 0x000e620000000a00 */
[----:B------:R-:W-:-:S02]  /*29a0*/  DFMA R64, R78, R104, R64 ;  /* 0x000000684e40722b */ /* 0x000fc40000000040 */
[C---:B------:R-:W-:Y:S01]  /*29b0*/  DFMA R48, R78.reuse, R102, R48 ;  /* 0x000000664e30722b */ /* 0x040fe20000000030 */
[----:B------:R-:W3:Y:S01]  /*29c0*/  LDS.64 R90, [R116+0xc0] ;  /* 0x0000c000745a7984 */ /* 0x000ee20000000a00 */
[-C--:B------:R-:W-:Y:S02]  /*29d0*/  DFMA R32, R78, R100.reuse, R32 ;  /* 0x000000644e20722b */ /* 0x080fe40000000020 */
[----:B------:R-:W-:Y:S01]  /*29e0*/  DFMA R34, R76, R100, R34 ;  /* 0x000000644c22722b */ /* 0x000fe20000000022 */
[----:B------:R-:W4:Y:S01]  /*29f0*/  LDS.64 R78, [R89+0x100] ;  /* 0x00010000594e7984 */ /* 0x000f220000000a00 */
[C---:B--2---:R-:W-:Y:S02]  /*2a00*/  DFMA R18, R36.reuse, R106, R18 ;  /* 0x0000006a2412722b */ /* 0x044fe40000000012 */
[C---:B------:R-:W-:Y:S01]  /*2a10*/  DFMA R68, R36.reuse, R104, R68 ;  /* 0x000000682444722b */ /* 0x040fe20000000044 */
[----:B------:R-:W2:Y:S01]  /*2a20*/  LDS.64 R76, [R89+0x180] ;  /* 0x00018000594c7984 */ /* 0x000ea20000000a00 */
[----:B------:R-:W-:-:S02]  /*2a30*/  DFMA R52, R36, R102, R52 ;  /* 0x000000662434722b */ /* 0x000fc40000000034 */
[C---:B-----5:R-:W-:Y:S01]  /*2a40*/  DFMA R20, R38.reuse, R106, R20 ;  /* 0x0000006a2614722b */ /* 0x060fe20000000014 */
[----:B------:R-:W5:Y:S01]  /*2a50*/  LDS.64 R88, [R116+0x80] ;  /* 0x0000800074587984 */ /* 0x000f620000000a00 */
[C---:B------:R-:W-:Y:S02]  /*2a60*/  DFMA R70, R38.reuse, R104, R70 ;  /* 0x000000682646722b */ /* 0x040fe40000000046 */
[----:B------:R-:W-:Y:S02]  /*2a70*/  DFMA R54, R38, R102, R54 ;  /* 0x000000662636722b */ /* 0x000fe40000000036 */
[-C--:B------:R-:W-:Y:S02]  /*2a80*/  DFMA R36, R36, R100.reuse, R86 ;  /* 0x000000642424722b */ /* 0x080fe40000000056 */
[----:B------:R-:W-:Y:S01]  /*2a90*/  DFMA R38, R38, R100, R84 ;  /* 0x000000642626722b */ /* 0x000fe20000000054 */
[----:B------:R-:W5:Y:S01]  /*2aa0*/  LDS.64 R86, [R116+0x40] ;  /* 0x0000400074567984 */ /* 0x000f620000000a00 */
[----:B------:R-:W-:-:S02]  /*2ab0*/  DFMA R22, R40, R106, R22 ;  /* 0x0000006a2816722b */ /* 0x000fc40000000016 */
[C---:B------:R-:W-:Y:S01]  /*2ac0*/  DFMA R72, R40.reuse, R104, R72 ;  /* 0x000000682848722b */ /* 0x040fe20000000048 */
[----:B------:R-:W5:Y:S01]  /*2ad0*/  LDS.64 R84, [R116] ;  /* 0x0000000074547984 */ /* 0x000f620000000a00 */
[C---:B------:R-:W-:Y:S02]  /*2ae0*/  DFMA R56, R40.reuse, R102, R56 ;  /* 0x000000662838722b */ /* 0x040fe40000000038 */
[----:B------:R-:W-:Y:S01]  /*2af0*/  DFMA R40, R40, R100, R74 ;  /* 0x000000642828722b */ /* 0x000fe2000000004a */
[----:B------:R-:W5:Y:S01]  /*2b00*/  LDS.64 R74, [R116+0x1c0] ;  /* 0x0001c000744a7984 */ /* 0x000f620000000a00 */
[C---:B------:R-:W-:Y:S02]  /*2b10*/  DFMA R24, R108.reuse, R106, R24 ;  /* 0x0000006a6c18722b */ /* 0x040fe40000000018 */
[C---:B------:R-:W-:Y:S02]  /*2b20*/  DFMA R112, R108.reuse, R104, R112 ;  /* 0x000000686c70722b */ /* 0x040fe40000000070 */
[----:B------:R-:W-:-:S02]  /*2b30*/  DFMA R110, R108, R102, R110 ;  /* 0x000000666c6e722b */ /* 0x000fc4000000006e */
[----:B------:R-:W-:Y:S02]  /*2b40*/  DFMA R58, R108, R100, R58 ;  /* 0x000000646c3a722b */ /* 0x000fe4000000003a */
[C---:B------:R-:W-:Y:S02]  /*2b50*/  DFMA R42, R98.reuse, R106, R42 ;  /* 0x0000006a622a722b */ /* 0x040fe4000000002a */
[C---:B------:R-:W-:Y:S02]  /*2b60*/  DFMA R26, R98.reuse, R104, R26 ;  /* 0x00000068621a722b */ /* 0x040fe4000000001a */
[C---:B------:R-:W-:Y:S02]  /*2b70*/  DFMA R60, R98.reuse, R102, R60 ;  /* 0x00000066623c722b */ /* 0x040fe4000000003c */
[----:B------:R-:W-:Y:S02]  /*2b80*/  DFMA R44, R98, R100, R44 ;  /* 0x00000064622c722b */ /* 0x000fe4000000002c */
[----:B0-----:R-:W-:-:S02]  /*2b90*/  DFMA R28, R96, R82, R28 ;  /* 0x00000052601c722b */ /* 0x001fc4000000001c */
[----:B-1----:R-:W-:Y:S02]  /*2ba0*/  DFMA R62, R96, R80, R62 ;  /* 0x00000050603e722b */ /* 0x002fe4000000003e */
[C---:B------:R-:W-:Y:S02]  /*2bb0*/  DFMA R14, R94.reuse, R82, R14 ;  /* 0x000000525e0e722b */ /* 0x040fe4000000000e */
[----:B------:R-:W-:Y:S02]  /*2bc0*/  DFMA R64, R94, R80, R64 ;  /* 0x000000505e40722b */ /* 0x000fe40000000040 */
[C---:B------:R-:W-:Y:S02]  /*2bd0*/  DFMA R16, R92.reuse, R82, R16 ;  /* 0x000000525c10722b */ /* 0x040fe40000000010 */
[----:B------:R-:W-:Y:S02]  /*2be0*/  DFMA R66, R92, R80, R66 ;  /* 0x000000505c42722b */ /* 0x000fe40000000042 */
[----:B---3--:R-:W-:-:S02]  /*2bf0*/  DFMA R18, R90, R82, R18 ;  /* 0x000000525a12722b */ /* 0x008fc40000000012 */
[C---:B------:R-:W-:Y:S02]  /*2c00*/  DFMA R68, R90.reuse, R80, R68 ;  /* 0x000000505a44722b */ /* 0x040fe40000000044 */
[C---:B----4-:R-:W-:Y:S02]  /*2c10*/  DFMA R52, R90.reuse, R78, R52 ;  /* 0x0000004e5a34722b */ /* 0x050fe40000000034 */
[----:B--2---:R-:W-:Y:S02]  /*2c20*/  DFMA R36, R90, R76, R36 ;  /* 0x0000004c5a24722b */ /* 0x004fe40000000024 */
[C---:B-----5:R-:W-:Y:S02]  /*2c30*/  DFMA R20, R88.reuse, R82, R20 ;  /* 0x000000525814722b */ /* 0x060fe40000000014 */
[----:B------:R-:W-:Y:S02]  /*2c40*/  DFMA R70, R88, R80, R70 ;  /* 0x000000505846722b */ /* 0x000fe40000000046 */
[----:B------:R-:W-:-:S02]  /*2c50*/  DFMA R22, R86, R82, R22 ;  /* 0x000000525616722b */ /* 0x000fc40000000016 */
[----:B------:R-:W-:Y:S02]  /*2c60*/  DFMA R72, R86, R80, R72 ;  /* 0x000000505648722b */ /* 0x000fe40000000048 */
[C---:B------:R-:W-:Y:S02]  /*2c70*/  DFMA R24, R84.reuse, R82, R24 ;  /* 0x000000525418722b */ /* 0x040fe40000000018 */
[----:B------:R-:W-:Y:S02]  /*2c80*/  DFMA R112, R84, R80, R112 ;  /* 0x000000505470722b */ /* 0x000fe40000000070 */
[C---:B------:R-:W-:Y:S02]  /*2c90*/  DFMA R46, R96.reuse, R78, R46 ;  /* 0x0000004e602e722b */ /* 0x040fe4000000002e */
        /* <DEDUP_REMOVED lines=12> */
[C---:B------:R-:W-:Y:S02]  /*2d60*/  DFMA R80, R74.reuse, R80, R26 ;  /* 0x000000504a50722b */ /* 0x040fe4000000001a */
[----:B------:R-:W-:-:S02]  /*2d70*/  DFMA R90, R74, R78, R60 ;  /* 0x0000004e4a5a722b */ /* 0x000fc4000000003c */
[----:B------:R-:W-:Y:S01]  /*2d80*/  DFMA R98, R74, R76, R44 ;  /* 0x0000004c4a62722b */ /* 0x000fe2000000002c */
[----:B------:R-:W-:Y:S10]  /*2d90*/  @!P2 BRA `(.L_x_19) ;  /* 0xfffffff000e8a947 */ /* 0x000ff4000383ffff */
.L_x_18:
[----:B------:R-:W-:-:S05]  /*2da0*/  VIADD R8, R115, -UR4 ;  /* 0x8000000473087c36 */ /* 0x000fca0008000000 */
[----:B------:R-:W-:-:S13]  /*2db0*/  ISETP.GT.AND P2, PT, R8, 0x1, PT ;  /* 0x000000010800780c */ /* 0x000fda0003f44270 */
[----:B------:R-:W-:Y:S05]  /*2dc0*/  @!P2 BRA `(.L_x_20) ;  /* 0x0000000400a0a947 */ /* 0x000fea0003800000 */
[----:B------:R-:W3:Y:S01]  /*2dd0*/  S2UR UR7, SR_CgaCtaId ;  /* 0x00000000000779c3 */ /* 0x000ee20000008800 */
[----:B------:R-:W-:Y:S01]  /*2de0*/  UMOV UR6, 0x400 ;  /* 0x0000040000067882 */ /* 0x000fe20000000000 */
[----:B------:R-:W-:Y:S01]  /*2df0*/  PLOP3.LUT P0, PT, PT, PT, PT, 0x8, 0x80 ;  /* 0x000000000080781c */ /* 0x000fe20003f0e170 */
[----:B------:R-:W-:Y:S02]  /*2e00*/  UIADD3 UR10, UPT, UPT, UR6, 0x1000, URZ ;  /* 0x00001000060a7890 */ /* 0x000fe4000fffe0ff */
[----:B---3--:R-:W-:Y:S02]  /*2e10*/  ULEA UR9, UR7, UR6, 0x18 ;  /* 0x0000000607097291 */ /* 0x008fe4000f8ec0ff */
[----:B------:R-:W-:Y:S02]  /*2e20*/  ULEA UR10, UR7, UR10, 0x18 ;  /* 0x0000000a070a7291 */ /* 0x000fe4000f8ec0ff */
[----:B------:R-:W-:Y:S02]  /*2e30*/  ULEA UR6, UR4, UR9, 0x9 ;  /* 0x0000000904067291 */ /* 0x000fe4000f8e48ff */
[----:B------:R-:W-:-:S04]  /*2e40*/  ULEA UR7, UR4, UR10, 0x9 ;  /* 0x0000000a04077291 */ /* 0x000fc8000f8e48ff */
[----:B------:R-:W-:Y:S01]  /*2e50*/  LEA R96, R2, UR6, 0x3 ;  /* 0x0000000602607c11 */ /* 0x000fe2000f8e18ff */
[----:B------:R-:W-:Y:S01]  /*2e60*/  UIADD3 UR6, UPT, UPT, UR4, 0x1, URZ ;  /* 0x0000000104067890 */ /* 0x000fe2000fffe0ff */
[C---:B------:R-:W-:Y:S01]  /*2e70*/  LEA R8, R0.reuse, UR7, 0x3 ;  /* 0x0000000700087c11 */ /* 0x040fe2000f8e18ff */
[----:B------:R-:W-:Y:S02]  /*2e80*/  UIADD3 UR4, UPT, UPT, UR4, 0x2, URZ ;  /* 0x0000000204047890 */ /* 0x000fe4000fffe0ff */
[----:B012---:R-:W-:Y:S01]  /*2e90*/  LDS.64 R42, [R96+0x180] ;  /* 0x00018000602a7984 */ /* 0x007fe20000000a00 */
[----:B------:R-:W-:Y:S02]  /*2ea0*/  ULEA UR7, UR6, UR9, 0x9 ;  /* 0x0000000906077291 */ /* 0x000fe4000f8e48ff */
[----:B------:R-:W-:Y:S01]  /*2eb0*/  ULEA UR6, UR6, UR10, 0x9 ;  /* 0x0000000a06067291 */ /* 0x000fe2000f8e48ff */
[----:B------:R-:W0:Y:S04]  /*2ec0*/  LDS.64 R84, [R8] ;  /* 0x0000000008547984 */ /* 0x000e280000000a00 */
[----:B------:R-:W1:Y:S01]  /*2ed0*/  LDS.64 R78, [R8+0x80] ;  /* 0x00008000084e7984 */ /* 0x000e620000000a00 */
[----:B------:R-:W-:-:S03]  /*2ee0*/  LEA R116, R0, UR6, 0x3 ;  /* 0x0000000600747c11 */ /* 0x000fc6000f8e18ff */
[----:B------:R-:W2:Y:S04]  /*2ef0*/  LDS.64 R76, [R8+0x100] ;  /* 0x00010000084c7984 */ /* 0x000ea80000000a00 */
[----:B------:R3:W4:Y:S04]  /*2f00*/  LDS.64 R74, [R8+0x180] ;  /* 0x00018000084a7984 */ /* 0x0007280000000a00 */
[----:B------:R-:W5:Y:S04]  /*2f10*/  LDS.64 R26, [R96+0x140] ;  /* 0x00014000601a7984 */ /* 0x000f680000000a00 */
[----:B------:R-:W5:Y:S01]  /*2f20*/  LDS.64 R94, [R96+0x100] ;  /* 0x00010000605e7984 */ /* 0x000f620000000a00 */
[----:B---3--:R-:W-:-:S03]  /*2f30*/  LEA R8, R2, UR7, 0x3 ;  /* 0x0000000702087c11 */ /* 0x008fc6000f8e18ff */
[----:B------:R-:W3:Y:S04]  /*2f40*/  LDS.64 R86, [R96+0xc0] ;  /* 0x0000c00060567984 */ /* 0x000ee80000000a00 */
[----:B------:R-:W3:Y:S04]  /*2f50*/  LDS.64 R88, [R96+0x80] ;  /* 0x0000800060587984 */ /* 0x000ee80000000a00 */
[----:B------:R-:W3:Y:S04]  /*2f60*/  LDS.64 R92, [R96+0x40] ;  /* 0x00004000605c7984 */ /* 0x000ee80000000a00 */
[----:B------:R-:W3:Y:S04]  /*2f70*/  LDS.64 R108, [R96] ;  /* 0x00000000606c7984 */ /* 0x000ee80000000a00 */
[----:B------:R-:W3:Y:S01]  /*2f80*/  LDS.64 R106, [R96+0x1c0] ;  /* 0x0001c000606a7984 */ /* 0x000ee20000000a00 */
[----:B0-----:R-:W-:-:S02]  /*2f90*/  DFMA R28, R42, R84, R28 ;  /* 0x000000542a1c722b */ /* 0x001fc4000000001c */
[C---:B-1----:R-:W-:Y:S01]  /*2fa0*/  DFMA R62, R42.reuse, R78, R62 ;  /* 0x0000004e2a3e722b */ /* 0x042fe2000000003e */
[----:B------:R-:W-:Y:S01]  /*2fb0*/  LDS.64 R104, [R8+0x180] ;  /* 0x0001800008687984 */ /* 0x000fe20000000a00 */
[----:B--2---:R-:W-:-:S03]  /*2fc0*/  DFMA R46, R42, R76, R46 ;  /* 0x0000004c2a2e722b */ /* 0x004fc6000000002e */
[----:B------:R-:W0:Y:S01]  /*2fd0*/  LDS.64 R60, [R116] ;  /* 0x00000000743c7984 */ /* 0x000e220000000a00 */
[----:B----4-:R-:W-:-:S03]  /*2fe0*/  DFMA R30, R42, R74, R30 ;  /* 0x0000004a2a1e722b */ /* 0x010fc6000000001e */
[----:B------:R-:W1:Y:S01]  /*2ff0*/  LDS.64 R44, [R116+0x80] ;  /* 0x00008000742c7984 */ /* 0x000e620000000a00 */
[----:B-----5:R-:W-:-:S03]  /*3000*/  DFMA R14, R26, R84, R14 ;  /* 0x000000541a0e722b */ /* 0x020fc6000000000e */
[----:B------:R-:W2:Y:S01]  /*3010*/  LDS.64 R42, [R116+0x100] ;  /* 0x00010000742a7984 */ /* 0x000ea20000000a00 */
[C---:B------:R-:W-:Y:S02]  /*3020*/  DFMA R64, R26.reuse, R78, R64 ;  /* 0x0000004e1a40722b */ /* 0x040fe40000000040 */
[C---:B------:R-:W-:Y:S01]  /*3030*/  DFMA R48, R26.reuse, R76, R48 ;  /* 0x0000004c1a30722b */ /* 0x040fe20000000030 */
[----:B------:R-:W-:Y:S01]  /*3040*/  LDS.64 R102, [R8+0x140] ;  /* 0x0001400008667984 */ /* 0x000fe20000000a00 */
[----:B------:R-:W-:Y:S02]  /*3050*/  DFMA R32, R26, R74, R32 ;  /* 0x0000004a1a20722b */ /* 0x000fe40000000020 */
[C---:B------:R-:W-:Y:S01]  /*3060*/  DFMA R16, R94.reuse, R84, R16 ;  /* 0x000000545e10722b */ /* 0x040fe20000000010 */
[----:B------:R-:W4:Y:S01]  /*3070*/  LDS.64 R26, [R116+0x180] ;  /* 0x00018000741a7984 */ /* 0x000f220000000a00 */
[C---:B------:R-:W-:Y:S02]  /*3080*/  DFMA R66, R94.reuse, R78, R66 ;  /* 0x0000004e5e42722b */ /* 0x040fe40000000042 */
[C---:B------:R-:W-:Y:S01]  /*3090*/  DFMA R50, R94.reuse, R76, R50 ;  /* 0x0000004c5e32722b */ /* 0x040fe20000000032 */
[----:B------:R-:W5:Y:S01]  /*30a0*/  LDS.64 R100, [R8+0x100] ;  /* 0x0001000008647984 */ /* 0x000f620000000a00 */
[----:B------:R-:W-:-:S02]  /*30b0*/  DFMA R34, R94, R74, R34 ;  /* 0x0000004a5e22722b */ /* 0x000fc40000000022 */
[C---:B---3--:R-:W-:Y:S01]  /*30c0*/  DFMA R18, R86.reuse, R84, R18 ;  /* 0x000000545612722b */ /* 0x048fe20000000012 */
[----:B------:R-:W3:Y:S01]  /*30d0*/  LDS.64 R96, [R8+0xc0] ;  /* 0x0000c00008607984 */ /* 0x000ee20000000a00 */
[C---:B------:R-:W-:Y:S02]  /*30e0*/  DFMA R68, R86.reuse, R78, R68 ;  /* 0x0000004e5644722b */ /* 0x040fe40000000044 */
[C---:B------:R-:W-:Y:S01]  /*30f0*/  DFMA R52, R86.reuse, R76, R52 ;  /* 0x0000004c5634722b */ /* 0x040fe20000000034 */
[----:B------:R-:W-:Y:S01]  /*3100*/  LDS.64 R94, [R8+0x1c0] ;  /* 0x0001c000085e7984 */ /* 0x000fe20000000a00 */
[----:B------:R-:W-:Y:S02]  /*3110*/  DFMA R36, R86, R74, R36 ;  /* 0x0000004a5624722b */ /* 0x000fe40000000024 */
[C---:B------:R-:W-:Y:S01]  /*3120*/  DFMA R20, R88.reuse, R84, R20 ;  /* 0x000000545814722b */ /* 0x040fe20000000014 */
[----:B------:R-:W3:Y:S01]  /*3130*/  LDS.64 R86, [R8+0x80] ;  /* 0x0000800008567984 */ /* 0x000ee20000000a00 */
[----:B------:R-:W-:-:S02]  /*3140*/  DFMA R70, R88, R78, R70 ;  /* 0x0000004e5846722b */ /* 0x000fc40000000046 */
[C---:B------:R-:W-:Y:S02]  /*3150*/  DFMA R54, R88.reuse, R76, R54 ;  /* 0x0000004c5836722b */ /* 0x040fe40000000036 */
[----:B------:R-:W-:Y:S02]  /*3160*/  DFMA R38, R88, R74, R38 ;  /* 0x0000004a5826722b */ /* 0x000fe40000000026 */
[C---:B------:R-:W-:Y:S01]  /*3170*/  DFMA R22, R92.reuse, R84, R22 ;  /* 0x000000545c16722b */ /* 0x040fe20000000016 */
[----:B------:R-:W3:Y:S01]  /*3180*/  LDS.64 R88, [R8+0x40] ;  /* 0x0000400008587984 */ /* 0x000ee20000000a00 */
[C---:B------:R-:W-:Y:S02]  /*3190*/  DFMA R72, R92.reuse, R78, R72 ;  /* 0x0000004e5c48722b */ /* 0x040fe40000000048 */
[C---:B------:R-:W-:Y:S02]  /*31a0*/  DFMA R56, R92.reuse, R76, R56 ;  /* 0x0000004c5c38722b */ /* 0x040fe40000000038 */
[----:B------:R-:W-:Y:S01]  /*31b0*/  DFMA R40, R92, R74, R40 ;  /* 0x0000004a5c28722b */ /* 0x000fe20000000028 */
[----:B------:R-:W3:Y:S01]  /*31c0*/  LDS.64 R92, [R8] ;  /* 0x00000000085c7984 */ /* 0x000ee20000000a00 */
[----:B------:R-:W-:-:S02]  /*31d0*/  DFMA R24, R108, R84, R24 ;  /* 0x000000546c18722b */ /* 0x000fc40000000018 */
[C---:B------:R-:W-:Y:S02]  /*31e0*/  DFMA R112, R108.reuse, R78, R112 ;  /* 0x0000004e6c70722b */ /* 0x040fe40000000070 */
[C---:B------:R-:W-:Y:S02]  /*31f0*/  DFMA R110, R108.reuse, R76, R110 ;  /* 0x0000004c6c6e722b */ /* 0x040fe4000000006e */
[----:B------:R-:W-:Y:S02]  /*3200*/  DFMA R58, R108, R74, R58 ;  /* 0x0000004a6c3a722b */ /* 0x000fe4000000003a */
[C---:B------:R-:W-:Y:S02]  /*3210*/  DFMA R82, R106.reuse, R84, R82 ;  /* 0x000000546a52722b */ /* 0x040fe40000000052 */
[C---:B------:R-:W-:Y:S02]  /*3220*/  DFMA R80, R106.reuse, R78, R80 ;  /* 0x0000004e6a50722b */ /* 0x040fe40000000050 */
[----:B------:R-:W-:-:S02]  /*3230*/  DFMA R90, R106, R76, R90 ;  /* 0x0000004c6a5a722b */ /* 0x000fc4000000005a */
[----:B------:R-:W-:Y:S02]  /*3240*/  DFMA R98, R106, R74, R98 ;  /* 0x0000004a6a62722b */ /* 0x000fe40000000062 */
[C---:B0-----:R-:W-:Y:S02]  /*3250*/  DFMA R28, R104.reuse, R60, R28 ;  /* 0x0000003c681c722b */ /* 0x041fe4000000001c */
[C---:B-1----:R-:W-:Y:S02]  /*3260*/  DFMA R62, R104.reuse, R44, R62 ;  /* 0x0000002c683e722b */ /* 0x042fe4000000003e */
[C---:B--2---:R-:W-:Y:S02]  /*3270*/  DFMA R46, R104.reuse, R42, R46 ;  /* 0x0000002a682e722b */ /* 0x044fe4000000002e */
[----:B----4-:R-:W-:Y:S02]  /*3280*/  DFMA R30, R104, R26, R30 ;  /* 0x0000001a681e722b */ /* 0x010fe4000000001e */
[----:B------:R-:W-:-:S02]  /*3290*/  DFMA R14, R102, R60, R14 ;  /* 0x0000003c660e722b */ /* 0x000fc4000000000e */
[C---:B------:R-:W-:Y:S02]  /*32a0*/  DFMA R64, R102.reuse, R44, R64 ;  /* 0x0000002c6640722b */ /* 0x040fe40000000040 */
[C---:B------:R-:W-:Y:S02]  /*32b0*/  DFMA R48, R102.reuse, R42, R48 ;  /* 0x0000002a6630722b */ /* 0x040fe40000000030 */
[----:B------:R-:W-:Y:S02]  /*32c0*/  DFMA R32, R102, R26, R32 ;  /* 0x0000001a6620722b */ /* 0x000fe40000000020 */
[C---:B-----5:R-:W-:Y:S02]  /*32d0*/  DFMA R16, R100.reuse, R60, R16 ;  /* 0x0000003c6410722b */ /* 0x060fe40000000010 */
[C---:B------:R-:W-:Y:S02]  /*32e0*/  DFMA R66, R100.reuse, R44, R66 ;  /* 0x0000002c6442722b */ /* 0x040fe40000000042 */
[----:B------:R-:W-:-:S02]  /*32f0*/  DFMA R50, R100, R42, R50 ;  /* 0x0000002a6432722b */ /* 0x000fc40000000032 */
[----:B------:R-:W-:Y:S02]  /*3300*/  DFMA R34, R100, R26, R34 ;  /* 0x0000001a6422722b */ /* 0x000fe40000000022 */
[C---:B---3--:R-:W-:Y:S02]  /*3310*/  DFMA R18, R96.reuse, R60, R18 ;  /* 0x0000003c6012722b */ /* 0x048fe40000000012 */
[C---:B------:R-:W-:Y:S02]  /*3320*/  DFMA R68, R96.reuse, R44, R68 ;  /* 0x0000002c6044722b */ /* 0x040fe40000000044 */
[C---:B------:R-:W-:Y:S02]  /*3330*/  DFMA R52, R96.reuse, R42, R52 ;  /* 0x0000002a6034722b */ /* 0x040fe40000000034 */
[----:B------:R-:W-:Y:S02]  /*3340*/  DFMA R36, R96, R26, R36 ;  /* 0x0000001a6024722b */ /* 0x000fe40000000024 */
        /* <DEDUP_REMOVED lines=12> */
[----:B------:R-:W-:-:S02]  /*3410*/  DFMA R82, R94, R60, R82 ;  /* 0x0000003c5e52722b */ /* 0x000fc40000000052 */
[C---:B------:R-:W-:Y:S02]  /*3420*/  DFMA R80, R94.reuse, R44, R80 ;  /* 0x0000002c5e50722b */ /* 0x040fe40000000050 */
[C---:B------:R-:W-:Y:S02]  /*3430*/  DFMA R90, R94.reuse, R42, R90 ;  /* 0x0000002a5e5a722b */ /* 0x040fe4000000005a */
[----:B------:R-:W-:-:S11]  /*3440*/  DFMA R98, R94, R26, R98 ;  /* 0x0000001a5e62722b */ /* 0x000fd60000000062 */
.L_x_20:
[----:B------:R-:W-:-:S13]  /*3450*/  ISETP.NE.OR P0, PT, R115, UR4, P0 ;  /* 0x0000000473007c0c */ /* 0x000fda0008705670 */
[----:B------:R-:W-:Y:S05]  /*3460*/  @!P0 BRA `(.L_x_16) ;  /* 0x0000000000e08947 */ /* 0x000fea0003800000 */
.L_x_17:
[----:B------:R-:W3:Y:S01]  /*3470*/  S2UR UR7, SR_CgaCtaId ;  /* 0x00000000000779c3 */ /* 0x000ee20000008800 */
[----:B------:R-:W-:Y:S02]  /*3480*/  UMOV UR6, 0x400 ;  /* 0x0000040000067882 */ /* 0x000fe40000000000 */
[----:B------:R-:W-:Y:S02]  /*3490*/  UIADD3 UR9, UPT, UPT, UR6, 0x1000, URZ ;  /* 0x0000100006097890 */ /* 0x000fe4000fffe0ff */
[----:B---3--:R-:W-:Y:S02]  /*34a0*/  ULEA UR6, UR7, UR6, 0x18 ;  /* 0x0000000607067291 */ /* 0x008fe4000f8ec0ff */
[----:B------:R-:W-:-:S12]  /*34b0*/  ULEA UR9, UR7, UR9, 0x18 ;  /* 0x0000000907097291 */ /* 0x000fd8000f8ec0ff */
.L_x_21:
[----:B------:R-:W-:Y:S02]  /*34c0*/  ULEA UR7, UR4, UR6, 0x9 ;  /* 0x0000000604077291 */ /* 0x000fe4000f8e48ff */
[----:B------:R-:W-:Y:S02]  /*34d0*/  ULEA UR10, UR4, UR9, 0x9 ;  /* 0x00000009040a7291 */ /* 0x000fe4000f8e48ff */
[----:B------:R-:W-:Y:S02]  /*34e0*/  UIADD3 UR4, UPT, UPT, UR4, 0x1, URZ ;  /* 0x0000000104047890 */ /* 0x000fe4000fffe0ff */
[----:B------:R-:W-:Y:S02]  /*34f0*/  LEA R8, R2, UR7, 0x3 ;  /* 0x0000000702087c11 */ /* 0x000fe4000f8e18ff */
[----:B------:R-:W-:Y:S02]  /*3500*/  LEA R96, R0, UR10, 0x3 ;  /* 0x0000000a00607c11 */ /* 0x000fe4000f8e18ff */
[----:B------:R-:W-:Y:S01]  /*3510*/  ISETP.NE.AND P0, PT, R115, UR4, PT ;  /* 0x0000000473007c0c */ /* 0x000fe2000bf05270 */
[----:B012---:R-:W-:Y:S04]  /*3520*/  LDS.64 R42, [R8+0x180] ;  /* 0x00018000082a7984 */ /* 0x007fe80000000a00 */
[----:B------:R-:W0:Y:S04]  /*3530*/  LDS.64 R86, [R96] ;  /* 0x0000000060567984 */ /* 0x000e280000000a00 */
[----:B------:R-:W1:Y:S04]  /*3540*/  LDS.64 R88, [R96+0x80] ;  /* 0x0000800060587984 */ /* 0x000e680000000a00 */
[----:B------:R-:W2:Y:S04]  /*3550*/  LDS.64 R92, [R96+0x100] ;  /* 0x00010000605c7984 */ /* 0x000ea80000000a00 */
[----:B------:R-:W3:Y:S04]  /*3560*/  LDS.64 R94, [R96+0x180] ;  /* 0x00018000605e7984 */ /* 0x000ee80000000a00 */
[----:B------:R-:W4:Y:S04]  /*3570*/  LDS.64 R44, [R8+0x140] ;  /* 0x00014000082c7984 */ /* 0x000f280000000a00 */
[----:B------:R-:W5:Y:S04]  /*3580*/  LDS.64 R60, [R8+0x100] ;  /* 0x00010000083c7984 */ /* 0x000f680000000a00 */
[----:B------:R-:W5:Y:S04]  /*3590*/  LDS.64 R74, [R8+0xc0] ;  /* 0x0000c000084a7984 */ /* 0x000f680000000a00 */
[----:B------:R-:W5:Y:S04]  /*35a0*/  LDS.64 R76, [R8+0x80] ;  /* 0x00008000084c7984 */ /* 0x000f680000000a00 */
[----:B------:R-:W5:Y:S04]  /*35b0*/  LDS.64 R78, [R8+0x40] ;  /* 0x00004000084e7984 */ /* 0x000f680000000a00 */
[----:B------:R-:W5:Y:S04]  /*35c0*/  LDS.64 R84, [R8] ;  /* 0x0000000008547984 */ /* 0x000f680000000a00 */
[----:B------:R-:W5:Y:S01]  /*35d0*/  LDS.64 R26, [R8+0x1c0] ;  /* 0x0001c000081a7984 */ /* 0x000f620000000a00 */
[----:B0-----:R-:W-:-:S02]  /*35e0*/  DFMA R28, R42, R86, R28 ;  /* 0x000000562a1c722b */ /* 0x001fc4000000001c */
[C---:B-1----:R-:W-:Y:S02]  /*35f0*/  DFMA R62, R42.reuse, R88, R62 ;  /* 0x000000582a3e722b */ /* 0x042fe4000000003e */
[C---:B--2---:R-:W-:Y:S02]  /*3600*/  DFMA R46, R42.reuse, R92, R46 ;  /* 0x0000005c2a2e722b */ /* 0x044fe4000000002e */
[----:B---3--:R-:W-:Y:S02]  /*3610*/  DFMA R30, R42, R94, R30 ;  /* 0x0000005e2a1e722b */ /* 0x008fe4000000001e */
[C---:B----4-:R-:W-:Y:S02]  /*3620*/  DFMA R14, R44.reuse, R86, R14 ;  /* 0x000000562c0e722b */ /* 0x050fe4000000000e */
[C---:B------:R-:W-:Y:S02]  /*3630*/  DFMA R64, R44.reuse, R88, R64 ;  /* 0x000000582c40722b */ /* 0x040fe40000000040 */
[----:B------:R-:W-:-:S02]  /*3640*/  DFMA R48, R44, R92, R48 ;  /* 0x0000005c2c30722b */ /* 0x000fc40000000030 */
[----:B------:R-:W-:Y:S02]  /*3650*/  DFMA R32, R44, R94, R32 ;  /* 0x0000005e2c20722b */ /* 0x000fe40000000020 */
[C---:B-----5:R-:W-:Y:S02]  /*3660*/  DFMA R16, R60.reuse, R86, R16 ;  /* 0x000000563c10722b */ /* 0x060fe40000000010 */
        /* <DEDUP_REMOVED lines=22> */
[----:B------:R-:W-:Y:S01]  /*37d0*/  DFMA R98, R26, R94, R98 ;  /* 0x0000005e1a62722b */ /* 0x000fe20000000062 */
[----:B------:R-:W-:Y:S10]  /*37e0*/  @P0 BRA `(.L_x_21) ;  /* 0xfffffffc00340947 */ /* 0x000ff4000383ffff */
.L_x_16:
[----:B------:R-:W-:Y:S01]  /*37f0*/  BAR.SYNC.DEFER_BLOCKING 0x0 ;  /* 0x0000000000007b1d */ /* 0x000fe20000010000 */
[----:B------:R-:W-:-:S05]  /*3800*/  UISETP.GE.AND UP0, UPT, UR8, UR11, UPT ;  /* 0x0000000b0800728c */ /* 0x000fca000bf06270 */
[----:B------:R-:W-:-:S04]  /*3810*/  UMOV UR4, UR8 ;  /* 0x0000000800047c82 */ /* 0x000fc80008000000 */
[----:B------:R-:W-:Y:S05]  /*3820*/  BRA.U !UP0, `(.L_x_22) ;  /* 0xffffffd5080c7547 */ /* 0x000fea000b83ffff */
.L_x_0:
[----:B------:R-:W3:Y:S02]  /*3830*/  LDCU UR6, c[0x0][0x39c] ;  /* 0x00007380ff0677ac */ /* 0x000ee40008000800 */
[----:B---3--:R-:W-:Y:S02]  /*3840*/  ISETP.GE.AND P0, PT, R3, UR6, PT ;  /* 0x0000000603007c0c */ /* 0x008fe4000bf06270 */
[C---:B------:R-:W-:Y:S02]  /*3850*/  LOP3.LUT R3, R2.reuse, 0x7, RZ, 0xc0, !PT ;  /* 0x0000000702037812 */ /* 0x040fe400078ec0ff */
[----:B------:R-:W-:-:S04]  /*3860*/  ISETP.GT.U32.OR P0, PT, R2, 0x7, P0 ;  /* 0x000000070200780c */ /* 0x000fc80000704470 */
[----:B------:R-:W-:-:S04]  /*3870*/  ISETP.GE.OR P0, PT, R3, R12, P0 ;  /* 0x0000000c0300720c */ /* 0x000fc80000706670 */
[----:B------:R-:W-:-:S13]  /*3880*/  ISETP.GE.OR P0, PT, R0, R13, P0 ;  /* 0x0000000d0000720c */ /* 0x000fda0000706670 */
[----:B------:R-:W-:Y:S05]  /*3890*/  @P0 EXIT ;  /* 0x000000000000094d */ /* 0x000fea0003800000 */
[C---:B------:R-:W-:Y:S01]  /*38a0*/  ISETP.GE.AND P4, PT, R11.reuse, 0x1, PT ;  /* 0x000000010b00780c */ /* 0x040fe20003f86270 */
[----:B------:R-:W3:Y:S01]  /*38b0*/  LDCU UR4, c[0x0][0x3d0] ;  /* 0x00007a00ff0477ac */ /* 0x000ee20008000800 */
[----:B------:R-:W-:Y:S02]  /*38c0*/  VIMNMX R0, PT, PT, R11, R10, PT ;  /* 0x0000000a0b007248 */ /* 0x000fe40003fe0100 */
[C---:B------:R-:W-:Y:S02]  /*38d0*/  ISETP.LT.OR P0, PT, R10.reuse, 0x2, !P4 ;  /* 0x000000020a00780c */ /* 0x040fe40006701670 */
[----:B------:R-:W-:Y:S02]  /*38e0*/  ISETP.LT.OR P1, PT, R10, 0x3, !P4 ;  /* 0x000000030a00780c */ /* 0x000fe40006721670 */
[----:B------:R-:W-:Y:S02]  /*38f0*/  ISETP.GE.AND P2, PT, R0, 0x1, PT ;  /* 0x000000010000780c */ /* 0x000fe40003f46270 */
[----:B------:R-:W-:-:S02]  /*3900*/  ISETP.GE.AND P3, PT, R10, 0x5, PT ;  /* 0x000000050a00780c */ /* 0x000fc40003f66270 */
[----:B------:R-:W-:Y:S02]  /*3910*/  ISETP.LT.OR P4, PT, R10, 0x4, !P4 ;  /* 0x000000040a00780c */ /* 0x000fe40006781670 */
[----:B------:R-:W-:-:S03]  /*3920*/  ISETP.LT.OR P5, PT, R11, 0x1, !P3 ;  /* 0x000000010b00780c */ /* 0x000fc60005fa1670 */
[----:B012---:R-:W0:Y:S08]  /*3930*/  @!P0 LDC R45, c[0x0][0x3cc] ;  /* 0x0000f300ff2d8b82 */ /* 0x007e300000000800 */
[----:B------:R-:W1:Y:S08]  /*3940*/  @!P1 LDC R61, c[0x0][0x3cc] ;  /* 0x0000f300ff3d9b82 */ /* 0x000e700000000800 */
[----:B------:R-:W2:Y:S08]  /*3950*/  @P2 LDC.64 R2, c[0x0][0x380] ;  /* 0x0000e000ff022b82 */ /* 0x000eb00000000a00 */
[----:B------:R-:W4:Y:S01]  /*3960*/  @!P0 LDC.64 R4, c[0x0][0x380] ;  /* 0x0000e000ff048b82 */ /* 0x000f220000000a00 */
[----:B0-----:R-:W-:-:S07]  /*3970*/  @!P0 IMAD.IADD R45, R6, 0x1, R45 ;  /* 0x00000001062d8824 */ /* 0x001fce00078e022d */
[----:B------:R-:W0:Y:S01]  /*3980*/  @!P1 LDC.64 R12, c[0x0][0x380] ;  /* 0x0000e000ff0c9b82 */ /* 0x000e220000000a00 */
[----:B-1----:R-:W-:-:S07]  /*3990*/  @!P1 LEA R61, R61, R6, 0x1 ;  /* 0x000000063d3d9211 */ /* 0x002fce00078e08ff */
[----:B------:R-:W1:Y:S01]  /*39a0*/  @!P4 LDC R75, c[0x0][0x3cc] ;  /* 0x0000f300ff4bcb82 */ /* 0x000e620000000800 */
[----:B--2---:R-:W-:-:S05]  /*39b0*/  @P2 IMAD.WIDE R2, R6, 0x8, R2 ;  /* 0x0000000806022825 */ /* 0x004fca00078e0202 */
[----:B------:R2:W-:Y:S01]  /*39c0*/  @P2 STG.E.64 desc[UR12][R2.64], R24 ;  /* 0x0000001802002986 */ /* 0x0005e2000c101b0c */
[----:B------:R-:W-:Y:S01]  /*39d0*/  ISETP.GE.AND P2, PT, R10, 0x6, PT ;  /* 0x000000060a00780c */ /* 0x000fe20003f46270 */
[----:B------:R-:W5:Y:S01]  /*39e0*/  @!P5 LDC R77, c[0x0][0x3cc] ;  /* 0x0000f300ff4ddb82 */ /* 0x000f620000000800 */
[----:B----4-:R-:W-:Y:S02]  /*39f0*/  @!P0 IMAD.WIDE R4, R45, 0x8, R4 ;  /* 0x000000082d048825 */ /* 0x010fe400078e0204 */
[----:B------:R-:W-:-:S03]  /*3a00*/  ISETP.LT.OR P6, PT, R11, 0x1, !P2 ;  /* 0x000000010b00780c */ /* 0x000fc600057c1670 */
[----:B------:R-:W-:Y:S01]  /*3a10*/  @!P0 STG.E.64 desc[UR12][R4.64], R22 ;  /* 0x0000001604008986 */ /* 0x000fe2000c101b0c */
[----:B------:R-:W-:Y:S01]  /*3a20*/  ISETP.GE.AND P0, PT, R9, 0x8, PT ;  /* 0x000000080900780c */ /* 0x000fe20003f06270 */
[----:B------:R-:W4:Y:S01]  /*3a30*/  @!P4 LDC.64 R26, c[0x0][0x380] ;  /* 0x0000e000ff1acb82 */ /* 0x000f220000000a00 */
[----:B0-----:R-:W-:-:S05]  /*3a40*/  @!P1 IMAD.WIDE R12, R61, 0x8, R12 ;  /* 0x000000083d0c9825 */ /* 0x001fca00078e020c */
[----:B------:R0:W-:Y:S01]  /*3a50*/  @!P1 STG.E.64 desc[UR12][R12.64], R20 ;  /* 0x000000140c009986 */ /* 0x0001e2000c101b0c */
[----:B------:R-:W-:Y:S01]  /*3a60*/  ISETP.GE.AND P1, PT, R10, 0x7, PT ;  /* 0x000000070a00780c */ /* 0x000fe20003f26270 */
[----:B------:R-:W3:Y:S01]  /*3a70*/  @!P5 LDC.64 R42, c[0x0][0x380] ;  /* 0x0000e000ff2adb82 */ /* 0x000ee20000000a00 */
[--C-:B-1----:R-:W-:Y:S02]  /*3a80*/  @!P4 IMAD R45, R75, 0x3, R6.reuse ;  /* 0x000000034b2dc824 */ /* 0x102fe400078e0206 */
[----:B-----5:R-:W-:-:S05]  /*3a90*/  @!P5 IMAD R61, R77, 0x4, R6 ;  /* 0x000000044d3dd824 */ /* 0x020fca00078e0206 */
[----:B--2---:R-:W1:Y:S01]  /*3aa0*/  @!P6 LDC.64 R2, c[0x0][0x380] ;  /* 0x0000e000ff02eb82 */ /* 0x004e620000000a00 */
[----:B----4-:R-:W-:-:S07]  /*3ab0*/  @!P4 IMAD.WIDE R26, R45, 0x8, R26 ;  /* 0x000000082d1ac825 */ /* 0x010fce00078e021a */
[----:B0-----:R-:W0:Y:S01]  /*3ac0*/  @!P6 LDC R13, c[0x0][0x3cc] ;  /* 0x0000f300ff0deb82 */ /* 0x001e220000000800 */
[----:B------:R2:W-:Y:S01]  /*3ad0*/  @!P4 STG.E.64 desc[UR12][R26.64], R18 ;  /* 0x000000121a00c986 */ /* 0x0005e2000c101b0c */
[----:B------:R-:W-:Y:S01]  /*3ae0*/  ISETP.LT.OR P4, PT, R11, 0x1, !P1 ;  /* 0x000000010b00780c */ /* 0x000fe20004f81670 */
[----:B---3--:R-:W-:-:S05]  /*3af0*/  @!P5 IMAD.WIDE R42, R61, 0x8, R42 ;  /* 0x000000083d2ad825 */ /* 0x008fca00078e022a */
[----:B------:R3:W-:Y:S01]  /*3b00*/  @!P5 STG.E.64 desc[UR12][R42.64], R16 ;  /* 0x000000102a00d986 */ /* 0x0007e2000c101b0c */
[----:B------:R-:W-:-:S06]  /*3b10*/  ISETP.LT.OR P5, PT, R11, 0x1, !P0 ;  /* 0x000000010b00780c */ /* 0x000fcc00047a1670 */
[----:B------:R-:W2:Y:S01]  /*3b20*/  @!P4 LDC R21, c[0x0][0x3cc] ;  /* 0x0000f300ff15cb82 */ /* 0x000ea20000000800 */
[----:B0-----:R-:W-:-:S07]  /*3b30*/  @!P6 IMAD R13, R13, 0x5, R6 ;  /* 0x000000050d0de824 */ /* 0x001fce00078e0206 */
[----:B------:R-:W0:Y:S01]  /*3b40*/  @!P5 LDC R23, c[0x0][0x3cc] ;  /* 0x0000f300ff17db82 */ /* 0x000e220000000800 */
[----:B-1----:R-:W-:-:S05]  /*3b50*/  @!P6 IMAD.WIDE R2, R13, 0x8, R2 ;  /* 0x000000080d02e825 */ /* 0x002fca00078e0202 */
[----:B------:R1:W-:Y:S02]  /*3b60*/  @!P6 STG.E.64 desc[UR12][R2.64], R14 ;  /* 0x0000000e0200e986 */ /* 0x0003e4000c101b0c */
[----:B------:R-:W4:Y:S01]  /*3b70*/  @!P4 LDC.64 R4, c[0x0][0x380] ;  /* 0x0000e000ff04cb82 */ /* 0x000f220000000a00 */
[----:B------:R-:W-:-:S07]  /*3b80*/  ISETP.GE.AND P6, PT, R10, 0x1, PT ;  /* 0x000000010a00780c */ /* 0x000fce0003fc6270 */
[----:B------:R-:W5:Y:S01]  /*3b90*/  @!P5 LDC.64 R8, c[0x0][0x380] ;  /* 0x0000e000ff08db82 */ /* 0x000f620000000a00 */
[--C-:B--2---:R-:W-:Y:S02]  /*3ba0*/  @!P4 IMAD R19, R21, 0x6, R6.reuse ;  /* 0x000000061513c824 */ /* 0x104fe400078e0206 */
[----:B0-----:R-:W-:Y:S02]  /*3bb0*/  @!P5 IMAD R13, R23, 0x7, R6 ;  /* 0x00000007170dd824 */ /* 0x001fe400078e0206 */
[----:B----4-:R-:W-:-:S04]  /*3bc0*/  @!P4 IMAD.WIDE R4, R19, 0x8, R4 ;  /* 0x000000081304c825 */ /* 0x010fc800078e0204 */
[----:B------:R-:W-:Y:S01]  /*3bd0*/  VIADD R19, R6, UR4 ;  /* 0x0000000406137c36 */ /* 0x000fe20008000000 */
[----:B------:R0:W-:Y:S01]  /*3be0*/  @!P4 STG.E.64 desc[UR12][R4.64], R28 ;  /* 0x0000001c0400c986 */ /* 0x0001e2000c101b0c */
[----:B------:R-:W-:Y:S01]  /*3bf0*/  ISETP.GE.AND P4, PT, R0, 0x2, PT ;  /* 0x000000020000780c */ /* 0x000fe20003f86270 */
[----:B-----5:R-:W-:-:S05]  /*3c00*/  @!P5 IMAD.WIDE R8, R13, 0x8, R8 ;  /* 0x000000080d08d825 */ /* 0x020fca00078e0208 */
[----:B------:R2:W-:Y:S01]  /*3c10*/  @!P5 STG.E.64 desc[UR12][R8.64], R82 ;  /* 0x000000520800d986 */ /* 0x0005e2000c101b0c */
[----:B------:R-:W-:-:S06]  /*3c20*/  ISETP.LT.OR P5, PT, R11, 0x2, !P6 ;  /* 0x000000020b00780c */ /* 0x000fcc00077a1670 */
[----:B------:R-:W1:Y:S08]  /*3c30*/  @P4 LDC R18, c[0x0][0x3cc] ;  /* 0x0000f300ff124b82 */ /* 0x000e700000000800 */
[----:B------:R-:W4:Y:S08]  /*3c40*/  @!P5 LDC.64 R12, c[0x0][0x380] ;  /* 0x0000e000ff0cdb82 */ /* 0x000f300000000a00 */
[----:B---3--:R-:W0:Y:S01]  /*3c50*/  @P4 LDC.64 R16, c[0x0][0x380] ;  /* 0x0000e000ff104b82 */ /* 0x008e220000000a00 */
[C---:B-1----:R-:W-:Y:S01]  /*3c60*/  @P4 IADD3 R15, PT, PT, R19.reuse, R18, RZ ;  /* 0x00000012130f4210 */ /* 0x042fe20007ffe0ff */
[----:B----4-:R-:W-:-:S05]  /*3c70*/  @!P5 IMAD.WIDE R2, R19, 0x8, R12 ;  /* 0x000000081302d825 */ /* 0x010fca00078e020c */
[----:B------:R1:W-:Y:S01]  /*3c80*/  @!P5 STG.E.64 desc[UR12][R2.64], R112 ;  /* 0x000000700200d986 */ /* 0x0003e2000c101b0c */
[----:B------:R-:W-:Y:S01]  /*3c90*/  ISETP.GE.AND P5, PT, R10, 0x3, PT ;  /* 0x000000030a00780c */ /* 0x000fe20003fa6270 */
[----:B0-----:R-:W-:-:S05]  /*3ca0*/  @P4 IMAD.WIDE R4, R15, 0x8, R16 ;  /* 0x000000080f044825 */ /* 0x001fca00078e0210 */
[----:B------:R0:W-:Y:S01]  /*3cb0*/  @P4 STG.E.64 desc[UR12][R4.64], R72 ;  /* 0x0000004804004986 */ /* 0x0001e2000c101b0c */
[----:B------:R-:W-:Y:S02]  /*3cc0*/  ISETP.LT.OR P4, PT, R11, 0x2, !P5 ;  /* 0x000000020b00780c */ /* 0x000fe40006f81670 */
[----:B------:R-:W-:-:S11]  /*3cd0*/  ISETP.GE.AND P5, PT, R10, 0x4, PT ;  /* 0x000000040a00780c */ /* 0x000fd60003fa6270 */
[----:B------:R-:W3:Y:S08]  /*3ce0*/  @!P4 LDC R6, c[0x0][0x3cc] ;  /* 0x0000f300ff06cb82 */ /* 0x000ef00000000800 */
[----:B--2---:R-:W2:Y:S01]  /*3cf0*/  @!P4 LDC.64 R8, c[0x0][0x380] ;  /* 0x0000e000ff08cb82 */ /* 0x004ea20000000a00 */
[----:B---3--:R-:W-:-:S04]  /*3d00*/  @!P4 IMAD R13, R6, 0x2, R19 ;  /* 0x00000002060dc824 */ /* 0x008fc800078e0213 */
[----:B--2---:R-:W-:-:S05]  /*3d10*/  @!P4 IMAD.WIDE R8, R13, 0x8, R8 ;  /* 0x000000080d08c825 */ /* 0x004fca00078e0208 */
[----:B------:R2:W-:Y:S01]  /*3d20*/  @!P4 STG.E.64 desc[UR12][R8.64], R70 ;  /* 0x000000460800c986 */ /* 0x0005e2000c101b0c */
[C---:B------:R-:W-:Y:S02]  /*3d30*/  ISETP.LT.OR P4, PT, R11.reuse, 0x2, !P5 ;  /* 0x000000020b00780c */ /* 0x040fe40006f81670 */
[----:B------:R-:W-:-:S11]  /*3d40*/  ISETP.LT.OR P5, PT, R11, 0x3, !P5 ;  /* 0x000000030b00780c */ /* 0x000fd60006fa1670 */
[----:B------:R-:W0:Y:S08]  /*3d50*/  @!P4 LDC R6, c[0x0][0x3cc] ;  /* 0x0000f300ff06cb82 */ /* 0x000e300000000800 */
[----:B-1----:R-:W1:Y:S01]  /*3d60*/  @!P4 LDC.64 R2, c[0x0][0x380] ;  /* 0x0000e000ff02cb82 */ /* 0x002e620000000a00 */
[----:B0-----:R-:W-:-:S04]  /*3d70*/  @!P4 IMAD R5, R6, 0x3, R19 ;  /* 0x000000030605c824 */ /* 0x001fc800078e0213 */
[----:B-1----:R-:W-:-:S05]  /*3d80*/  @!P4 IMAD.WIDE R2, R5, 0x8, R2 ;  /* 0x000000080502c825 */ /* 0x002fca00078e0202 */
[----:B------:R0:W-:Y:S01]  /*3d90*/  @!P4 STG.E.64 desc[UR12][R2.64], R68 ;  /* 0x000000440200c986 */ /* 0x0001e2000c101b0c */
[----:B------:R-:W-:-:S13]  /*3da0*/  ISETP.LT.OR P4, PT, R11, 0x2, !P3 ;  /* 0x000000020b00780c */ /* 0x000fda0005f81670 */
[----:B------:R-:W2:Y:S08]  /*3db0*/  @!P4 LDC R6, c[0x0][0x3cc] ;  /* 0x0000f300ff06cb82 */ /* 0x000eb00000000800 */
[----:B------:R-:W1:Y:S01]  /*3dc0*/  @!P4 LDC.64 R4, c[0x0][0x380] ;  /* 0x0000e000ff04cb82 */ /* 0x000e620000000a00 */
[----:B--2---:R-:W-:-:S04]  /*3dd0*/  @!P4 IMAD R9, R6, 0x4, R19 ;  /* 0x000000040609c824 */ /* 0x004fc800078e0213 */
[----:B-1----:R-:W-:-:S05]  /*3de0*/  @!P4 IMAD.WIDE R4, R9, 0x8, R4 ;  /* 0x000000080904c825 */ /* 0x002fca00078e0204 */
[----:B------:R1:W-:Y:S01]  /*3df0*/  @!P4 STG.E.64 desc[UR12][R4.64], R66 ;  /* 0x000000420400c986 */ /* 0x0003e2000c101b0c */
[----:B------:R-:W-:-:S13]  /*3e00*/  ISETP.LT.OR P4, PT, R11, 0x2, !P2 ;  /* 0x000000020b00780c */ /* 0x000fda0005781670 */
[----:B------:R-:W2:Y:S08]  /*3e10*/  @!P4 LDC R6, c[0x0][0x3cc] ;  /* 0x0000f300ff06cb82 */ /* 0x000eb00000000800 */
[----:B------:R-:W0:Y:S01]  /*3e20*/  @!P4 LDC.64 R8, c[0x0][0x380] ;  /* 0x0000e000ff08cb82 */ /* 0x000e220000000a00 */
[----:B--2---:R-:W-:-:S04]  /*3e30*/  @!P4 IMAD R13, R6, 0x5, R19 ;  /* 0x00000005060dc824 */ /* 0x004fc800078e0213 */
[----:B0-----:R-:W-:-:S05]  /*3e40*/  @!P4 IMAD.WIDE R2, R13, 0x8, R8 ;  /* 0x000000080d02c825 */ /* 0x001fca00078e0208 */
        /* <DEDUP_REMOVED lines=10> */
[----:B--2---:R-:W-:Y:S01]  /*3ef0*/  @!P4 IMAD R13, R6, 0x7, R19 ;  /* 0x00000007060dc824 */ /* 0x004fe200078e0213 */
[----:B------:R-:W-:-:S05]  /*3f00*/  IADD3 R19, PT, PT, R19, UR4, RZ ;  /* 0x0000000413137c10 */ /* 0x000fca000fffe0ff */
[----:B------:R-:W-:Y:S02]  /*3f10*/  VIADD R25, R19, UR4 ;  /* 0x0000000413197c36 */ /* 0x000fe40008000000 */
[----:B0-----:R-:W-:-:S05]  /*3f20*/  @!P4 IMAD.WIDE R2, R13, 0x8, R8 ;  /* 0x000000080d02c825 */ /* 0x001fca00078e0208 */
[----:B------:R0:W-:Y:S01]  /*3f30*/  @!P4 STG.E.64 desc[UR12][R2.64], R80 ;  /* 0x000000500200c986 */ /* 0x0001e2000c101b0c */
[----:B------:R-:W-:-:S13]  /*3f40*/  ISETP.LT.OR P4, PT, R11, 0x3, !P6 ;  /* 0x000000030b00780c */ /* 0x000fda0007781670 */
[----:B------:R-:W2:Y:S02]  /*3f50*/  @!P4 LDC.64 R8, c[0x0][0x380] ;  /* 0x0000e000ff08cb82 */ /* 0x000ea40000000a00 */
[----:B--2---:R-:W-:-:S05]  /*3f60*/  @!P4 IMAD.WIDE R8, R19, 0x8, R8 ;  /* 0x000000081308c825 */ /* 0x004fca00078e0208 */
[----:B------:R2:W-:Y:S01]  /*3f70*/  @!P4 STG.E.64 desc[UR12][R8.64], R110 ;  /* 0x0000006e0800c986 */ /* 0x0005e2000c101b0c */
[----:B------:R-:W-:-:S04]  /*3f80*/  ISETP.GE.AND P4, PT, R10, 0x2, PT ;  /* 0x000000020a00780c */ /* 0x000fc80003f86270 */
[----:B------:R-:W-:Y:S02]  /*3f90*/  ISETP.LT.OR P6, PT, R11, 0x3, !P4 ;  /* 0x000000030b00780c */ /* 0x000fe400067c1670 */
[----:B------:R-:W-:-:S11]  /*3fa0*/  ISETP.LT.OR P4, PT, R7, 0x4, !P4 ;  /* 0x000000040700780c */ /* 0x000fd60006781670 */
[----:B------:R-:W3:Y:S08]  /*3fb0*/  @!P6 LDC R6, c[0x0][0x3cc] ;  /* 0x0000f300ff06eb82 */ /* 0x000ef00000000800 */
[----:B-1----:R-:W0:Y:S01]  /*3fc0*/  @!P6 LDC.64 R4, c[0x0][0x380] ;  /* 0x0000e000ff04eb82 */ /* 0x002e220000000a00 */
[----:B---3--:R-:W-:-:S04]  /*3fd0*/  @!P6 IMAD.IADD R13, R19, 0x1, R6 ;  /* 0x00000001130de824 */ /* 0x008fc800078e0206 */
[----:B0-----:R-:W-:-:S05]  /*3fe0*/  @!P6 IMAD.WIDE R2, R13, 0x8, R4 ;  /* 0x000000080d02e825 */ /* 0x001fca00078e0204 */
[----:B------:R0:W-:Y:S01]  /*3ff0*/  @!P6 STG.E.64 desc[UR12][R2.64], R56 ;  /* 0x000000380200e986 */ /* 0x0001e2000c101b0c */
[----:B------:R-:W-:-:S13]  /*4000*/  ISETP.GE.AND P6, PT, R0, 0x3, PT ;  /* 0x000000030000780c */ /* 0x000fda0003fc6270 */
[----:B------:R-:W2:Y:S08]  /*4010*/  @P6 LDC R0, c[0x0][0x3cc] ;  /* 0x0000f300ff006b82 */ /* 0x000eb00000000800 */
[----:B------:R-:W1:Y:S01]  /*4020*/  @P6 LDC.64 R4, c[0x0][0x380] ;  /* 0x0000e000ff046b82 */ /* 0x000e620000000a00 */
[----:B--2---:R-:W-:-:S07]  /*4030*/  @P6 IMAD R9, R0, 0x2, R19 ;  /* 0x0000000200096824 */ /* 0x004fce00078e0213 */
[----:B------:R-:W2:Y:S01]  /*4040*/  @!P5 LDC R0, c[0x0][0x3cc] ;  /* 0x0000f300ff00db82 */ /* 0x000ea20000000800 */
[----:B-1----:R-:W-:-:S07]  /*4050*/  @P6 IMAD.WIDE R4, R9, 0x8, R4 ;  /* 0x0000000809046825 */ /* 0x002fce00078e0204 */
[----:B------:R-:W0:Y:S01]  /*4060*/  @!P5 LDC.64 R8, c[0x0][0x380] ;  /* 0x0000e000ff08db82 */ /* 0x000e220000000a00 */
[----:B------:R1:W-:Y:S01]  /*4070*/  @P6 STG.E.64 desc[UR12][R4.64], R54 ;  /* 0x0000003604006986 */ /* 0x0003e2000c101b0c */
[----:B------:R-:W-:Y:S01]  /*4080*/  ISETP.GE.AND P6, PT, R10, 0x1, PT ;  /* 0x000000010a00780c */ /* 0x000fe20003fc6270 */
[----:B--2---:R-:W-:-:S04]  /*4090*/  @!P5 IMAD R13, R0, 0x3, R19 ;  /* 0x00000003000dd824 */ /* 0x004fc800078e0213 */
[----:B0-----:R-:W-:-:S05]  /*40a0*/  @!P5 IMAD.WIDE R2, R13, 0x8, R8 ;  /* 0x000000080d02d825 */ /* 0x001fca00078e0208 */
[----:B------:R0:W-:Y:S01]  /*40b0*/  @!P5 STG.E.64 desc[UR12][R2.64], R52 ;  /* 0x000000340200d986 */ /* 0x0001e2000c101b0c */
[----:B------:R-:W-:Y:S02]  /*40c0*/  ISETP.LT.OR P5, PT, R11, 0x3, !P3 ;  /* 0x000000030b00780c */ /* 0x000fe40005fa1670 */
[----:B------:R-:W-:-:S11]  /*40d0*/  ISETP.LT.OR P3, PT, R7, 0x4, !P3 ;  /* 0x000000040700780c */ /* 0x000fd60005f61670 */
[----:B------:R-:W2:Y:S08]  /*40e0*/  @!P5 LDC R0, c[0x0][0x3cc] ;  /* 0x0000f300ff00db82 */ /* 0x000eb00000000800 */
[----:B------:R-:W1:Y:S08]  /*40f0*/  @!P5 LDC.64 R8, c[0x0][0x380] ;  /* 0x0000e000ff08db82 */ /* 0x000e700000000a00 */
[----:B------:R-:W3:Y:S01]  /*4100*/  @!P3 LDC R20, c[0x0][0x3cc] ;  /* 0x0000f300ff14bb82 */ /* 0x000ee20000000800 */
[----:B--2---:R-:W-:-:S05]  /*4110*/  @!P5 LEA R13, R0, R19, 0x2 ;  /* 0x00000013000dd211 */ /* 0x004fca00078e10ff */
[----:B-1----:R-:W-:-:S05]  /*4120*/  @!P5 IMAD.WIDE R4, R13, 0x8, R8 ;  /* 0x000000080d04d825 */ /* 0x002fca00078e0208 */
[----:B------:R1:W-:Y:S01]  /*4130*/  @!P5 STG.E.64 desc[UR12][R4.64], R50 ;  /* 0x000000320400d986 */ /* 0x0003e2000c101b0c */
[----:B------:R-:W-:Y:S02]  /*4140*/  ISETP.LT.OR P5, PT, R11, 0x3, !P2 ;  /* 0x000000030b00780c */ /* 0x000fe400057a1670 */
[----:B------:R-:W-:-:S11]  /*4150*/  ISETP.LT.OR P2, PT, R7, 0x4, !P2 ;  /* 0x000000040700780c */ /* 0x000fd60005741670 */
[----:B------:R-:W2:Y:S08]  /*4160*/  @!P5 LDC R0, c[0x0][0x3cc] ;  /* 0x0000f300ff00db82 */ /* 0x000eb00000000800 */
[----:B------:R-:W0:Y:S08]  /*4170*/  @!P5 LDC.64 R8, c[0x0][0x380] ;  /* 0x0000e000ff08db82 */ /* 0x000e300000000a00 */
[----:B------:R-:W4:Y:S01]  /*4180*/  @!P2 LDC R22, c[0x0][0x3cc] ;  /* 0x0000f300ff16ab82 */ /* 0x000f220000000800 */
[----:B--2---:R-:W-:-:S07]  /*4190*/  @!P5 IMAD R13, R0, 0x5, R19 ;  /* 0x00000005000dd824 */ /* 0x004fce00078e0213 */
[----:B------:R-:W2:Y:S01]  /*41a0*/  @!P2 LDC.64 R14, c[0x0][0x380] ;  /* 0x0000e000ff0eab82 */ /* 0x000ea20000000a00 */
[----:B0-----:R-:W-:-:S05]  /*41b0*/  @!P5 IMAD.WIDE R2, R13, 0x8, R8 ;  /* 0x000000080d02d825 */ /* 0x001fca00078e0208 */
[----:B------:R0:W-:Y:S01]  /*41c0*/  @!P5 STG.E.64 desc[UR12][R2.64], R48 ;  /* 0x000000300200d986 */ /* 0x0001e2000c101b0c */
[----:B------:R-:W-:Y:S02]  /*41d0*/  ISETP.LT.OR P5, PT, R11, 0x3, !P1 ;  /* 0x000000030b00780c */ /* 0x000fe40004fa1670 */
[----:B------:R-:W-:Y:S01]  /*41e0*/  ISETP.LT.OR P1, PT, R7, 0x4, !P1 ;  /* 0x000000040700780c */ /* 0x000fe20004f21670 */
[----:B----4-:R-:W-:-:S10]  /*41f0*/  @!P2 IMAD R21, R22, 0x5, R25 ;  /* 0x000000051615a824 */ /* 0x010fd400078e0219 */
[----:B------:R-:W4:Y:S08]  /*4200*/  @!P5 LDC R0, c[0x0][0x3cc] ;  /* 0x0000f300ff00db82 */ /* 0x000f300000000800 */
[----:B------:R-:W1:Y:S08]  /*4210*/  @!P5 LDC.64 R8, c[0x0][0x380] ;  /* 0x0000e000ff08db82 */ /* 0x000e700000000a00 */
[----:B------:R-:W5:Y:S01]  /*4220*/  @!P1 LDC R24, c[0x0][0x3cc] ;  /* 0x0000f300ff189b82 */ /* 0x000f620000000800 */
[----:B----4-:R-:W-:-:S07]  /*4230*/  @!P5 IMAD R13, R0, 0x6, R19 ;  /* 0x00000006000dd824 */ /* 0x010fce00078e0213 */
[----:B------:R-:W4:Y:S01]  /*4240*/  @!P1 LDC.64 R16, c[0x0][0x380] ;  /* 0x0000e000ff109b82 */ /* 0x000f220000000a00 */
[----:B-1----:R-:W-:-:S07]  /*4250*/  @!P5 IMAD.WIDE R4, R13, 0x8, R8 ;  /* 0x000000080d04d825 */ /* 0x002fce00078e0208 */
[----:B------:R-:W1:Y:S01]  /*4260*/  @!P3 LDC.64 R12, c[0x0][0x380] ;  /* 0x0000e000ff0cbb82 */ /* 0x000e620000000a00 */
[----:B------:R-:W-:Y:S01]  /*4270*/  @!P5 STG.E.64 desc[UR12][R4.64], R46 ;  /* 0x0000002e0400d986 */ /* 0x000fe2000c101b0c */
[----:B------:R-:W-:Y:S02]  /*4280*/  ISETP.LT.OR P5, PT, R11, 0x3, !P0 ;  /* 0x000000030b00780c */ /* 0x000fe400047a1670 */
[----:B------:R-:W-:Y:S01]  /*4290*/  ISETP.LT.OR P0, PT, R7, 0x4, !P0 ;  /* 0x000000040700780c */ /* 0x000fe20004701670 */
[----:B-----5:R-:W-:-:S10]  /*42a0*/  @!P1 IMAD R23, R24, 0x6, R25 ;  /* 0x0000000618179824 */ /* 0x020fd400078e0219 */
[----:B------:R-:W5:Y:S08]  /*42b0*/  @!P5 LDC R0, c[0x0][0x3cc] ;  /* 0x0000f300ff00db82 */ /* 0x000f700000000800 */
[----:B------:R-:W0:Y:S01]  /*42c0*/  @!P5 LDC.64 R8, c[0x0][0x380] ;  /* 0x0000e000ff08db82 */ /* 0x000e220000000a00 */
[----:B-----5:R-:W-:-:S07]  /*42d0*/  @!P5 IMAD R11, R0, 0x7, R19 ;  /* 0x00000007000bd824 */ /* 0x020fce00078e0213 */
[----:B------:R-:W5:Y:S01]  /*42e0*/  @!P4 LDC R0, c[0x0][0x3cc] ;  /* 0x0000f300ff00cb82 */ /* 0x000f620000000800 */
[----:B---3--:R-:W-:Y:S02]  /*42f0*/  @!P3 IMAD R19, R20, 0x4, R25 ;  /* 0x000000041413b824 */ /* 0x008fe400078e0219 */
[----:B0-----:R-:W-:-:S05]  /*4300*/  @!P5 IMAD.WIDE R2, R11, 0x8, R8 ;  /* 0x000000080b02d825 */ /* 0x001fca00078e0208 */
[----:B------:R0:W-:Y:S01]  /*4310*/  @!P5 STG.E.64 desc[UR12][R2.64], R90 ;  /* 0x0000005a0200d986 */ /* 0x0001e2000c101b0c */
[C---:B------:R-:W-:Y:S02]  /*4320*/  ISETP.LT.OR P5, PT, R7.reuse, 0x4, !P6 ;  /* 0x000000040700780c */ /* 0x040fe400077a1670 */
[----:B------:R-:W-:Y:S02]  /*4330*/  ISETP.GE.AND P6, PT, R10, 0x3, PT ;  /* 0x000000030a00780c */ /* 0x000fe40003fc6270 */
[C---:B------:R-:W-:Y:S02]  /*4340*/  VIMNMX R10, PT, PT, R7.reuse, R10, PT ;  /* 0x0000000a070a7248 */ /* 0x040fe40003fe0100 */
[----:B------:R-:W-:-:S07]  /*4350*/  ISETP.LT.OR P6, PT, R7, 0x4, !P6 ;  /* 0x000000040700780c */ /* 0x000fce00077c1670 */
[----:B------:R-:W3:Y:S08]  /*4360*/  @!P5 LDC.64 R8, c[0x0][0x380] ;  /* 0x0000e000ff08db82 */ /* 0x000ef00000000a00 */
[----:B0-----:R-:W0:Y:S08]  /*4370*/  @!P4 LDC.64 R2, c[0x0][0x380] ;  /* 0x0000e000ff02cb82 */ /* 0x001e300000000a00 */
[----:B------:R-:W2:Y:S01]  /*4380*/  @!P6 LDC R6, c[0x0][0x3cc] ;  /* 0x0000f300ff06eb82 */ /* 0x000ea20000000800 */
[----:B---3--:R-:W-:-:S07]  /*4390*/  @!P5 IMAD.WIDE R4, R25, 0x8, R8 ;  /* 0x000000081904d825 */ /* 0x008fce00078e0208 */
[----:B------:R-:W3:Y:S01]  /*43a0*/  @!P6 LDC.64 R8, c[0x0][0x380] ;  /* 0x0000e000ff08eb82 */ /* 0x000ee20000000a00 */
[----:B------:R5:W-:Y:S01]  /*43b0*/  @!P5 STG.E.64 desc[UR12][R4.64], R58 ;  /* 0x0000003a0400d986 */ /* 0x000be2000c101b0c */
[----:B------:R-:W-:-:S13]  /*43c0*/  ISETP.GE.AND P5, PT, R10, 0x4, PT ;  /* 0x000000040a00780c */ /* 0x000fda0003fa6270 */
[----:B------:R-:W4:Y:S01]  /*43d0*/  @P5 LDC R18, c[0x0][0x3cc] ;  /* 0x0000f300ff125b82 */ /* 0x000f220000000800 */
[----:B-----5:R-:W-:-:S04]  /*43e0*/  @!P4 IMAD.IADD R5, R25, 0x1, R0 ;  /* 0x000000011905c824 */ /* 0x020fc800078e0200 */
[----:B0-----:R-:W-:Y:S01]  /*43f0*/  @!P4 IMAD.WIDE R2, R5, 0x8, R2 ;  /* 0x000000080502c825 */ /* 0x001fe200078e0202 */
[----:B--2---:R-:W-:Y:S02]  /*4400*/  @!P6 LEA R5, R6, R25, 0x1 ;  /* 0x000000190605e211 */ /* 0x004fe400078e08ff */
[----:B------:R-:W0:Y:S02]  /*4410*/  @P5 LDC.64 R10, c[0x0][0x380] ;  /* 0x0000e000ff0a5b82 */ /* 0x000e240000000a00 */
[----:B------:R2:W-:Y:S01]  /*4420*/  @!P4 STG.E.64 desc[UR12][R2.64], R40 ;  /* 0x000000280200c986 */ /* 0x0005e2000c101b0c */
[----:B---3--:R-:W-:-:S04]  /*4430*/  @!P6 IMAD.WIDE R4, R5, 0x8, R8 ;  /* 0x000000080504e825 */ /* 0x008fc800078e0208 */
[----:B-1----:R-:W-:Y:S01]  /*4440*/  @!P3 IMAD.WIDE R8, R19, 0x8, R12 ;  /* 0x000000081308b825 */ /* 0x002fe200078e020c */
[----:B------:R2:W-:Y:S03]  /*4450*/  @!P6 STG.E.64 desc[UR12][R4.64], R38 ;  /* 0x000000260400e986 */ /* 0x0005e6000c101b0c */
[----:B----4-:R-:W-:-:S04]  /*4460*/  @!P1 IMAD.WIDE R12, R23, 0x8, R16 ;  /* 0x00000008170c9825 */ /* 0x010fc800078e0210 */
[----:B------:R-:W-:-:S04]  /*4470*/  @P5 IMAD R7, R18, 0x3, R25 ;  /* 0x0000000312075824 */ /* 0x000fc800078e0219 */
[----:B0-----:R-:W-:-:S04]  /*4480*/  @P5 IMAD.WIDE R6, R7, 0x8, R10 ;  /* 0x0000000807065825 */ /* 0x001fc800078e020a */
[----:B------:R-:W-:Y:S01]  /*4490*/  @!P2 IMAD.WIDE R10, R21, 0x8, R14 ;  /* 0x00000008150aa825 */ /* 0x000fe200078e020e */
[----:B------:R2:W-:Y:S04]  /*44a0*/  @P5 STG.E.64 desc[UR12][R6.64], R36 ;  /* 0x0000002406005986 */ /* 0x0005e8000c101b0c */
[----:B------:R2:W-:Y:S04]  /*44b0*/  @!P3 STG.E.64 desc[UR12][R8.64], R34 ;  /* 0x000000220800b986 */ /* 0x0005e8000c101b0c */
[----:B------:R2:W-:Y:S04]  /*44c0*/  @!P2 STG.E.64 desc[UR12][R10.64], R32 ;  /* 0x000000200a00a986 */ /* 0x0005e8000c101b0c */
[----:B------:R2:W-:Y:S01]  /*44d0*/  @!P1 STG.E.64 desc[UR12][R12.64], R30 ;  /* 0x0000001e0c009986 */ /* 0x0005e2000c101b0c */
[----:B------:R-:W-:Y:S05]  /*44e0*/  @P0 EXIT ;  /* 0x000000000000094d */ /* 0x000fea0003800000 */
[----:B------:R-:W0:Y:S08]  /*44f0*/  LDC R0, c[0x0][0x3cc] ;  /* 0x0000f300ff007b82 */ /* 0x000e300000000800 */
[----:B--2---:R-:W1:Y:S01]  /*4500*/  LDC.64 R2, c[0x0][0x380] ;  /* 0x0000e000ff027b82 */ /* 0x004e620000000a00 */
[----:B0-----:R-:W-:-:S04]  /*4510*/  IMAD R5, R0, 0x7, R25 ;  /* 0x0000000700057824 */ /* 0x001fc800078e0219 */
[----:B-1----:R-:W-:-:S05]  /*4520*/  IMAD.WIDE R2, R5, 0x8, R2 ;  /* 0x0000000805027825 */ /* 0x002fca00078e0202 */
[----:B------:R-:W-:Y:S01]  /*4530*/  STG.E.64 desc[UR12][R2.64], R98 ;  /* 0x0000006202007986 */ /* 0x000fe2000c101b0c */
[----:B------:R-:W-:Y:S05]  /*4540*/  EXIT ;  /* 0x000000000000794d */ /* 0x000fea0003800000 */
.L_x_23:
[----:B------:R-:W-:-:S00]  /*4550*/  BRA `(.L_x_23) ;  /* 0xfffffffc00fc7947 */ /* 0x000fc0000383ffff */
[----:B------:R-:W-:-:S00]  /*4560*/  NOP ;  /* 0x0000000000007918 */ /* 0x000fc00000000000 */
        /* <DEDUP_REMOVED lines=9> */
.L_x_61:


//--------------------- .text._Z11kernel__3_1PdS_S_iiiiiiiiiiiiiiii --------------------------
	.section	.text._Z11kernel__3_1PdS_S_iiiiiiiiiiiiiiii,"ax",@progbits
	.align	128
        .global         _Z11kernel__3_1PdS_S_iiiiiiiiiiiiiiii
        .type           _Z11kernel__3_1PdS_S_iiiiiiiiiiiiiiii,@function
        .size           _Z11kernel__3_1PdS_S_iiiiiiiiiiiiiiii,(.L_x_62 - _Z11kernel__3_1PdS_S_iiiiiiiiiiiiiiii)
        .other          _Z11kernel__3_1PdS_S_iiiiiiiiiiiiiiii,@"STO_CUDA_ENTRY STV_DEFAULT"
_Z11kernel__3_1PdS_S_iiiiiiiiiiiiiiii:
.text._Z11kernel__3_1PdS_S_iiiiiiiiiiiiiiii:
        /* <DEDUP_REMOVED lines=34> */
[----:B------:R-:W1:Y:S01]  /*0220*/  LDC R49, c[0x0][0x3a8] ;  /* 0x0000ea00ff317b82 */ /* 0x000e620000000800 */
[----:B------:R-:W3:Y:S02]  /*0230*/  LDCU.64 UR10, c[0x0][0x358] ;  /* 0x00006b00ff0a77ac */ /* 0x000ee40008000a00 */
[----:B------:R-:W-:Y:S01]  /*0240*/  IMAD R4, R0, R3, RZ ;  /* 0x0000000300047224 */ /* 0x000fe200078e02ff */
[----:B------:R-:W-:-:S03]  /*0250*/  IABS R10, R0 ;  /* 0x00000000000a7213 */ /* 0x000fc60000000000 */
[----:B------:R-:W4:Y:S01]  /*0260*/  I2F.U32.RP R5, R4 ;  /* 0x0000000400057306 */ /* 0x000f220000209000 */
[----:B------:R-:W-:Y:S01]  /*0270*/  IMAD.MOV R9, RZ, RZ, -R4 ;  /* 0x000000ffff097224 */ /* 0x000fe200078e0a04 */
[----:B------:R-:W-:-:S06]  /*0280*/  ISETP.NE.U32.AND P2, PT, R4, RZ, PT ;  /* 0x000000ff0400720c */ /* 0x000fcc0003f45070 */
[----:B------:R-:W5:Y:S08]  /*0290*/  I2F.RP R8, R10 ;  /* 0x0000000a00087306 */ /* 0x000f700000209400 */
[----:B----4-:R-:W4:Y:S01]  /*02a0*/  MUFU.RCP R5, R5 ;  /* 0x0000000500057308 */ /* 0x010f220000001000 */
[----:B-1----:R-:W-:-:S04]  /*02b0*/  SHF.R.S32.HI R14, RZ, 0x1f, R49 ;  /* 0x0000001fff0e7819 */ /* 0x002fc80000011431 */
[----:B------:R-:W-:-:S03]  /*02c0*/  LEA.HI R42, R14, R49, RZ, 0x3 ;  /* 0x000000310e2a7211 */ /* 0x000fc600078f18ff */
[----:B-----5:R-:W-:Y:S01]  /*02d0*/  MUFU.RCP R8, R8 ;  /* 0x0000000800087308 */ /* 0x020fe20000001000 */
[----:B------:R-:W-:-:S04]  /*02e0*/  LOP3.LUT R42, R42, 0xfffffff8, RZ, 0xc0, !PT ;  /* 0xfffffff82a2a7812 */ /* 0x000fc800078ec0ff */
[----:B------:R-:W-:Y:S02]  /*02f0*/  IADD3 R96, PT, PT, -R42, R49, RZ ;  /* 0x000000312a607210 */ /* 0x000fe40007ffe1ff */
[----:B------:R-:W-:Y:S01]  /*0300*/  CS2R R42, SRZ ;  /* 0x00000000002a7805 */ /* 0x000fe2000001ff00 */
[----:B----4-:R-:W-:-:S04]  /*0310*/  VIADD R2, R5, 0xffffffe ;  /* 0x0ffffffe05027836 */ /* 0x010fc80000000000 */
[----:B------:R1:W4:Y:S02]  /*0320*/  F2I.FTZ.U32.TRUNC.NTZ R3, R2 ;  /* 0x0000000200037305 */ /* 0x000324000021f000 */
[----:B-1----:R-:W-:Y:S02]  /*0330*/  HFMA2 R2, -RZ, RZ, 0, 0 ;  /* 0x00000000ff027431 */ /* 0x002fe400000001ff */
[----:B----4-:R-:W-:-:S04]  /*0340*/  IMAD R9, R9, R3, RZ ;  /* 0x0000000309097224 */ /* 0x010fc800078e02ff */
[----:B------:R-:W-:Y:S01]  /*0350*/  IMAD.HI.U32 R3, R3, R9, R2 ;  /* 0x0000000903037227 */ /* 0x000fe200078e0002 */
[----:B------:R-:W-:Y:S02]  /*0360*/  IADD3 R2, PT, PT, R8, 0xffffffe, RZ ;  /* 0x0ffffffe08027810 */ /* 0x000fe40007ffe0ff */
[----:B------:R-:W-:-:S03]  /*0370*/  IABS R8, R0 ;  /* 0x0000000000087213 */ /* 0x000fc60000000000 */
[----:B--2---:R-:W-:Y:S01]  /*0380*/  IMAD.HI.U32 R5, R3, UR4, RZ ;  /* 0x0000000403057c27 */ /* 0x004fe2000f8e00ff */
[----:B------:R-:W-:-:S03]  /*0390*/  IADD3 R8, PT, PT, RZ, -R8, RZ ;  /* 0x80000008ff087210 */ /* 0x000fc60007ffe0ff */
[----:B------:R-:W-:-:S04]  /*03a0*/  IMAD.MOV R3, RZ, RZ, -R5 ;  /* 0x000000ffff037224 */ /* 0x000fc800078e0a05 */
[----:B------:R-:W-:-:S05]  /*03b0*/  IMAD R3, R4, R3, UR4 ;  /* 0x0000000404037e24 */ /* 0x000fca000f8e0203 */
[----:B------:R-:W-:-:S13]  /*03c0*/  ISETP.GE.U32.AND P0, PT, R3, R4, PT ;  /* 0x000000040300720c */ /* 0x000fda0003f06070 */
[----:B------:R-:W-:Y:S02]  /*03d0*/  @P0 IMAD.IADD R3, R3, 0x1, -R4 ;  /* 0x0000000103030824 */ /* 0x000fe400078e0a04 */
[----:B------:R-:W-:-:S03]  /*03e0*/  @P0 VIADD R5, R5, 0x1 ;  /* 0x0000000105050836 */ /* 0x000fc60000000000 */
[----:B------:R-:W-:Y:S02]  /*03f0*/  ISETP.GE.U32.AND P1, PT, R3, R4, PT ;  /* 0x000000040300720c */ /* 0x000fe40003f26070 */
[----:B------:R1:W2:Y:S02]  /*0400*/  F2I.FTZ.U32.TRUNC.NTZ R3, R2 ;  /* 0x0000000200037305 */ /* 0x0002a4000021f000 */
[----:B-1----:R-:W-:-:S09]  /*0410*/  IMAD.MOV.U32 R2, RZ, RZ, RZ ;  /* 0x000000ffff027224 */ /* 0x002fd200078e00ff */
[----:B------:R-:W-:Y:S01]  /*0420*/  @P1 VIADD R5, R5, 0x1 ;  /* 0x0000000105051836 */ /* 0x000fe20000000000 */
[----:B------:R-:W-:Y:S02]  /*0430*/  @!P2 LOP3.LUT R5, RZ, R4, RZ, 0x33, !PT ;  /* 0x00000004ff05a212 */ /* 0x000fe400078e33ff */
[----:B--2---:R-:W-:-:S03]  /*0440*/  IADD3 R11, PT, PT, RZ, -R3, RZ ;  /* 0x80000003ff0b7210 */ /* 0x004fc60007ffe0ff */
[----:B------:R-:W-:Y:S02]  /*0450*/  IMAD.MOV R9, RZ, RZ, -R5 ;  /* 0x000000ffff097224 */ /* 0x000fe400078e0a05 */
[----:B------:R-:W-:Y:S02]  /*0460*/  IMAD.SHL.U32 R94, R5, 0x8, RZ ;  /* 0x00000008055e7824 */ /* 0x000fe400078e00ff */
[----:B------:R-:W-:Y:S01]  /*0470*/  IMAD R9, R4, R9, UR4 ;  /* 0x0000000404097e24 */ /* 0x000fe2000f8e0209 */
[----:B------:R-:W1:Y:S01]  /*0480*/  LDCU UR4, c[0x0][0x3d4] ;  /* 0x00007a80ff0477ac */ /* 0x000e620008000800 */
[----:B------:R-:W-:Y:S02]  /*0490*/  IMAD R11, R11, R10, RZ ;  /* 0x0000000a0b0b7224 */ /* 0x000fe400078e02ff */
[----:B------:R-:W-:Y:S01]  /*04a0*/  IMAD.IADD R95, R49, 0x1, -R94 ;  /* 0x00000001315f7824 */ /* 0x000fe200078e0a5e */
[----:B------:R-:W-:Y:S01]  /*04b0*/  IABS R4, R9 ;  /* 0x0000000900047213 */ /* 0x000fe20000000000 */
[----:B------:R-:W-:Y:S01]  /*04c0*/  IMAD.HI.U32 R2, R3, R11, R2 ;  /* 0x0000000b03027227 */ /* 0x000fe200078e0002 */
[----:B------:R-:W-:-:S03]  /*04d0*/  IABS R11, R7 ;  /* 0x00000007000b7213 */ /* 0x000fc60000000000 */
[----:B------:R-:W-:Y:S02]  /*04e0*/  IMAD.MOV.U32 R3, RZ, RZ, R4 ;  /* 0x000000ffff037224 */ /* 0x000fe400078e0004 */
[----:B------:R-:W2:Y:S02]  /*04f0*/  I2F.RP R4, R11 ;  /* 0x0000000b00047306 */ /* 0x000ea40000209400 */
[----:B------:R-:W-:-:S04]  /*0500*/  IMAD.HI.U32 R2, R2, R3, RZ ;  /* 0x0000000302027227 */ /* 0x000fc800078e00ff */
[----:B------:R-:W-:Y:S01]  /*0510*/  IMAD R3, R2, R8, R3 ;  /* 0x0000000802037224 */ /* 0x000fe200078e0203 */
[----:B-1----:R-:W-:-:S04]  /*0520*/  UISETP.GE.AND UP0, UPT, UR4, 0x1, UPT ;  /* 0x000000010400788c */ /* 0x002fc8000bf06270 */
[----:B------:R-:W-:Y:S01]  /*0530*/  ISETP.GT.U32.AND P1, PT, R10, R3, PT ;  /* 0x000000030a00720c */ /* 0x000fe20003f24070 */
[----:B--2---:R-:W1:-:S12]  /*0540*/  MUFU.RCP R4, R4 ;  /* 0x0000000400047308 */ /* 0x004e580000001000 */
[----:B------:R-:W-:Y:S02]  /*0550*/  @!P1 IMAD.IADD R3, R3, 0x1, -R10 ;  /* 0x0000000103039824 */ /* 0x000fe400078e0a0a */
[----:B------:R-:W-:Y:S01]  /*0560*/  @!P1 VIADD R2, R2, 0x1 ;  /* 0x0000000102029836 */ /* 0x000fe20000000000 */
[----:B------:R-:W-:Y:S02]  /*0570*/  ISETP.NE.AND P1, PT, R0, RZ, PT ;  /* 0x000000ff0000720c */ /* 0x000fe40003f25270 */
[----:B------:R-:W-:Y:S02]  /*0580*/  ISETP.GE.U32.AND P0, PT, R3, R10, PT ;  /* 0x0000000a0300720c */ /* 0x000fe40003f06070 */
[----:B------:R-:W-:Y:S02]  /*0590*/  LOP3.LUT R3, R9, R0, RZ, 0x3c, !PT ;  /* 0x0000000009037212 */ /* 0x000fe400078e3cff */
[----:B-1----:R-:W-:Y:S02]  /*05a0*/  IADD3 R8, PT, PT, R4, 0xffffffe, RZ ;  /* 0x0ffffffe04087810 */ /* 0x002fe40007ffe0ff */
[----:B------:R-:W-:-:S02]  /*05b0*/  ISETP.GE.AND P2, PT, R3, RZ, PT ;  /* 0x000000ff0300720c */ /* 0x000fc40003f46270 */
[----:B------:R-:W1:Y:S05]  /*05c0*/  F2I.FTZ.U32.TRUNC.NTZ R3, R8 ;  /* 0x0000000800037305 */ /* 0x000e6a000021f000 */
[----:B------:R-:W-:-:S05]  /*05d0*/  @P0 VIADD R2, R2, 0x1 ;  /* 0x0000000102020836 */ /* 0x000fca0000000000 */
[----:B------:R-:W-:-:S05]  /*05e0*/  MOV R10, R2 ;  /* 0x00000002000a7202 */ /* 0x000fca0000000f00 */
[----:B------:R-:W-:Y:S01]  /*05f0*/  @!P2 IMAD.MOV R10, RZ, RZ, -R10 ;  /* 0x000000ffff0aa224 */ /* 0x000fe200078e0a0a */
[----:B------:R-:W-:Y:S01]  /*0600*/  @!P1 LOP3.LUT R10, RZ, R0, RZ, 0x33, !PT ;  /* 0x00000000ff0a9212 */ /* 0x000fe200078e33ff */
[----:B-1----:R-:W-:-:S03]  /*0610*/  IMAD.MOV R4, RZ, RZ, -R3 ;  /* 0x000000ffff047224 */ /* 0x002fc600078e0a03 */
[----:B------:R-:W-:-:S05]  /*0620*/  IADD3 R2, PT, PT, -R10, RZ, RZ ;  /* 0x000000ff0a027210 */ /* 0x000fca0007ffe1ff */
        /* <DEDUP_REMOVED lines=11> */
[----:B------:R-:W1:Y:S02]  /*06e0*/  I2F.RP R4, R9 ;  /* 0x0000000900047306 */ /* 0x000e640000209400 */
[----:B------:R-:W-:-:S05]  /*06f0*/  IMAD R0, R2, R0, R3 ;  /* 0x0000000002007224 */ /* 0x000fca00078e0203 */
[----:B------:R-:W-:Y:S01]  /*0700*/  ISETP.GT.U32.AND P1, PT, R11, R0, PT ;  /* 0x000000000b00720c */ /* 0x000fe20003f24070 */
[----:B-1----:R-:W1:-:S12]  /*0710*/  MUFU.RCP R4, R4 ;  /* 0x0000000400047308 */ /* 0x002e580000001000 */
[----:B------:R-:W-:Y:S02]  /*0720*/  @!P1 IMAD.IADD R0, R0, 0x1, -R11 ;  /* 0x0000000100009824 */ /* 0x000fe400078e0a0b */
[----:B------:R-:W-:Y:S01]  /*0730*/  @!P1 VIADD R2, R2, 0x1 ;  /* 0x0000000102029836 */ /* 0x000fe20000000000 */
[----:B------:R-:W-:Y:S02]  /*0740*/  ISETP.NE.AND P1, PT, R7, RZ, PT ;  /* 0x000000ff0700720c */ /* 0x000fe40003f25270 */
[----:B------:R-:W-:Y:S02]  /*0750*/  ISETP.GE.U32.AND P0, PT, R0, R11, PT ;  /* 0x0000000b0000720c */ /* 0x000fe40003f06070 */
[----:B------:R-:W-:-:S04]  /*0760*/  LOP3.LUT R0, R12, R7, RZ, 0x3c, !PT ;  /* 0x000000070c007212 */ /* 0x000fc800078e3cff */
[----:B------:R-:W-:Y:S02]  /*0770*/  ISETP.GE.AND P2, PT, R0, RZ, PT ;  /* 0x000000ff0000720c */ /* 0x000fe40003f46270 */
[----:B-1----:R-:W-:Y:S02]  /*0780*/  IADD3 R3, PT, PT, R4, 0xffffffe, RZ ;  /* 0x0ffffffe04037810 */ /* 0x002fe40007ffe0ff */
[----:B------:R-:W-:-:S03]  /*0790*/  SHF.L.U32 R4, R10, 0x2, RZ ;  /* 0x000000020a047819 */ /* 0x000fc600000006ff */
[----:B------:R-:W-:Y:S01]  /*07a0*/  @P0 VIADD R2, R2, 0x1 ;  /* 0x0000000102020836 */ /* 0x000fe20000000000 */
[----:B------:R-:W1:Y:S04]  /*07b0*/  F2I.FTZ.U32.TRUNC.NTZ R3, R3 ;  /* 0x0000000300037305 */ /* 0x000e68000021f000 */
[----:B------:R-:W-:-:S05]  /*07c0*/  MOV R15, R2 ;  /* 0x00000002000f7202 */ /* 0x000fca0000000f00 */
[----:B------:R-:W-:Y:S01]  /*07d0*/  @!P2 IMAD.MOV R15, RZ, RZ, -R15 ;  /* 0x000000ffff0fa224 */ /* 0x000fe200078e0a0f */
[----:B------:R-:W-:-:S04]  /*07e0*/  @!P1 LOP3.LUT R15, RZ, R7, RZ, 0x33, !PT ;  /* 0x00000007ff0f9212 */ /* 0x000fc800078e33ff */
[----:B------:R-:W-:Y:S01]  /*07f0*/  IADD3 R0, PT, PT, -R15, RZ, RZ ;  /* 0x000000ff0f007210 */ /* 0x000fe20007ffe1ff */
[----:B-1----:R-:W-:-:S04]  /*0800*/  IMAD.MOV R2, RZ, RZ, -R3 ;  /* 0x000000ffff027224 */ /* 0x002fc800078e0a03 */
[----:B------:R-:W-:Y:S02]  /*0810*/  IMAD R11, R7, R0, R12 ;  /* 0x00000000070b7224 */ /* 0x000fe400078e020c */
[----:B------:R-:W-:Y:S01]  /*0820*/  IMAD R7, R2, R9, RZ ;  /* 0x0000000902077224 */ /* 0x000fe200078e02ff */
[----:B------:R-:W1:Y:S01]  /*0830*/  LDC.64 R12, c[0x0][0x3a0] ;  /* 0x0000e800ff0c7b82 */ /* 0x000e620000000a00 */
[----:B------:R-:W-:Y:S01]  /*0840*/  IMAD.MOV.U32 R2, RZ, RZ, RZ ;  /* 0x000000ffff027224 */ /* 0x000fe200078e00ff */
[----:B------:R-:W-:-:S03]  /*0850*/  IABS R0, R11 ;  /* 0x0000000b00007213 */ /* 0x000fc60000000000 */
[----:B------:R-:W-:-:S06]  /*0860*/  IMAD.HI.U32 R2, R3, R7, R2 ;  /* 0x0000000703027227 */ /* 0x000fcc00078e0002 */
[----:B------:R-:W-:-:S04]  /*0870*/  IMAD.HI.U32 R3, R2, R0, RZ ;  /* 0x0000000002037227 */ /* 0x000fc800078e00ff */
[----:B------:R-:W-:-:S04]  /*0880*/  IMAD.MOV R2, RZ, RZ, -R3 ;  /* 0x000000ffff027224 */ /* 0x000fc800078e0a03 */
[----:B------:R-:W-:Y:S01]  /*0890*/  IMAD R0, R9, R2, R0 ;  /* 0x0000000209007224 */ /* 0x000fe200078e0200 */
[----:B------:R-:W-:-:S04]  /*08a0*/  LOP3.LUT R2, R11, R6, RZ, 0x3c, !PT ;  /* 0x000000060b027212 */ /* 0x000fc800078e3cff */
[----:B------:R-:W-:Y:S01]  /*08b0*/  ISETP.GT.U32.AND P1, PT, R9, R0, PT ;  /* 0x000000000900720c */ /* 0x000fe20003f24070 */
[--C-:B-1----:R-:W-:Y:S01]  /*08c0*/  IMAD R10, R15, -0x10, R12.reuse ;  /* 0xfffffff00f0a7824 */ /* 0x102fe200078e020c */
[----:B------:R-:W-:Y:S02]  /*08d0*/  ISETP.GE.AND P2, PT, R2, RZ, PT ;  /* 0x000000ff0200720c */ /* 0x000fe40003f46270 */
[----:B------:R-:W1:Y:S01]  /*08e0*/  S2R R2, SR_TID.X ;  /* 0x0000000000027919 */ /* 0x000e620000002100 */
[----:B------:R-:W-:Y:S02]  /*08f0*/  SHF.R.S32.HI R7, RZ, 0x1f, R12 ;  /* 0x0000001fff077819 */ /* 0x000fe4000001140c */
[----:B------:R-:W-:Y:S02]  /*0900*/  ISETP.GE.AND P3, PT, R10, 0x10, PT ;  /* 0x000000100a00780c */ /* 0x000fe40003f66270 */
[----:B------:R-:W-:-:S04]  /*0910*/  LEA.HI R7, R7, R12, RZ, 0x4 ;  /* 0x0000000c07077211 */ /* 0x000fc800078f20ff */
[-C--:B------:R-:W-:Y:S01]  /*0920*/  @!P1 IADD3 R0, PT, PT, R0, -R9.reuse, RZ ;  /* 0x8000000900009210 */ /* 0x080fe20007ffe0ff */
[----:B------:R-:W-:Y:S01]  /*0930*/  @!P1 VIADD R3, R3, 0x1 ;  /* 0x0000000103039836 */ /* 0x000fe20000000000 */
[----:B------:R-:W-:Y:S02]  /*0940*/  ISETP.NE.AND P1, PT, R6, RZ, PT ;  /* 0x000000ff0600720c */ /* 0x000fe40003f25270 */
[----:B------:R-:W-:Y:S02]  /*0950*/  ISETP.GE.U32.AND P0, PT, R0, R9, PT ;  /* 0x000000090000720c */ /* 0x000fe40003f06070 */
[----:B------:R-:W2:Y:S11]  /*0960*/  S2R R0, SR_TID.Y ;  /* 0x0000000000007919 */ /* 0x000eb60000002200 */
[----:B------:R-:W-:-:S05]  /*0970*/  @P0 VIADD R3, R3, 0x1 ;  /* 0x0000000103030836 */ /* 0x000fca0000000000 */
[----:B------:R-:W-:Y:S02]  /*0980*/  @!P2 IADD3 R3, PT, PT, -R3, RZ, RZ ;  /* 0x000000ff0303a210 */ /* 0x000fe40007ffe1ff */
[----:B------:R-:W-:Y:S02]  /*0990*/  @!P1 LOP3.LUT R3, RZ, R6, RZ, 0x33, !PT ;  /* 0x00000006ff039212 */ /* 0x000fe400078e33ff */
[C---:B-1----:R-:W-:Y:S02]  /*09a0*/  LOP3.LUT R47, R2.reuse, 0x7, RZ, 0xc0, !PT ;  /* 0x00000007022f7812 */ /* 0x042fe400078ec0ff */
[----:B------:R-:W-:Y:S01]  /*09b0*/  LEA.HI R8, R2, R3, RZ, 0x1d ;  /* 0x0000000302087211 */ /* 0x000fe200078fe8ff */
[----:B------:R-:W-:Y:S01]  /*09c0*/  IMAD.MOV R9, RZ, RZ, -R3 ;  /* 0x000000ffff097224 */ /* 0x000fe200078e0a03 */
[----:B------:R-:W-:-:S03]  /*09d0*/  ISETP.GT.AND P1, PT, R95, 0x7, PT ;  /* 0x000000075f00780c */ /* 0x000fc60003f24270 */
[----:B------:R-:W-:Y:S01]  /*09e0*/  IMAD R6, R6, R9, R11 ;  /* 0x0000000906067224 */ /* 0x000fe200078e020b */
[----:B------:R-:W-:Y:S01]  /*09f0*/  LOP3.LUT R11, R7, 0xfffffff0, RZ, 0xc0, !PT ;  /* 0xfffffff0070b7812 */ /* 0x000fe200078ec0ff */
[----:B------:R-:W-:Y:S01]  /*0a00*/  IMAD R7, R94, R13, R4 ;  /* 0x0000000d5e077224 */ /* 0x000fe200078e0204 */
[----:B0-----:R-:W-:Y:S01]  /*0a10*/  SHF.R.S32.HI R9, RZ, 0x1f, R44 ;  /* 0x0000001fff097819 */ /* 0x001fe2000001142c */
[----:B--2---:R-:W-:Y:S01]  /*0a20*/  IMAD R5, R15, 0x10, R0 ;  /* 0x000000100f057824 */ /* 0x004fe200078e0200 */
[----:B------:R-:W-:Y:S01]  /*0a30*/  SHF.L.U32 R6, R6, 0x3, RZ ;  /* 0x0000000306067819 */ /* 0x000fe200000006ff */
[----:B------:R-:W-:Y:S01]  /*0a40*/  IMAD.IADD R99, R12, 0x1, -R11 ;  /* 0x000000010c637824 */ /* 0x000fe200078e0a0b */
[----:B------:R-:W-:Y:S01]  /*0a50*/  LEA.HI R9, R9, R44, RZ, 0x3 ;  /* 0x0000002c09097211 */ /* 0x000fe200078f18ff */
[----:B------:R-:W-:Y:S01]  /*0a60*/  IMAD R7, R7, R12, R5 ;  /* 0x0000000c07077224 */ /* 0x000fe200078e0205 */
[----:B------:R-:W-:Y:S02]  /*0a70*/  SHF.R.S32.HI R12, RZ, 0x1f, R13 ;  /* 0x0000001fff0c7819 */ /* 0x000fe4000001140d */
[----:B------:R-:W-:-:S02]  /*0a80*/  CS2R R10, SRZ ;  /* 0x00000000000a7805 */ /* 0x000fc4000001ff00 */
[----:B------:R-:W-:Y:S01]  /*0a90*/  LOP3.LUT R46, R6, R47, RZ, 0xfc, !PT ;  /* 0x0000002f062e7212 */ /* 0x000fe200078efcff */
[----:B------:R-:W-:Y:S01]  /*0aa0*/  IMAD R7, R7, R45, R8 ;  /* 0x0000002d07077224 */ /* 0x000fe200078e0208 */
[-C--:B------:R-:W-:Y:S01]  /*0ab0*/  LEA.HI R12, R12, R13.reuse, RZ, 0x2 ;  /* 0x0000000d0c0c7211 */ /* 0x080fe200078f10ff */
[----:B------:R-:W-:Y:S01]  /*0ac0*/  IMAD.IADD R8, R44, 0x1, -R6 ;  /* 0x000000012c087824 */ /* 0x000fe200078e0a06 */
[----:B------:R-:W-:Y:S01]  /*0ad0*/  LOP3.LUT R9, R9, 0xfffffff8, RZ, 0xc0, !PT ;  /* 0xfffffff809097812 */ /* 0x000fe200078ec0ff */
[----:B------:R-:W-:Y:S01]  /*0ae0*/  IMAD R6, R7, R44, R46 ;  /* 0x0000002c07067224 */ /* 0x000fe200078e022e */
[----:B------:R-:W-:Y:S01]  /*0af0*/  LOP3.LUT R12, R12, 0xfffffffc, RZ, 0xc0, !PT ;  /* 0xfffffffc0c0c7812 */ /* 0x000fe200078ec0ff */
[----:B------:R-:W-:Y:S01]  /*0b00*/  IMAD.IADD R7, R13, 0x1, -R4 ;  /* 0x000000010d077824 */ /* 0x000fe200078e0a04 */
[----:B------:R-:W-:Y:S01]  /*0b10*/  ISETP.GE.AND P2, PT, R8, 0x8, PT ;  /* 0x000000080800780c */ /* 0x000fe20003f46270 */
[----:B------:R-:W-:Y:S01]  /*0b20*/  IMAD.IADD R98, R44, 0x1, -R9 ;  /* 0x000000012c627824 */ /* 0x000fe200078e0a09 */
[----:B------:R-:W-:-:S02]  /*0b30*/  IADD3 R97, PT, PT, -R12, R13, RZ ;  /* 0x0000000d0c617210 */ /* 0x000fc40007ffe1ff */
[----:B------:R-:W-:Y:S02]  /*0b40*/  CS2R R8, SRZ ;  /* 0x0000000000087805 */ /* 0x000fe4000001ff00 */
[----:B------:R-:W-:Y:S02]  /*0b50*/  ISETP.GT.AND P0, PT, R7, 0x3, PT ;  /* 0x000000030700780c */ /* 0x000fe40003f04270 */
[----:B------:R-:W-:Y:S02]  /*0b60*/  CS2R R12, SRZ ;  /* 0x00000000000c7805 */ /* 0x000fe4000001ff00 */
[----:B------:R-:W-:Y:S02]  /*0b70*/  CS2R R14, SRZ ;  /* 0x00000000000e7805 */ /* 0x000fe4000001ff00 */
[----:B------:R-:W-:Y:S02]  /*0b80*/  SEL R96, R96, 0x8, !P1 ;  /* 0x0000000860607807 */ /* 0x000fe40004800000 */
[----:B------:R-:W-:-:S02]  /*0b90*/  SEL R97, R97, 0x4, !P0 ;  /* 0x0000000461617807 */ /* 0x000fc40004000000 */
[----:B------:R-:W-:Y:S02]  /*0ba0*/  SEL R99, R99, 0x10, !P3 ;  /* 0x0000001063637807 */ /* 0x000fe40005800000 */
[----:B------:R-:W-:Y:S01]  /*0bb0*/  SEL R98, R98, 0x8, !P2 ;  /* 0x0000000862627807 */ /* 0x000fe20005000000 */
[----:B---3--:R-:W-:Y:S06]  /*0bc0*/  BRA.U !UP0, `(.L_x_24) ;  /* 0x0000001908b47547 */ /* 0x008fec000b800000 */
[----:B------:R-:W0:Y:S01]  /*0bd0*/  LDCU UR4, c[0x0][0x3ac] ;  /* 0x00007580ff0477ac */ /* 0x000e220008000800 */
[----:B------:R-:W-:Y:S02]  /*0be0*/  ISETP.GE.AND P0, PT, R47, R98, PT ;  /* 0x000000622f00720c */ /* 0x000fe40003f06270 */
[C---:B------:R-:W-:Y:S02]  /*0bf0*/  LOP3.LUT P2, RZ, R0.reuse, 0x3f8, RZ, 0xc0, !PT ;  /* 0x000003f800ff7812 */ /* 0x040fe4000784c0ff */
[----:B------:R-:W-:Y:S02]  /*0c00*/  ISETP.LT.AND P0, PT, R3, R45, !P0 ;  /* 0x0000002d0300720c */ /* 0x000fe40004701270 */
[----:B------:R-:W-:Y:S02]  /*0c10*/  ISETP.GT.AND P1, PT, R97, RZ, PT ;  /* 0x000000ff6100720c */ /* 0x000fe40003f24270 */
[----:B------:R-:W-:Y:S02]  /*0c20*/  PLOP3.LUT P0, PT, P2, P0, PT, 0x8, 0x80 ;  /* 0x000000000080781c */ /* 0x000fe40001700170 */
[----:B------:R-:W-:-:S02]  /*0c30*/  ISETP.LT.AND P1, PT, R0, R99, P1 ;  /* 0x000000630000720c */ /* 0x000fc40000f21270 */
[----:B------:R-:W-:Y:S01]  /*0c40*/  ISETP.GT.AND P2, PT, R96, RZ, P0 ;  /* 0x000000ff6000720c */ /* 0x000fe20000744270 */
[----:B0-----:R-:W-:Y:S01]  /*0c50*/  IMAD R2, R45, UR4, RZ ;  /* 0x000000042d027c24 */ /* 0x001fe2000f8e02ff */
[----:B------:R-:W-:-:S03]  /*0c60*/  UMOV UR4, URZ ;  /* 0x000000ff00047c82 */ /* 0x000fc60008000000 */
[----:B------:R-:W-:-:S04]  /*0c70*/  IMAD R35, R46, R2, R3 ;  /* 0x000000022e237224 */ /* 0x000fc800078e0203 */
[----:B------:R-:W-:Y:S01]  /*0c80*/  IMAD R94, R35, R49, R94 ;  /* 0x00000031235e7224 */ /* 0x000fe200078e025e */
[----:B------:R-:W-:-:S07]  /*0c90*/  CS2R R34, SRZ ;  /* 0x0000000000227805 */ /* 0x000fce000001ff00 */
.L_x_41:
[----:B------:R-:W-:Y:S04]  /*0ca0*/  BSSY.RECONVERGENT B0, `(.L_x_25) ;  /* 0x00000c8000007945 */ /* 0x000fe80003800200 */
[----:B------:R-:W-:Y:S05]  /*0cb0*/  @!P2 BRA `(.L_x_26) ;  /* 0x0000000c0018a947 */ /* 0x000fea0003800000 */
[----:B------:R-:W-:Y:S02]  /*0cc0*/  VIADD R0, R96, 0xffffffff ;  /* 0xffffffff60007836 */ /* 0x000fe40000000000 */
[----:B------:R-:W-:-:S03]  /*0cd0*/  IMAD.MOV.U32 R64, RZ, RZ, RZ ;  /* 0x000000ffff407224 */ /* 0x000fc600078e00ff */
[----:B------:R-:W-:-:S13]  /*0ce0*/  ISETP.GE.U32.AND P0, PT, R0, 0x3, PT ;  /* 0x000000030000780c */ /* 0x000fda0003f06070 */
[----:B------:R-:W-:Y:S05]  /*0cf0*/  @!P0 BRA `(.L_x_27) ;  /* 0x0000000800908947 */ /* 0x000fea0003800000 */
[----:B------:R-:W0:Y:S01]  /*0d00*/  S2R R0, SR_TID.Y ;  /* 0x0000000000007919 */ /* 0x000e220000002200 */
[----:B------:R-:W1:Y:S01]  /*0d10*/  S2UR UR6, SR_CgaCtaId ;  /* 0x00000000000679c3 */ /* 0x000e620000008800 */
[----:B------:R-:W-:Y:S01]  /*0d20*/  LOP3.LUT R2, R96, 0x7ffffffc, RZ, 0xc0, !PT ;  /* 0x7ffffffc60027812 */ /* 0x000fe200078ec0ff */
[----:B------:R-:W-:Y:S01]  /*0d30*/  UMOV UR5, 0x400 ;  /* 0x0000040000057882 */ /* 0x000fe20000000000 */
[----:B------:R-:W0:Y:S01]  /*0d40*/  S2R R45, SR_TID.X ;  /* 0x00000000002d7919 */ /* 0x000e220000002100 */
[----:B------:R-:W-:Y:S01]  /*0d50*/  IMAD.MOV.U32 R44, RZ, RZ, RZ ;  /* 0x000000ffff2c7224 */ /* 0x000fe200078e00ff */
[----:B------:R-:W-:-:S04]  /*0d60*/  IADD3 R112, PT, PT, -R2, RZ, RZ ;  /* 0x000000ff02707210 */ /* 0x000fc80007ffe1ff */
[----:B------:R-:W-:Y:S01]  /*0d70*/  ISETP.GE.AND P0, PT, R112, RZ, PT ;  /* 0x000000ff7000720c */ /* 0x000fe20003f06270 */
[----:B-1----:R-:W-:Y:S01]  /*0d80*/  ULEA UR5, UR6, UR5, 0x18 ;  /* 0x0000000506057291 */ /* 0x002fe2000f8ec0ff */
[----:B0-----:R-:W-:-:S05]  /*0d90*/  IMAD R45, R0, 0x40, R45 ;  /* 0x00000040002d7824 */ /* 0x001fca00078e022d */
[----:B------:R-:W-:-:S04]  /*0da0*/  LEA R45, R45, UR5, 0x3 ;  /* 0x000000052d2d7c11 */ /* 0x000fc8000f8e18ff */
[----:B------:R-:W-:Y:S02]  /*0db0*/  IADD3 R45, PT, PT, R45, 0x80, RZ ;  /* 0x000000802d2d7810 */ /* 0x000fe40007ffe0ff */
[----:B------:R-:W-:Y:S05]  /*0dc0*/  @P0 BRA `(.L_x_28) ;  /* 0x0000000400f40947 */ /* 0x000fea0003800000 */
        /* <DEDUP_REMOVED lines=8> */
.L_x_30:
[----:B------:R-:W0:Y:S01]  /*0e50*/  LDC.64 R106, c[0x0][0x388] ;  /* 0x0000e200ff6a7b82 */ /* 0x000e220000000a00 */
[C---:B------:R-:W-:Y:S02]  /*0e60*/  IADD3 R109, PT, PT, R113.reuse, R44, RZ ;  /* 0x0000002c716d7210 */ /* 0x040fe40007ffe0ff */
[C-C-:B------:R-:W-:Y:S02]  /*0e70*/  IADD3 R51, PT, PT, R113.reuse, 0x4, R44.reuse ;  /* 0x0000000471337810 */ /* 0x140fe40007ffe02c */
[--C-:B------:R-:W-:Y:S01]  /*0e80*/  IADD3 R49, PT, PT, R113, 0x8, R44.reuse ;  /* 0x0000000871317810 */ /* 0x100fe20007ffe02c */
[----:B------:R-:W-:Y:S01]  /*0e90*/  VIADD R111, R109, 0x1 ;  /* 0x000000016d6f7836 */ /* 0x000fe20000000000 */
[----:B------:R-:W-:Y:S01]  /*0ea0*/  IADD3 R47, PT, PT, R113, 0xc, R44 ;  /* 0x0000000c712f7810 */ /* 0x000fe20007ffe02c */
[C---:B------:R-:W-:Y:S01]  /*0eb0*/  VIADD R53, R109.reuse, 0x2 ;  /* 0x000000026d357836 */ /* 0x040fe20000000000 */
[----:B------:R-:W-:Y:S01]  /*0ec0*/  IADD3 R55, PT, PT, R109, 0x3, RZ ;  /* 0x000000036d377810 */ /* 0x000fe20007ffe0ff */
[C---:B------:R-:W-:Y:S01]  /*0ed0*/  VIADD R57, R51.reuse, 0x1 ;  /* 0x0000000133397836 */ /* 0x040fe20000000000 */
[C---:B------:R-:W-:Y:S01]  /*0ee0*/  IADD3 R63, PT, PT, R51.reuse, 0x3, RZ ;  /* 0x00000003333f7810 */ /* 0x040fe20007ffe0ff */
[----:B------:R-:W-:Y:S01]  /*0ef0*/  VIADD R59, R51, 0x2 ;  /* 0x00000002333b7836 */ /* 0x000fe20000000000 */
[C---:B------:R-:W-:Y:S01]  /*0f00*/  IADD3 R105, PT, PT, R49.reuse, 0x3, RZ ;  /* 0x0000000331697810 */ /* 0x040fe20007ffe0ff */
[----:B------:R-:W-:Y:S01]  /*0f10*/  VIADD R65, R49, 0x1 ;  /* 0x0000000131417836 */ /* 0x000fe20000000000 */
[----:B------:R-:W-:Y:S01]  /*0f20*/  IADD3 R115, PT, PT, R47, 0x3, RZ ;  /* 0x000000032f737810 */ /* 0x000fe20007ffe0ff */
[----:B------:R-:W-:-:S02]  /*0f30*/  VIADD R67, R49, 0x2 ;  /* 0x0000000231437836 */ /* 0x000fc40000000000 */
        /* <DEDUP_REMOVED lines=53> */
[----:B0-----:R-:W-:Y:S01]  /*1290*/  IADD3 R45, PT, PT, R45, 0x400, RZ ;  /* 0x000004002d2d7810 */ /* 0x001fe20007ffe0ff */
[----:B------:R-:W-:Y:S06]  /*12a0*/  @!P3 BRA `(.L_x_30) ;  /* 0xfffffff800e8b947 */ /* 0x000fec000383ffff */
[----:B------:R-:W-:-:S07]  /*12b0*/  IMAD.MOV.U32 R64, RZ, RZ, R2 ;  /* 0x000000ffff407224 */ /* 0x000fce00078e0002 */
.L_x_29:
[----:B------:R-:W-:-:S05]  /*12c0*/  IMAD.MOV R46, RZ, RZ, -R112 ;  /* 0x000000ffff2e7224 */ /* 0x000fca00078e0a70 */
[----:B------:R-:W-:-:S13]  /*12d0*/  ISETP.GT.AND P3, PT, R46, 0x4, PT ;  /* 0x000000042e00780c */ /* 0x000fda0003f64270 */
[----:B------:R-:W-:Y:S05]  /*12e0*/  @!P3 BRA `(.L_x_31) ;  /* 0x0000000000a4b947 */ /* 0x000fea0003800000 */
[----:B------:R-:W0:Y:S01]  /*12f0*/  LDCU UR5, c[0x0][0x3c4] ;  /* 0x00007880ff0577ac */ /* 0x000e220008000800 */
[----:B------:R-:W1:Y:S01]  /*1300*/  LDC.64 R46, c[0x0][0x388] ;  /* 0x0000e200ff2e7b82 */ /* 0x000e620000000a00 */
[----:B------:R-:W-:-:S05]  /*1310*/  IADD3 R49, PT, PT, R0, UR4, RZ ;  /* 0x0000000400317c10 */ /* 0x000fca000fffe0ff */
        /* <DEDUP_REMOVED lines=27> */
[----:B------:R-:W-:Y:S01]  /*14d0*/  MOV R64, R2 ;  /* 0x0000000200407202 */ /* 0x000fe20000000f00 */
[----:B------:R-:W-:Y:S01]  /*14e0*/  VIADD R44, R44, 0x8 ;  /* 0x000000082c2c7836 */ /* 0x000fe20000000000 */
        /* <DEDUP_REMOVED lines=9> */
.L_x_31:
[----:B------:R-:W-:-:S13]  /*1580*/  ISETP.NE.OR P0, PT, R112, RZ, P0 ;  /* 0x000000ff7000720c */ /* 0x000fda0000705670 */
[----:B------:R-:W-:Y:S05]  /*1590*/  @!P0 BRA `(.L_x_27) ;  /* 0x0000000000688947 */ /* 0x000fea0003800000 */
.L_x_28:
[----:B------:R-:W0:Y:S01]  /*15a0*/  LDCU UR5, c[0x0][0x3c4] ;  /* 0x00007880ff0577ac */ /* 0x000e220008000800 */
[----:B------:R-:W-:-:S05]  /*15b0*/  IADD3 R47, PT, PT, R0, UR4, RZ ;  /* 0x00000004002f7c10 */ /* 0x000fca000fffe0ff */
[----:B0-----:R-:W-:-:S07]  /*15c0*/  IMAD R57, R47, UR5, R94 ;  /* 0x000000052f397c24 */ /* 0x001fce000f8e025e */
.L_x_32:
        /* <DEDUP_REMOVED lines=23> */
.L_x_27:
[----:B------:R-:W-:-:S13]  /*1740*/  LOP3.LUT P0, RZ, R96, 0x3, RZ, 0xc0, !PT ;  /* 0x0000000360ff7812 */ /* 0x000fda000780c0ff */
[----:B------:R-:W-:Y:S05]  /*1750*/  @!P0 BRA `(.L_x_26) ;  /* 0x0000000000708947 */ /* 0x000fea0003800000 */
[----:B------:R-:W0:Y:S01]  /*1760*/  S2R R49, SR_TID.Y ;  /* 0x0000000000317919 */ /* 0x000e220000002200 */
[----:B------:R-:W1:Y:S01]  /*1770*/  LDCU UR5, c[0x0][0x3c4] ;  /* 0x00007880ff0577ac */ /* 0x000e620008000800 */
[----:B------:R-:W2:Y:S01]  /*1780*/  LDC.64 R46, c[0x0][0x388] ;  /* 0x0000e200ff2e7b82 */ /* 0x000ea20000000a00 */
[----:B0-----:R-:W-:-:S05]  /*1790*/  IADD3 R45, PT, PT, R49, UR4, RZ ;  /* 0x00000004312d7c10 */ /* 0x001fca000fffe0ff */
[----:B-1----:R-:W-:-:S04]  /*17a0*/  IMAD R45, R45, UR5, R94 ;  /* 0x000000052d2d7c24 */ /* 0x002fc8000f8e025e */
[----:B------:R-:W-:-:S04]  /*17b0*/  IMAD.IADD R51, R64, 0x1, R45 ;  /* 0x0000000140337824 */ /* 0x000fc800078e022d */
[----:B--2---:R-:W-:-:S06]  /*17c0*/  IMAD.WIDE.U32 R44, R51, 0x8, R46 ;  /* 0x00000008332c7825 */ /* 0x004fcc00078e002e */
[----:B------:R-:W2:Y:S01]  /*17d0*/  LDG.E.64 R44, desc[UR10][R44.64] ;  /* 0x0000000a2c2c7981 */ /* 0x000ea2000c1e1b00 */
[----:B------:R-:W0:Y:S01]  /*17e0*/  S2UR UR6, SR_CgaCtaId ;  /* 0x00000000000679c3 */ /* 0x000e220000008800 */
[----:B------:R-:W-:Y:S01]  /*17f0*/  UMOV UR5, 0x400 ;  /* 0x0000040000057882 */ /* 0x000fe20000000000 */
[----:B------:R-:W-:Y:S01]  /*1800*/  LOP3.LUT R0, R96, 0x3, RZ, 0xc0, !PT ;  /* 0x0000000360007812 */ /* 0x000fe200078ec0ff */
[----:B------:R-:W1:Y:S03]  /*1810*/  S2R R53, SR_TID.X ;  /* 0x0000000000357919 */ /* 0x000e660000002100 */
[----:B------:R-:W-:Y:S01]  /*1820*/  ISETP.NE.AND P0, PT, R0, 0x1, PT ;  /* 0x000000010000780c */ /* 0x000fe20003f05270 */
[----:B0-----:R-:W-:-:S06]  /*1830*/  ULEA UR5, UR6, UR5, 0x18 ;  /* 0x0000000506057291 */ /* 0x001fcc000f8ec0ff */
[----:B------:R-:W-:Y:S01]  /*1840*/  LEA R49, R49, UR5, 0x9 ;  /* 0x0000000531317c11 */ /* 0x000fe2000f8e48ff */
[----:B-1----:R-:W-:-:S05]  /*1850*/  IMAD R64, R64, 0x8, R53 ;  /* 0x0000000840407824 */ /* 0x002fca00078e0235 */
[----:B------:R-:W-:-:S05]  /*1860*/  LEA R53, R64, R49, 0x3 ;  /* 0x0000003140357211 */ /* 0x000fca00078e18ff */
[----:B--2---:R0:W-:Y:S01]  /*1870*/  STS.64 [R53], R44 ;  /* 0x0000002c35007388 */ /* 0x0041e20000000a00 */
[----:B------:R-:W-:Y:S05]  /*1880*/  @!P0 BRA `(.L_x_26) ;  /* 0x0000000000248947 */ /* 0x000fea0003800000 */
[----:B------:R-:W-:Y:S01]  /*1890*/  ISETP.NE.AND P0, PT, R0, 0x2, PT ;  /* 0x000000020000780c */ /* 0x000fe20003f05270 */
[----:B0-----:R-:W-:-:S04]  /*18a0*/  VIADD R45, R51, 0x1 ;  /* 0x00000001332d7836 */ /* 0x001fc80000000000 */
[----:B------:R-:W-:-:S06]  /*18b0*/  IMAD.WIDE.U32 R44, R45, 0x8, R46 ;  /* 0x000000082d2c7825 */ /* 0x000fcc00078e002e */
[----:B------:R-:W2:Y:S02]  /*18c0*/  LDG.E.64 R44, desc[UR10][R44.64] ;  /* 0x0000000a2c2c7981 */ /* 0x000ea4000c1e1b00 */
[----:B------:R-:W-:-:S04]  /*18d0*/  @P0 VIADD R49, R51, 0x2 ;  /* 0x0000000233310836 */ /* 0x000fc80000000000 */
[----:B------:R-:W-:-:S06]  /*18e0*/  @P0 IMAD.WIDE.U32 R46, R49, 0x8, R46 ;  /* 0x00000008312e0825 */ /* 0x000fcc00078e002e */
[----:B------:R-:W3:Y:S04]  /*18f0*/  @P0 LDG.E.64 R46, desc[UR10][R46.64] ;  /* 0x0000000a2e2e0981 */ /* 0x000ee8000c1e1b00 */
[----:B--2---:R1:W-:Y:S04]  /*1900*/  STS.64 [R53+0x40], R44 ;  /* 0x0000402c35007388 */ /* 0x0043e80000000a00 */
[----:B---3--:R1:W-:Y:S02]  /*1910*/  @P0 STS.64 [R53+0x80], R46 ;  /* 0x0000802e35000388 */ /* 0x0083e40000000a00 */
.L_x_26:
[----:B------:R-:W-:Y:S05]  /*1920*/  BSYNC.RECONVERGENT B0 ;  /* 0x0000000000007941 */ /* 0x000fea0003800200 */
.L_x_25:
[----:B------:R-:W-:Y:S04]  /*1930*/  BSSY.RECONVERGENT B0, `(.L_x_33) ;  /* 0x0000069000007945 */ /* 0x000fe80003800200 */
[----:B------:R-:W-:Y:S05]  /*1940*/  @!P1 BRA `(.L_x_34) ;  /* 0x00000004009c9947 */ /* 0x000fea0003800000 */
[----:B------:R-:W-:Y:S01]  /*1950*/  ISETP.GT.AND P0, PT, R97, RZ, PT ;  /* 0x000000ff6100720c */ /* 0x000fe20003f04270 */
[----:B01----:R-:W-:-:S12]  /*1960*/  HFMA2 R45, -RZ, RZ, 0, 0 ;  /* 0x00000000ff2d7431 */ /* 0x003fd800000001ff */
[----:B------:R-:W-:Y:S05]  /*1970*/  @!P0 BRA `(.L_x_35) ;  /* 0x0000000400388947 */ /* 0x000fea0003800000 */
[----:B------:R-:W-:Y:S01]  /*1980*/  IMAD.IADD R0, R97, 0x1, -R45 ;  /* 0x0000000161007824 */ /* 0x000fe200078e0a2d */
[----:B------:R-:W-:-:S04]  /*1990*/  PLOP3.LUT P0, PT, PT, PT, PT, 0x80, 0x8 ;  /* 0x000000000008781c */ /* 0x000fc80003f0f070 */
[----:B------:R-:W-:-:S13]  /*19a0*/  ISETP.GT.AND P3, PT, R0, 0x3, PT ;  /* 0x000000030000780c */ /* 0x000fda0003f64270 */
[----:B------:R-:W-:Y:S05]  /*19b0*/  @!P3 BRA `(.L_x_36) ;  /* 0x0000000000a8b947 */ /* 0x000fea0003800000 */
[----:B------:R-:W0:Y:S01]  /*19c0*/  S2R R55, SR_TID.X ;  /* 0x0000000000377919 */ /* 0x000e220000002100 */
[----:B------:R-:W1:Y:S01]  /*19d0*/  S2UR UR6, SR_CgaCtaId ;  /* 0x00000000000679c3 */ /* 0x000e620000008800 */
[----:B------:R-:W-:Y:S01]  /*19e0*/  UMOV UR5, 0x400 ;  /* 0x0000040000057882 */ /* 0x000fe20000000000 */
[----:B------:R-:W-:Y:S01]  /*19f0*/  PLOP3.LUT P0, PT, PT, PT, PT, 0x8, 0x80 ;  /* 0x000000000080781c */ /* 0x000fe20003f0e170 */
[----:B------:R-:W2:Y:S01]  /*1a00*/  S2R R56, SR_TID.Y ;  /* 0x0000000000387919 */ /* 0x000ea20000002200 */
[----:B------:R-:W-:Y:S01]  /*1a10*/  UIADD3 UR5, UPT, UPT, UR5, 0x1000, URZ ;  /* 0x0000100005057890 */ /* 0x000fe2000fffe0ff */
[----:B------:R-:W-:Y:S01]  /*1a20*/  VIADD R54, R97, 0xfffffffd ;  /* 0xfffffffd61367836 */ /* 0x000fe20000000000 */
[----:B------:R-:W3:Y:S01]  /*1a30*/  LDCU UR8, c[0x0][0x3ac] ;  /* 0x00007580ff0877ac */ /* 0x000ee20008000800 */
[----:B------:R-:W4:Y:S01]  /*1a40*/  LDCU UR7, c[0x0][0x3a0] ;  /* 0x00007400ff0777ac */ /* 0x000f220008000800 */
[----:B-1----:R-:W-:Y:S01]  /*1a50*/  ULEA UR5, UR6, UR5, 0x18 ;  /* 0x0000000506057291 */ /* 0x002fe2000f8ec0ff */
[----:B0-----:R-:W-:-:S05]  /*1a60*/  IADD3 R59, PT, PT, R55, UR4, RZ ;  /* 0x00000004373b7c10 */ /* 0x001fca000fffe0ff */
[----:B---34-:R-:W-:-:S07]  /*1a70*/  LEA R55, R55, UR5, 0x9 ;  /* 0x0000000537377c11 */ /* 0x018fce000f8e48ff */
.L_x_37:
        /* <DEDUP_REMOVED lines=15> */
[----:B------:R-:W3:Y:S02]  /*1b70*/  LDG.E.64 R48, desc[UR10][R48.64] ;  /* 0x0000000a30307981 */ /* 0x000ee4000c1e1b00 */
[--C-:B------:R-:W-:Y:S02]  /*1b80*/  IMAD.WIDE.U32 R52, R53, 0x8, R46.reuse ;  /* 0x0000000835347825 */ /* 0x100fe400078e002e */
[----:B------:R-:W4:Y:S02]  /*1b90*/  LDG.E.64 R50, desc[UR10][R50.64] ;  /* 0x0000000a32327981 */ /* 0x000f24000c1e1b00 */
[----:B------:R-:W-:Y:S02]  /*1ba0*/  IMAD.WIDE.U32 R46, R57, 0x8, R46 ;  /* 0x00000008392e7825 */ /* 0x000fe400078e002e */
[----:B------:R-:W5:Y:S04]  /*1bb0*/  LDG.E.64 R52, desc[UR10][R52.64] ;  /* 0x0000000a34347981 */ /* 0x000f68000c1e1b00 */
[----:B------:R-:W5:Y:S01]  /*1bc0*/  LDG.E.64 R46, desc[UR10][R46.64] ;  /* 0x0000000a2e2e7981 */ /* 0x000f62000c1e1b00 */
[----:B--2---:R-:W-:-:S05]  /*1bd0*/  IMAD R0, R45, 0x10, R56 ;  /* 0x000000102d007824 */ /* 0x004fca00078e0238 */
[----:B------:R-:W-:Y:S01]  /*1be0*/  LEA R57, R0, R55, 0x3 ;  /* 0x0000003700397211 */ /* 0x000fe200078e18ff */
[----:B------:R-:W-:-:S05]  /*1bf0*/  VIADD R45, R45, 0x4 ;  /* 0x000000042d2d7836 */ /* 0x000fca0000000000 */
[----:B------:R-:W-:Y:S01]  /*1c00*/  ISETP.GE.AND P3, PT, R45, R54, PT ;  /* 0x000000362d00720c */ /* 0x000fe20003f66270 */
[----:B---3--:R0:W-:Y:S04]  /*1c10*/  STS.64 [R57], R48 ;  /* 0x0000003039007388 */ /* 0x0081e80000000a00 */
[----:B----4-:R0:W-:Y:S04]  /*1c20*/  STS.64 [R57+0x80], R50 ;  /* 0x0000803239007388 */ /* 0x0101e80000000a00 */
[----:B-----5:R0:W-:Y:S04]  /*1c30*/  STS.64 [R57+0x100], R52 ;  /* 0x0001003439007388 */ /* 0x0201e80000000a00 */
[----:B------:R0:W-:Y:S01]  /*1c40*/  STS.64 [R57+0x180], R46 ;  /* 0x0001802e39007388 */ /* 0x0001e20000000a00 */
[----:B------:R-:W-:Y:S05]  /*1c50*/  @!P3 BRA `(.L_x_37) ;  /* 0xfffffffc0088b947 */ /* 0x000fea000383ffff */
.L_x_36:
[----:B------:R-:W-:-:S05]  /*1c60*/  IMAD.IADD R0, R97, 0x1, -R45 ;  /* 0x0000000161007824 */ /* 0x000fca00078e0a2d */
[----:B------:R-:W-:-:S13]  /*1c70*/  ISETP.GT.AND P3, PT, R0, 0x1, PT ;  /* 0x000000010000780c */ /* 0x000fda0003f64270 */
[----:B------:R-:W-:Y:S05]  /*1c80*/  @!P3 BRA `(.L_x_38) ;  /* 0x00000000006cb947 */ /* 0x000fea0003800000 */
[----:B------:R-:W1:Y:S01]  /*1c90*/  S2R R44, SR_TID.X ;  /* 0x00000000002c7919 */ /* 0x000e620000002100 */
[----:B------:R-:W2:Y:S01]  /*1ca0*/  LDCU UR5, c[0x0][0x3a0] ;  /* 0x00007400ff0577ac */ /* 0x000ea20008000800 */
[----:B0-----:R-:W0:Y:S01]  /*1cb0*/  LDC.64 R48, c[0x0][0x390] ;  /* 0x0000e400ff307b82 */ /* 0x001e220000000a00 */
[C---:B------:R-:W-:Y:S01]  /*1cc0*/  IADD3 R0, PT, PT, R4.reuse, R45, RZ ;  /* 0x0000002d04007210 */ /* 0x040fe20007ffe0ff */
[----:B------:R-:W3:Y:S01]  /*1cd0*/  LDCU UR6, c[0x0][0x3ac] ;  /* 0x00007580ff0677ac */ /* 0x000ee20008000800 */
[----:B------:R-:W-:-:S03]  /*1ce0*/  IADD3 R2, PT, PT, R4, 0x1, R45 ;  /* 0x0000000104027810 */ /* 0x000fc60007ffe02d */
[--C-:B--2---:R-:W-:Y:S02]  /*1cf0*/  IMAD R0, R0, UR5, R5.reuse ;  /* 0x0000000500007c24 */ /* 0x104fe4000f8e0205 */
[----:B------:R-:W-:Y:S02]  /*1d00*/  IMAD R2, R2, UR5, R5 ;  /* 0x0000000502027c24 */ /* 0x000fe4000f8e0205 */
[----:B-1----:R-:W-:-:S04]  /*1d10*/  VIADD R51, R44, UR4 ;  /* 0x000000042c337c36 */ /* 0x002fc80008000000 */
[--C-:B---3--:R-:W-:Y:S02]  /*1d20*/  IMAD R47, R0, UR6, R51.reuse ;  /* 0x00000006002f7c24 */ /* 0x108fe4000f8e0233 */
[----:B------:R-:W-:Y:S02]  /*1d30*/  IMAD R51, R2, UR6, R51 ;  /* 0x0000000602337c24 */ /* 0x000fe4000f8e0233 */
[----:B0-----:R-:W-:-:S04]  /*1d40*/  IMAD.WIDE.U32 R46, R47, 0x8, R48 ;  /* 0x000000082f2e7825 */ /* 0x001fc800078e0030 */
[----:B------:R-:W-:Y:S02]  /*1d50*/  IMAD.WIDE.U32 R48, R51, 0x8, R48 ;  /* 0x0000000833307825 */ /* 0x000fe400078e0030 */
[----:B------:R-:W2:Y:S04]  /*1d60*/  LDG.E.64 R46, desc[UR10][R46.64] ;  /* 0x0000000a2e2e7981 */ /* 0x000ea8000c1e1b00 */
[----:B------:R-:W3:Y:S01]  /*1d70*/  LDG.E.64 R48, desc[UR10][R48.64] ;  /* 0x0000000a30307981 */ /* 0x000ee2000c1e1b00 */
[----:B------:R-:W0:Y:S01]  /*1d80*/  S2UR UR6, SR_CgaCtaId ;  /* 0x00000000000679c3 */ /* 0x000e220000008800 */
[----:B------:R-:W-:Y:S01]  /*1d90*/  UMOV UR5, 0x400 ;  /* 0x0000040000057882 */ /* 0x000fe20000000000 */
[----:B------:R-:W-:Y:S01]  /*1da0*/  PLOP3.LUT P0, PT, PT, PT, PT, 0x8, 0x80 ;  /* 0x000000000080781c */ /* 0x000fe20003f0e170 */
[----:B------:R-:W1:Y:S01]  /*1db0*/  S2R R0, SR_TID.Y ;  /* 0x0000000000007919 */ /* 0x000e620000002200 */
[----:B------:R-:W-:-:S04]  /*1dc0*/  UIADD3 UR5, UPT, UPT, UR5, 0x1000, URZ ;  /* 0x0000100005057890 */ /* 0x000fc8000fffe0ff */
[----:B0-----:R-:W-:-:S06]  /*1dd0*/  ULEA UR5, UR6, UR5, 0x18 ;  /* 0x0000000506057291 */ /* 0x001fcc000f8ec0ff */
[----:B------:R-:W-:Y:S01]  /*1de0*/  LEA R51, R44, UR5, 0x9 ;  /* 0x000000052c337c11 */ /* 0x000fe2000f8e48ff */
[C---:B-1----:R-:W-:Y:S02]  /*1df0*/  IMAD R0, R45.reuse, 0x10, R0 ;  /* 0x000000102d007824 */ /* 0x042fe400078e0200 */
[----:B------:R-:W-:-:S03]  /*1e00*/  VIADD R45, R45, 0x2 ;  /* 0x000000022d2d7836 */ /* 0x000fc60000000000 */
[----:B------:R-:W-:-:S05]  /*1e10*/  LEA R51, R0, R51, 0x3 ;  /* 0x0000003300337211 */ /* 0x000fca00078e18ff */
[----:B--2---:R1:W-:Y:S04]  /*1e20*/  STS.64 [R51], R46 ;  /* 0x0000002e33007388 */ /* 0x0043e80000000a00 */
[----:B---3--:R1:W-:Y:S02]  /*1e30*/  STS.64 [R51+0x80], R48 ;  /* 0x0000803033007388 */ /* 0x0083e40000000a00 */
.L_x_38:
[----:B------:R-:W-:-:S13]  /*1e40*/  ISETP.NE.OR P0, PT, R45, R97, P0 ;  /* 0x000000612d00720c */ /* 0x000fda0000705670 */
[----:B------:R-:W-:Y:S05]  /*1e50*/  @!P0 BRA `(.L_x_34) ;  /* 0x0000000000588947 */ /* 0x000fea0003800000 */
.L_x_35:
[----:B------:R-:W2:Y:S01]  /*1e60*/  S2R R0, SR_TID.X ;  /* 0x0000000000007919 */ /* 0x000ea20000002100 */
[----:B------:R-:W3:Y:S01]  /*1e70*/  S2UR UR6, SR_CgaCtaId ;  /* 0x00000000000679c3 */ /* 0x000ee20000008800 */
[----:B------:R-:W-:Y:S01]  /*1e80*/  UMOV UR5, 0x400 ;  /* 0x0000040000057882 */ /* 0x000fe20000000000 */
[----:B------:R-:W4:Y:S01]  /*1e90*/  LDCU UR8, c[0x0][0x3ac] ;  /* 0x00007580ff0877ac */ /* 0x000f220008000800 */
[----:B------:R-:W0:Y:S01]  /*1ea0*/  S2R R44, SR_TID.Y ;  /* 0x00000000002c7919 */ /* 0x000e220000002200 */
[----:B------:R-:W-:Y:S01]  /*1eb0*/  UIADD3 UR5, UPT, UPT, UR5, 0x1000, URZ ;  /* 0x0000100005057890 */ /* 0x000fe2000fffe0ff */
[----:B------:R-:W0:Y:S03]  /*1ec0*/  LDCU UR7, c[0x0][0x3a0] ;  /* 0x00007400ff0777ac */ /* 0x000e260008000800 */
[----:B---3--:R-:W-:Y:S01]  /*1ed0*/  ULEA UR5, UR6, UR5, 0x18 ;  /* 0x0000000506057291 */ /* 0x008fe2000f8ec0ff */
[----:B--2---:R-:W-:-:S05]  /*1ee0*/  VIADD R2, R0, UR4 ;  /* 0x0000000400027c36 */ /* 0x004fca0008000000 */
[----:B----4-:R-:W-:-:S07]  /*1ef0*/  LEA R0, R0, UR5, 0x9 ;  /* 0x0000000500007c11 */ /* 0x010fce000f8e48ff */
.L_x_39:
[----:B012---:R-:W0:Y:S01]  /*1f00*/  LDC.64 R46, c[0x0][0x390] ;  /* 0x0000e400ff2e7b82 */ /* 0x007e220000000a00 */
[----:B------:R-:W-:-:S05]  /*1f10*/  IADD3 R48, PT, PT, R4, R45, RZ ;  /* 0x0000002d04307210 */ /* 0x000fca0007ffe0ff */
[----:B------:R-:W-:-:S04]  /*1f20*/  IMAD R49, R48, UR7, R5 ;  /* 0x0000000730317c24 */ /* 0x000fc8000f8e0205 */
[----:B------:R-:W-:-:S04]  /*1f30*/  IMAD R49, R49, UR8, R2 ;  /* 0x0000000831317c24 */ /* 0x000fc8000f8e0202 */
[----:B0-----:R-:W-:-:S06]  /*1f40*/  IMAD.WIDE.U32 R46, R49, 0x8, R46 ;  /* 0x00000008312e7825 */ /* 0x001fcc00078e002e */
[----:B------:R-:W2:Y:S01]  /*1f50*/  LDG.E.64 R46, desc[UR10][R46.64] ;  /* 0x0000000a2e2e7981 */ /* 0x000ea2000c1e1b00 */
[C---:B------:R-:W-:Y:S01]  /*1f60*/  IMAD R49, R45.reuse, 0x10, R44 ;  /* 0x000000102d317824 */ /* 0x040fe200078e022c */
[----:B------:R-:W-:-:S03]  /*1f70*/  IADD3 R45, PT, PT, R45, 0x1, RZ ;  /* 0x000000012d2d7810 */ /* 0x000fc60007ffe0ff */
[----:B------:R-:W-:Y:S01]  /*1f80*/  IMAD R49, R49, 0x8, R0 ;  /* 0x0000000831317824 */ /* 0x000fe200078e0200 */
[----:B------:R-:W-:-:S04]  /*1f90*/  ISETP.NE.AND P0, PT, R45, R97, PT ;  /* 0x000000612d00720c */ /* 0x000fc80003f05270 */
[----:B--2---:R2:W-:Y:S09]  /*1fa0*/  STS.64 [R49], R46 ;  /* 0x0000002e31007388 */ /* 0x0045f20000000a00 */
[----:B------:R-:W-:Y:S05]  /*1fb0*/  @P0 BRA `(.L_x_39) ;  /* 0xfffffffc00d00947 */ /* 0x000fea000383ffff */
.L_x_34:
[----:B------:R-:W-:Y:S05]  /*1fc0*/  BSYNC.RECONVERGENT B0 ;  /* 0x0000000000007941 */ /* 0x000fea0003800200 */
.L_x_33:
[----:B------:R-:W3:Y:S01]  /*1fd0*/  S2UR UR6, SR_CgaCtaId ;  /* 0x00000000000679c3 */ /* 0x000ee20000008800 */
[----:B------:R-:W4:Y:S01]  /*1fe0*/  S2R R2, SR_TID.X ;  /* 0x0000000000027919 */ /* 0x000f220000002100 */
[----:B------:R-:W-:Y:S02]  /*1ff0*/  UMOV UR5, 0x400 ;  /* 0x0000040000057882 */ /* 0x000fe40000000000 */
[----:B------:R-:W-:Y:S01]  /*2000*/  UIADD3 UR8, UPT, UPT, UR5, 0x1000, URZ ;  /* 0x0000100005087890 */ /* 0x000fe2000fffe0ff */
[----:B------:R-:W0:Y:S03]  /*2010*/  S2R R0, SR_TID.Y ;  /* 0x0000000000007919 */ /* 0x000e260000002200 */
[----:B------:R-:W-:Y:S01]  /*2020*/  BAR.SYNC.DEFER_BLOCKING 0x0 ;  /* 0x0000000000007b1d */ /* 0x000fe20000010000 */
[----:B---3--:R-:W-:Y:S02]  /*2030*/  ULEA UR7, UR6, UR5, 0x18 ;  /* 0x0000000506077291 */ /* 0x008fe4000f8ec0ff */
[----:B------:R-:W-:-:S03]  /*2040*/  ULEA UR8, UR6, UR8, 0x18 ;  /* 0x0000000806087291 */ /* 0x000fc6000f8ec0ff */
[----:B------:R-:W-:-:S09]  /*2050*/  UMOV UR5, URZ ;  /* 0x000000ff00057c82 */ /* 0x000fd20008000000 */
.L_x_40:
[----:B------:R-:W-:Y:S02]  /*2060*/  ULEA UR6, UR5, UR7, 0x9 ;  /* 0x0000000705067291 */ /* 0x000fe4000f8e48ff */
[----:B------:R-:W-:Y:S02]  /*2070*/  ULEA UR9, UR5, UR8, 0x9 ;  /* 0x0000000805097291 */ /* 0x000fe4000f8e48ff */
[----:B------:R-:W-:Y:S02]  /*2080*/  UIADD3 UR5, UPT, UPT, UR5, 0x2, URZ ;  /* 0x0000000205057890 */ /* 0x000fe4000fffe0ff */
[----:B----4-:R-:W-:Y:S02]  /*2090*/  LEA R100, R2, UR6, 0x3 ;  /* 0x0000000602647c11 */ /* 0x010fe4000f8e18ff */
[----:B0-----:R-:W-:Y:S01]  /*20a0*/  LEA R101, R0, UR9, 0x3 ;  /* 0x0000000900657c11 */ /* 0x001fe2000f8e18ff */
[----:B------:R-:W-:Y:S02]  /*20b0*/  UISETP.NE.AND UP0, UPT, UR5, 0x8, UPT ;  /* 0x000000080500788c */ /* 0x000fe4000bf05270 */
[----:B-12---:R-:W-:Y:S04]  /*20c0*/  LDS.64 R46, [R100+0x100] ;  /* 0x00010000642e7984 */ /* 0x006fe80000000a00 */
        /* <DEDUP_REMOVED lines=12> */
[C---:B-1----:R-:W-:Y:S01]  /*2190*/  DFMA R82, R46.reuse, R56, R82 ;  /* 0x000000382e52722b */ /* 0x042fe20000000052 */
[----:B------:R-:W-:Y:S01]  /*21a0*/  LDS.64 R106, [R100+0x380] ;  /* 0x00038000646a7984 */ /* 0x000fe20000000a00 */
[----:B--2---:R-:W-:-:S03]  /*21b0*/  DFMA R90, R46, R54, R90 ;  /* 0x000000362e5a722b */ /* 0x004fc6000000005a */
[----:B------:R-:W0:Y:S01]  /*21c0*/  LDS.64 R50, [R101+0x200] ;  /* 0x0002000065327984 */ /* 0x000e220000000a00 */
[----:B---3--:R-:W-:-:S03]  /*21d0*/  DFMA R28, R46, R52, R28 ;  /* 0x000000342e1c722b */ /* 0x008fc6000000001c */
[----:B------:R-:W1:Y:S01]  /*21e0*/  LDS.64 R48, [R101+0x280] ;  /* 0x0002800065307984 */ /* 0x000e620000000a00 */
[----:B----4-:R-:W-:-:S03]  /*21f0*/  DFMA R72, R44, R58, R72 ;  /* 0x0000003a2c48722b */ /* 0x010fc60000000048 */
[----:B------:R-:W2:Y:S01]  /*2200*/  LDS.64 R46, [R101+0x300] ;  /* 0x00030000652e7984 */ /* 0x000ea20000000a00 */
[C---:B------:R-:W-:Y:S02]  /*2210*/  DFMA R80, R44.reuse, R56, R80 ;  /* 0x000000382c50722b */ /* 0x040fe40000000050 */
[C---:B------:R-:W-:Y:S01]  /*2220*/  DFMA R88, R44.reuse, R54, R88 ;  /* 0x000000362c58722b */ /* 0x040fe20000000058 */
[----:B------:R-:W-:Y:S01]  /*2230*/  LDS.64 R112, [R100+0x340] ;  /* 0x0003400064707984 */ /* 0x000fe20000000a00 */
[----:B------:R-:W-:Y:S02]  /*2240*/  DFMA R30, R44, R52, R30 ;  /* 0x000000342c1e722b */ /* 0x000fe4000000001e */
[C---:B-----5:R-:W-:Y:S01]  /*2250*/  DFMA R70, R102.reuse, R58, R70 ;  /* 0x0000003a6646722b */ /* 0x060fe20000000046 */
[----:B------:R-:W3:Y:S01]  /*2260*/  LDS.64 R44, [R101+0x380] ;  /* 0x00038000652c7984 */ /* 0x000ee20000000a00 */
[C---:B------:R-:W-:Y:S02]  /*2270*/  DFMA R78, R102.reuse, R56, R78 ;  /* 0x00000038664e722b */ /* 0x040fe4000000004e */
[C---:B------:R-:W-:Y:S01]  /*2280*/  DFMA R86, R102.reuse, R54, R86 ;  /* 0x000000366656722b */ /* 0x040fe20000000056 */
[----:B------:R-:W4:Y:S01]  /*2290*/  LDS.64 R110, [R100+0x300] ;  /* 0x00030000646e7984 */ /* 0x000f220000000a00 */
[----:B------:R-:W-:-:S02]  /*22a0*/  DFMA R92, R102, R52, R92 ;  /* 0x00000034665c722b */ /* 0x000fc4000000005c */
[C---:B------:R-:W-:Y:S01]  /*22b0*/  DFMA R68, R64.reuse, R58, R68 ;  /* 0x0000003a4044722b */ /* 0x040fe20000000044 */
[----:B------:R-:W5:Y:S01]  /*22c0*/  LDS.64 R104, [R100+0x2c0] ;  /* 0x0002c00064687984 */ /* 0x000f620000000a00 */
[C---:B------:R-:W-:Y:S02]  /*22d0*/  DFMA R76, R64.reuse, R56, R76 ;  /* 0x00000038404c722b */ /* 0x040fe4000000004c */
[C---:B------:R-:W-:Y:S01]  /*22e0*/  DFMA R84, R64.reuse, R54, R84 ;  /* 0x000000364054722b */ /* 0x040fe20000000054 */
[----:B------:R-:W5:Y:S01]  /*22f0*/  LDS.64 R102, [R100+0x280] ;  /* 0x0002800064667984 */ /* 0x000f620000000a00 */
[----:B------:R-:W-:Y:S02]  /*2300*/  DFMA R60, R64, R52, R60 ;  /* 0x00000034403c722b */ /* 0x000fe4000000003c */
[C---:B------:R-:W-:Y:S01]  /*2310*/  DFMA R22, R62.reuse, R58, R22 ;  /* 0x0000003a3e16722b */ /* 0x040fe20000000016 */
[----:B------:R-:W-:Y:S01]  /*2320*/  LDS.64 R64, [R100+0x200] ;  /* 0x0002000064407984 */ /* 0x000fe20000000a00 */
[----:B------:R-:W-:-:S02]  /*2330*/  DFMA R20, R62, R56, R20 ;  /* 0x000000383e14722b */ /* 0x000fc40000000014 */
[C---:B------:R-:W-:Y:S02]  /*2340*/  DFMA R18, R62.reuse, R54, R18 ;  /* 0x000000363e12722b */ /* 0x040fe40000000012 */
[----:B------:R-:W-:Y:S02]  /*2350*/  DFMA R16, R62, R52, R16 ;  /* 0x000000343e10722b */ /* 0x000fe40000000010 */
[C---:B------:R-:W-:Y:S01]  /*2360*/  DFMA R14, R66.reuse, R58, R14 ;  /* 0x0000003a420e722b */ /* 0x040fe2000000000e */
[----:B------:R-:W5:Y:S01]  /*2370*/  LDS.64 R62, [R100+0x240] ;  /* 0x00024000643e7984 */ /* 0x000f620000000a00 */
[C---:B------:R-:W-:Y:S02]  /*2380*/  DFMA R12, R66.reuse, R56, R12 ;  /* 0x00000038420c722b */ /* 0x040fe4000000000c */
[C---:B------:R-:W-:Y:S02]  /*2390*/  DFMA R10, R66.reuse, R54, R10 ;  /* 0x00000036420a722b */ /* 0x040fe4000000000a */
[----:B------:R-:W-:Y:S01]  /*23a0*/  DFMA R8, R66, R52, R8 ;  /* 0x000000344208722b */ /* 0x000fe20000000008 */
[----:B------:R-:W5:Y:S01]  /*23b0*/  LDS.64 R66, [R100+0x3c0] ;  /* 0x0003c00064427984 */ /* 0x000f620000000a00 */
        /* <DEDUP_REMOVED lines=11> */
[----:B---3--:R-:W-:Y:S02]  /*2470*/  DFMA R16, R106, R44, R16 ;  /* 0x0000002c6a10722b */ /* 0x008fe40000000010 */
[----:B------:R-:W-:-:S02]  /*2480*/  DFMA R14, R112, R50, R14 ;  /* 0x00000032700e722b */ /* 0x000fc4000000000e */
[C---:B------:R-:W-:Y:S02]  /*2490*/  DFMA R12, R112.reuse, R48, R12 ;  /* 0x00000030700c722b */ /* 0x040fe4000000000c */
[C---:B------:R-:W-:Y:S02]  /*24a0*/  DFMA R10, R112.reuse, R46, R10 ;  /* 0x0000002e700a722b */ /* 0x040fe4000000000a */
[----:B------:R-:W-:Y:S02]  /*24b0*/  DFMA R8, R112, R44, R8 ;  /* 0x0000002c7008722b */ /* 0x000fe40000000008 */
        /* <DEDUP_REMOVED lines=23> */
[----:B------:R-:W-:Y:S01]  /*2630*/  DFMA R34, R66, R44, R34 ;  /* 0x0000002c4222722b */ /* 0x000fe20000000022 */
[----:B------:R-:W-:Y:S10]  /*2640*/  BRA.U UP0, `(.L_x_40) ;  /* 0xfffffff900847547 */ /* 0x000ff4000b83ffff */
[----:B------:R-:W0:Y:S01]  /*2650*/  LDCU UR5, c[0x0][0x3d4] ;  /* 0x00007a80ff0577ac */ /* 0x000e220008000800 */
[----:B------:R-:W-:-:S04]  /*2660*/  UIADD3 UR4, UPT, UPT, UR4, 0x8, URZ ;  /* 0x0000000804047890 */ /* 0x000fc8000fffe0ff */
[----:B0-----:R-:W-:Y:S01]  /*2670*/  UISETP.GE.AND UP0, UPT, UR4, UR5, UPT ;  /* 0x000000050400728c */ /* 0x001fe2000bf06270 */
[----:B------:R-:W-:Y:S08]  /*2680*/  BAR.SYNC.DEFER_BLOCKING 0x0 ;  /* 0x0000000000007b1d */ /* 0x000ff00000010000 */
[----:B------:R-:W-:Y:S05]  /*2690*/  BRA.U !UP0, `(.L_x_41) ;  /* 0xffffffe508807547 */ /* 0x000fea000b83ffff */
.L_x_24:
[----:B------:R-:W0:Y:S02]  /*26a0*/  LDCU UR5, c[0x0][0x39c] ;  /* 0x00007380ff0577ac */ /* 0x000e240008000800 */
[----:B0-----:R-:W-:Y:S02]  /*26b0*/  ISETP.GE.AND P0, PT, R3, UR5, PT ;  /* 0x0000000503007c0c */ /* 0x001fe4000bf06270 */
[C---:B------:R-:W-:Y:S02]  /*26c0*/  LOP3.LUT R3, R2.reuse, 0x7, RZ, 0xc0, !PT ;  /* 0x0000000702037812 */ /* 0x040fe400078ec0ff */
[----:B------:R-:W-:-:S04]  /*26d0*/  ISETP.GT.U32.OR P0, PT, R2, 0x7, P0 ;  /* 0x000000070200780c */ /* 0x000fc80000704470 */
[----:B------:R-:W-:-:S04]  /*26e0*/  ISETP.GE.OR P0, PT, R3, R98, P0 ;  /* 0x000000620300720c */ /* 0x000fc80000706670 */
[----:B------:R-:W-:-:S13]  /*26f0*/  ISETP.GE.OR P0, PT, R0, R99, P0 ;  /* 0x000000630000720c */ /* 0x000fda0000706670 */
[----:B------:R-:W-:Y:S05]  /*2700*/  @P0 EXIT ;  /* 0x000000000000094d */ /* 0x000fea0003800000 */
[C---:B------:R-:W-:Y:S01]  /*2710*/  ISETP.GE.AND P4, PT, R97.reuse, 0x1, PT ;  /* 0x000000016100780c */ /* 0x040fe20003f86270 */
[----:B------:R-:W0:Y:S01]  /*2720*/  LDCU UR4, c[0x0][0x3d0] ;  /* 0x00007a00ff0477ac */ /* 0x000e220008000800 */
[----:B------:R-:W-:Y:S02]  /*2730*/  VIMNMX R0, PT, PT, R97, R96, PT ;  /* 0x0000006061007248 */ /* 0x000fe40003fe0100 */
[C---:B------:R-:W-:Y:S02]  /*2740*/  ISETP.LT.OR P0, PT, R96.reuse, 0x2, !P4 ;  /* 0x000000026000780c */ /* 0x040fe40006701670 */
[----:B------:R-:W-:Y:S02]  /*2750*/  ISETP.LT.OR P1, PT, R96, 0x3, !P4 ;  /* 0x000000036000780c */ /* 0x000fe40006721670 */
[----:B------:R-:W-:Y:S02]  /*2760*/  ISETP.GE.AND P2, PT, R0, 0x1, PT ;  /* 0x000000010000780c */ /* 0x000fe40003f46270 */
[----:B------:R-:W-:-:S02]  /*2770*/  ISETP.GE.AND P3, PT, R96, 0x5, PT ;  /* 0x000000056000780c */ /* 0x000fc40003f66270 */
[----:B------:R-:W-:Y:S02]  /*2780*/  ISETP.LT.OR P4, PT, R96, 0x4, !P4 ;  /* 0x000000046000780c */ /* 0x000fe40006781670 */
[----:B------:R-:W-:-:S03]  /*2790*/  ISETP.LT.OR P5, PT, R97, 0x1, !P3 ;  /* 0x000000016100780c */ /* 0x000fc60005fa1670 */
[----:B------:R-:W1:Y:S08]  /*27a0*/  @!P0 LDC R51, c[0x0][0x3cc] ;  /* 0x0000f300ff338b82 */ /* 0x000e700000000800 */
[----:B------:R-:W2:Y:S08]  /*27b0*/  @!P1 LDC R53, c[0x0][0x3cc] ;  /* 0x0000f300ff359b82 */ /* 0x000eb00000000800 */
[----:B------:R-:W3:Y:S08]  /*27c0*/  @P2 LDC.64 R2, c[0x0][0x380] ;  /* 0x0000e000ff022b82 */ /* 0x000ef00000000a00 */
[----:B------:R-:W4:Y:S01]  /*27d0*/  @!P0 LDC.64 R4, c[0x0][0x380] ;  /* 0x0000e000ff048b82 */ /* 0x000f220000000a00 */
[----:B-1----:R-:W-:-:S07]  /*27e0*/  @!P0 IMAD.IADD R51, R6, 0x1, R51 ;  /* 0x0000000106338824 */ /* 0x002fce00078e0233 */
[----:B------:R-:W1:Y:S01]  /*27f0*/  @!P1 LDC.64 R44, c[0x0][0x380] ;  /* 0x0000e000ff2c9b82 */ /* 0x000e620000000a00 */
[----:B--2---:R-:W-:-:S07]  /*2800*/  @!P1 IMAD R53, R53, 0x2, R6 ;  /* 0x0000000235359824 */ /* 0x004fce00078e0206 */
[----:B------:R-:W2:Y:S01]  /*2810*/  @!P4 LDC R55, c[0x0][0x3cc] ;  /* 0x0000f300ff37cb82 */ /* 0x000ea20000000800 */
[----:B---3--:R-:W-:-:S05]  /*2820*/  @P2 IMAD.WIDE R2, R6, 0x8, R2 ;  /* 0x0000000806022825 */ /* 0x008fca00078e0202 */
        /* <DEDUP_REMOVED lines=8> */
[----:B-1----:R-:W-:-:S05]  /*28b0*/  @!P1 IMAD.WIDE R44, R53, 0x8, R44 ;  /* 0x00000008352c9825 */ /* 0x002fca00078e022c */
[----:B------:R1:W-:Y:S01]  /*28c0*/  @!P1 STG.E.64 desc[UR10][R44.64], R70 ;  /* 0x000000462c009986 */ /* 0x0003e2000c101b0a */
[----:B------:R-:W-:Y:S01]  /*28d0*/  ISETP.GE.AND P1, PT, R96, 0x7, PT ;  /* 0x000000076000780c */ /* 0x000fe20003f26270 */
[----:B------:R-:W0:Y:S01]  /*28e0*/  @!P5 LDC.64 R48, c[0x0][0x380] ;  /* 0x0000e000ff30db82 */ /* 0x000e220000000a00 */
[----:B--2---:R-:W-:Y:S01]  /*28f0*/  @!P4 IMAD R51, R55, 0x3, R6 ;  /* 0x000000033733c824 */ /* 0x004fe200078e0206 */
[----:B-----5:R-:W-:-:S06]  /*2900*/  @!P5 LEA R53, R57, R6, 0x2 ;  /* 0x000000063935d211 */ /* 0x020fcc00078e10ff */
[----:B---3--:R-:W2:Y:S01]  /*2910*/  @!P6 LDC.64 R2, c[0x0][0x380] ;  /* 0x0000e000ff02eb82 */ /* 0x008ea20000000a00 */
[----:B----4-:R-:W-:-:S07]  /*2920*/  @!P4 IMAD.WIDE R46, R51, 0x8, R46 ;  /* 0x00000008332ec825 */ /* 0x010fce00078e022e */
[----:B-1----:R-:W1:Y:S01]  /*2930*/  @!P6 LDC R45, c[0x0][0x3cc] ;  /* 0x0000f300ff2deb82 */ /* 0x002e620000000800 */
[----:B------:R-:W-:Y:S01]  /*2940*/  @!P4 STG.E.64 desc[UR10][R46.64], R72 ;  /* 0x000000482e00c986 */ /* 0x000fe2000c101b0a */
[----:B------:R-:W-:Y:S01]  /*2950*/  ISETP.LT.OR P4, PT, R97, 0x1, !P1 ;  /* 0x000000016100780c */ /* 0x000fe20004f81670 */
[----:B0-----:R-:W-:-:S05]  /*2960*/  @!P5 IMAD.WIDE R48, R53, 0x8, R48 ;  /* 0x000000083530d825 */ /* 0x001fca00078e0230 */
[----:B------:R0:W-:Y:S01]  /*2970*/  @!P5 STG.E.64 desc[UR10][R48.64], R74 ;  /* 0x0000004a3000d986 */ /* 0x0001e2000c101b0a */
[----:B------:R-:W-:-:S06]  /*2980*/  ISETP.LT.OR P5, PT, R97, 0x1, !P0 ;  /* 0x000000016100780c */ /* 0x000fcc00047a1670 */
[----:B------:R-:W3:Y:S01]  /*2990*/  @!P4 LDC R51, c[0x0][0x3cc] ;  /* 0x0000f300ff33cb82 */ /* 0x000ee20000000800 */
[----:B-1----:R-:W-:-:S07]  /*29a0*/  @!P6 IMAD R45, R45, 0x5, R6 ;  /* 0x000000052d2de824 */ /* 0x002fce00078e0206 */
[----:B------:R-:W1:Y:S01]  /*29b0*/  @!P5 LDC R53, c[0x0][0x3cc] ;  /* 0x0000f300ff35db82 */ /* 0x000e620000000800 */
[----:B0-----:R-:W-:Y:S02]  /*29c0*/  VIADD R49, R6, UR4 ;  /* 0x0000000406317c36 */ /* 0x001fe40008000000 */
[----:B--2---:R-:W-:-:S05]  /*29d0*/  @!P6 IMAD.WIDE R2, R45, 0x8, R2 ;  /* 0x000000082d02e825 */ /* 0x004fca00078e0202 */
[----:B------:R-:W0:Y:S01]  /*29e0*/  @!P4 LDC.64 R4, c[0x0][0x380] ;  /* 0x0000e000ff04cb82 */ /* 0x000e220000000a00 */
[----:B------:R2:W-:Y:S01]  /*29f0*/  @!P6 STG.E.64 desc[UR10][R2.64], R14 ;  /* 0x0000000e0200e986 */ /* 0x0005e2000c101b0a */
[----:B------:R-:W-:-:S06]  /*2a00*/  ISETP.GE.AND P6, PT, R96, 0x1, PT ;  /* 0x000000016000780c */ /* 0x000fcc0003fc6270 */
[----:B------:R-:W4:Y:S01]  /*2a10*/  @!P5 LDC.64 R42, c[0x0][0x380] ;  /* 0x0000e000ff2adb82 */ /* 0x000f220000000a00 */
[--C-:B---3--:R-:W-:Y:S02]  /*2a20*/  @!P4 IMAD R47, R51, 0x6, R6.reuse ;  /* 0x00000006332fc824 */ /* 0x108fe400078e0206 */
[----:B-1----:R-:W-:Y:S02]  /*2a30*/  @!P5 IMAD R45, R53, 0x7, R6 ;  /* 0x00000007352dd824 */ /* 0x002fe400078e0206 */
[----:B0-----:R-:W-:-:S05]  /*2a40*/  @!P4 IMAD.WIDE R4, R47, 0x8, R4 ;  /* 0x000000082f04c825 */ /* 0x001fca00078e0204 */
[----:B------:R0:W-:Y:S01]  /*2a50*/  @!P4 STG.E.64 desc[UR10][R4.64], R22 ;  /* 0x000000160400c986 */ /* 0x0001e2000c101b0a */
[----:B------:R-:W-:Y:S01]  /*2a60*/  ISETP.GE.AND P4, PT, R0, 0x2, PT ;  /* 0x000000020000780c */ /* 0x000fe20003f86270 */
[----:B----4-:R-:W-:-:S05]  /*2a70*/  @!P5 IMAD.WIDE R42, R45, 0x8, R42 ;  /* 0x000000082d2ad825 */ /* 0x010fca00078e022a */
[----:B------:R-:W-:Y:S01]  /*2a80*/  @!P5 STG.E.64 desc[UR10][R42.64], R32 ;  /* 0x000000202a00d986 */ /* 0x000fe2000c101b0a */
[----:B------:R-:W-:-:S06]  /*2a90*/  ISETP.LT.OR P5, PT, R97, 0x2, !P6 ;  /* 0x000000026100780c */ /* 0x000fcc00077a1670 */
[----:B------:R-:W2:Y:S08]  /*2aa0*/  @P4 LDC R48, c[0x0][0x3cc] ;  /* 0x0000f300ff304b82 */ /* 0x000eb00000000800 */
[----:B------:R-:W1:Y:S08]  /*2ab0*/  @!P5 LDC.64 R44, c[0x0][0x380] ;  /* 0x0000e000ff2cdb82 */ /* 0x000e700000000a00 */
[----:B------:R-:W0:Y:S01]  /*2ac0*/  @P4 LDC.64 R46, c[0x0][0x380] ;  /* 0x0000e000ff2e4b82 */ /* 0x000e220000000a00 */
[----:B--2---:R-:W-:-:S02]  /*2ad0*/  @P4 IMAD.IADD R15, R49, 0x1, R48 ;  /* 0x00000001310f4824 */ /* 0x004fc400078e0230 */
[----:B-1----:R-:W-:-:S05]  /*2ae0*/  @!P5 IMAD.WIDE R2, R49, 0x8, R44 ;  /* 0x000000083102d825 */ /* 0x002fca00078e022c */
[----:B------:R1:W-:Y:S01]  /*2af0*/  @!P5 STG.E.64 desc[UR10][R2.64], R24 ;  /* 0x000000180200d986 */ /* 0x0003e2000c101b0a */
[----:B------:R-:W-:Y:S01]  /*2b00*/  ISETP.GE.AND P5, PT, R96, 0x3, PT ;  /* 0x000000036000780c */ /* 0x000fe20003fa6270 */
[----:B0-----:R-:W-:-:S05]  /*2b10*/  @P4 IMAD.WIDE R4, R15, 0x8, R46 ;  /* 0x000000080f044825 */ /* 0x001fca00078e022e */
[----:B------:R0:W-:Y:S01]  /*2b20*/  @P4 STG.E.64 desc[UR10][R4.64], R76 ;  /* 0x0000004c04004986 */ /* 0x0001e2000c101b0a */
[----:B------:R-:W-:Y:S02]  /*2b30*/  ISETP.LT.OR P4, PT, R97, 0x2, !P5 ;  /* 0x000000026100780c */ /* 0x000fe40006f81670 */
[----:B------:R-:W-:-:S11]  /*2b40*/  ISETP.GE.AND P5, PT, R96, 0x4, PT ;  /* 0x000000046000780c */ /* 0x000fd60003fa6270 */
[----:B------:R-:W2:Y:S08]  /*2b50*/  @!P4 LDC R6, c[0x0][0x3cc] ;  /* 0x0000f300ff06cb82 */ /* 0x000eb00000000800 */
[----:B------:R-:W3:Y:S01]  /*2b60*/  @!P4 LDC.64 R14, c[0x0][0x380] ;  /* 0x0000e000ff0ecb82 */ /* 0x000ee20000000a00 */
[----:B--2---:R-:W-:-:S05]  /*2b70*/  @!P4 LEA R23, R6, R49, 0x1 ;  /* 0x000000310617c211 */ /* 0x004fca00078e08ff */
[----:B---3--:R-:W-:-:S05]  /*2b80*/  @!P4 IMAD.WIDE R14, R23, 0x8, R14 ;  /* 0x00000008170ec825 */ /* 0x008fca00078e020e */
        /* <DEDUP_REMOVED lines=29> */
[----:B--2---:R-:W-:Y:S02]  /*2d60*/  @!P4 IMAD R23, R6, 0x7, R49 ;  /* 0x000000070617c824 */ /* 0x004fe400078e0231 */
[----:B------:R-:W-:-:S02]  /*2d70*/  VIADD R49, R49, UR4 ;  /* 0x0000000431317c36 */ /* 0x000fc40008000000 */
        /* <DEDUP_REMOVED lines=11> */
[----:B---3--:R-:W-:-:S05]  /*2e30*/  @!P6 IADD3 R15, PT, PT, R49, R6, RZ ;  /* 0x00000006310fe210 */ /* 0x008fca0007ffe0ff */
        /* <DEDUP_REMOVED lines=27> */
[----:B--2---:R-:W-:-:S04]  /*2ff0*/  @!P5 IMAD R15, R0, 0x5, R49 ;  /* 0x00000005000fd824 */ /* 0x004fc800078e0231 */
[----:B0-----:R-:W-:-:S05]  /*3000*/  @!P5 IMAD.WIDE R2, R15, 0x8, R12 ;  /* 0x000000080f02d825 */ /* 0x001fca00078e020c */
[----:B------:R-:W-:Y:S01]  /*3010*/  @!P5 STG.E.64 desc[UR10][R2.64], R10 ;  /* 0x0000000a0200d986 */ /* 0x000fe2000c101b0a */
[----:B------:R-:W-:Y:S02]  /*3020*/  ISETP.LT.OR P5, PT, R97, 0x3, !P1 ;  /* 0x000000036100780c */ /* 0x000fe40004fa1670 */
[----:B------:R-:W-:-:S11]  /*3030*/  ISETP.LT.OR P1, PT, R7, 0x4, !P1 ;  /* 0x000000040700780c */ /* 0x000fd60004f21670 */
[----:B------:R-:W0:Y:S08]  /*3040*/  @!P5 LDC R0, c[0x0][0x3cc] ;  /* 0x0000f300ff00db82 */ /* 0x000e300000000800 */
[----:B------:R-:W1:Y:S08]  /*3050*/  @!P5 LDC.64 R12, c[0x0][0x380] ;  /* 0x0000e000ff0cdb82 */ /* 0x000e700000000a00 */
[----:B------:R-:W2:Y:S01]  /*3060*/  @!P1 LDC R32, c[0x0][0x3cc] ;  /* 0x0000f300ff209b82 */ /* 0x000ea20000000800 */
[----:B0-----:R-:W-:-:S07]  /*3070*/  @!P5 IMAD R15, R0, 0x6, R49 ;  /* 0x00000006000fd824 */ /* 0x001fce00078e0231 */
[----:B------:R-:W0:Y:S01]  /*3080*/  @!P1 LDC.64 R20, c[0x0][0x380] ;  /* 0x0000e000ff149b82 */ /* 0x000e220000000a00 */
[----:B-1----:R-:W-:-:S05]  /*3090*/  @!P5 IMAD.WIDE R4, R15, 0x8, R12 ;  /* 0x000000080f04d825 */ /* 0x002fca00078e020c */
[----:B------:R1:W-:Y:S01]  /*30a0*/  @!P5 STG.E.64 desc[UR10][R4.64], R18 ;  /* 0x000000120400d986 */ /* 0x0003e2000c101b0a */
[----:B------:R-:W-:Y:S02]  /*30b0*/  ISETP.LT.OR P5, PT, R97, 0x3, !P0 ;  /* 0x000000036100780c */ /* 0x000fe400047a1670 */
[----:B------:R-:W-:-:S11]  /*30c0*/  ISETP.LT.OR P0, PT, R7, 0x4, !P0 ;  /* 0x000000040700780c */ /* 0x000fd60004701670 */
[----:B------:R-:W5:Y:S08]  /*30d0*/  @!P5 LDC R0, c[0x0][0x3cc] ;  /* 0x0000f300ff00db82 */ /* 0x000f700000000800 */
[----:B------:R-:W2:Y:S08]  /*30e0*/  @!P5 LDC.64 R12, c[0x0][0x380] ;  /* 0x0000e000ff0cdb82 */ /* 0x000eb00000000a00 */
[----:B-1----:R-:W1:Y:S01]  /*30f0*/  @!P2 LDC.64 R18, c[0x0][0x380] ;  /* 0x0000e000ff12ab82 */ /* 0x002e620000000a00 */
[----:B-----5:R-:W-:-:S02]  /*3100*/  @!P5 IMAD R15, R0, 0x7, R49 ;  /* 0x00000007000fd824 */ /* 0x020fc400078e0231 */
[----:B------:R-:W-:-:S05]  /*3110*/  VIADD R49, R49, UR4 ;  /* 0x0000000431317c36 */ /* 0x000fca0008000000 */
[----:B------:R-:W5:Y:S01]  /*3120*/  @!P4 LDC R0, c[0x0][0x3cc] ;  /* 0x0000f300ff00cb82 */ /* 0x000f620000000800 */
[----:B----4-:R-:W-:Y:S01]  /*3130*/  @!P2 IMAD R25, R26, 0x5, R49 ;  /* 0x000000051a19a824 */ /* 0x010fe200078e0231 */
[----:B---3--:R-:W-:Y:S01]  /*3140*/  @!P3 LEA R23, R24, R49, 0x2 ;  /* 0x000000311817b211 */ /* 0x008fe200078e10ff */
[----:B--2---:R-:W-:-:S05]  /*3150*/  @!P5 IMAD.WIDE R2, R15, 0x8, R12 ;  /* 0x000000080f02d825 */ /* 0x004fca00078e020c */
[----:B------:R-:W2:Y:S01]  /*3160*/  @!P3 LDC.64 R14, c[0x0][0x380] ;  /* 0x0000e000ff0ebb82 */ /* 0x000ea20000000a00 */
[----:B------:R-:W-:Y:S01]  /*3170*/  @!P1 IMAD R27, R32, 0x6, R49 ;  /* 0x00000006201b9824 */ /* 0x000fe200078e0231 */
[----:B------:R3:W-:Y:S01]  /*3180*/  @!P5 STG.E.64 desc[UR10][R2.64], R38 ;  /* 0x000000260200d986 */ /* 0x0007e2000c101b0a */
[C---:B------:R-:W-:Y:S02]  /*3190*/  ISETP.LT.OR P5, PT, R7.reuse, 0x4, !P6 ;  /* 0x000000040700780c */ /* 0x040fe400077a1670 */
[----:B------:R-:W-:Y:S02]  /*31a0*/  ISETP.GE.AND P6, PT, R96, 0x3, PT ;  /* 0x000000036000780c */ /* 0x000fe40003fc6270 */
[C---:B------:R-:W-:Y:S02]  /*31b0*/  VIMNMX R96, PT, PT, R7.reuse, R96, PT ;  /* 0x0000006007607248 */ /* 0x040fe40003fe0100 */
[----:B------:R-:W-:-:S07]  /*31c0*/  ISETP.LT.OR P6, PT, R7, 0x4, !P6 ;  /* 0x000000040700780c */ /* 0x000fce00077c1670 */
[----:B------:R-:W4:Y:S08]  /*31d0*/  @!P5 LDC.64 R10, c[0x0][0x380] ;  /* 0x0000e000ff0adb82 */ /* 0x000f300000000a00 */
[----:B---3--:R-:W3:Y:S08]  /*31e0*/  @!P4 LDC.64 R2, c[0x0][0x380] ;  /* 0x0000e000ff02cb82 */ /* 0x008ef00000000a00 */
[----:B------:R-:W0:Y:S01]  /*31f0*/  @!P6 LDC R6, c[0x0][0x3cc] ;  /* 0x0000f300ff06eb82 */ /* 0x000e220000000800 */
[----:B----4-:R-:W-:-:S07]  /*3200*/  @!P5 IMAD.WIDE R4, R49, 0x8, R10 ;  /* 0x000000083104d825 */ /* 0x010fce00078e020a */
[----:B------:R-:W4:Y:S01]  /*3210*/  @!P6 LDC.64 R10, c[0x0][0x380] ;  /* 0x0000e000ff0aeb82 */ /* 0x000f220000000a00 */
[----:B------:R5:W-:Y:S01]  /*3220*/  @!P5 STG.E.64 desc[UR10][R4.64], R36 ;  /* 0x000000240400d986 */ /* 0x000be2000c101b0a */
[----:B------:R-:W-:-:S13]  /*3230*/  ISETP.GE.AND P5, PT, R96, 0x4, PT ;  /* 0x000000046000780c */ /* 0x000fda0003fa6270 */
[----:B------:R-:W1:Y:S01]  /*3240*/  @P5 LDC R22, c[0x0][0x3cc] ;  /* 0x0000f300ff165b82 */ /* 0x000e620000000800 */
[----:B-----5:R-:W-:-:S05]  /*3250*/  @!P4 IADD3 R5, PT, PT, R49, R0, RZ ;  /* 0x000000003105c210 */ /* 0x020fca0007ffe0ff */
[----:B---3--:R-:W-:Y:S02]  /*3260*/  @!P4 IMAD.WIDE R2, R5, 0x8, R2 ;  /* 0x000000080502c825 */ /* 0x008fe400078e0202 */
[----:B------:R-:W3:Y:S02]  /*3270*/  @P5 LDC.64 R12, c[0x0][0x380] ;  /* 0x0000e000ff0c5b82 */ /* 0x000ee40000000a00 */
[----:B0-----:R-:W-:Y:S01]  /*3280*/  @!P6 IMAD R5, R6, 0x2, R49 ;  /* 0x000000020605e824 */ /* 0x001fe200078e0231 */
[----:B------:R0:W-:Y:S03]  /*3290*/  @!P4 STG.E.64 desc[UR10][R2.64], R60 ;  /* 0x0000003c0200c986 */ /* 0x0001e6000c101b0a */
[----:B----4-:R-:W-:-:S04]  /*32a0*/  @!P6 IMAD.WIDE R4, R5, 0x8, R10 ;  /* 0x000000080504e825 */ /* 0x010fc800078e020a */
[----:B--2---:R-:W-:Y:S01]  /*32b0*/  @!P3 IMAD.WIDE R10, R23, 0x8, R14 ;  /* 0x00000008170ab825 */ /* 0x004fe200078e020e */
[----:B------:R0:W-:Y:S03]  /*32c0*/  @!P6 STG.E.64 desc[UR10][R4.64], R92 ;  /* 0x0000005c0400e986 */ /* 0x0001e6000c101b0a */
[----:B------:R-:W-:-:S04]  /*32d0*/  @!P1 IMAD.WIDE R14, R27, 0x8, R20 ;  /* 0x000000081b0e9825 */ /* 0x000fc800078e0214 */
[----:B-1----:R-:W-:-:S04]  /*32e0*/  @P5 IMAD R7, R22, 0x3, R49 ;  /* 0x0000000316075824 */ /* 0x002fc800078e0231 */
[----:B---3--:R-:W-:-:S04]  /*32f0*/  @P5 IMAD.WIDE R6, R7, 0x8, R12 ;  /* 0x0000000807065825 */ /* 0x008fc800078e020c */
[----:B------:R-:W-:Y:S01]  /*3300*/  @!P2 IMAD.WIDE R12, R25, 0x8, R18 ;  /* 0x00000008190ca825 */ /* 0x000fe200078e0212 */
[----:B------:R0:W-:Y:S04]  /*3310*/  @P5 STG.E.64 desc[UR10][R6.64], R30 ;  /* 0x0000001e06005986 */ /* 0x0001e8000c101b0a */
[----:B------:R0:W-:Y:S04]  /*3320*/  @!P3 STG.E.64 desc[UR10][R10.64], R28 ;  /* 0x0000001c0a00b986 */ /* 0x0001e8000c101b0a */
[----:B------:R0:W-:Y:S04]  /*3330*/  @!P2 STG.E.64 desc[UR10][R12.64], R8 ;  /* 0x000000080c00a986 */ /* 0x0001e8000c101b0a */
[----:B------:R0:W-:Y:S01]  /*3340*/  @!P1 STG.E.64 desc[UR10][R14.64], R16 ;  /* 0x000000100e009986 */ /* 0x0001e2000c101b0a */
[----:B------:R-:W-:Y:S05]  /*3350*/  @P0 EXIT ;  /* 0x000000000000094d */ /* 0x000fea0003800000 */
[----:B------:R-:W1:Y:S08]  /*3360*/  LDC R0, c[0x0][0x3cc] ;  /* 0x0000f300ff007b82 */ /* 0x000e700000000800 */
[----:B0-----:R-:W0:Y:S01]  /*3370*/  LDC.64 R2, c[0x0][0x380] ;  /* 0x0000e000ff027b82 */ /* 0x001e220000000a00 */
[----:B-1----:R-:W-:-:S04]  /*3380*/  IMAD R5, R0, 0x7, R49 ;  /* 0x0000000700057824 */ /* 0x002fc800078e0231 */
[----:B0-----:R-:W-:-:S05]  /*3390*/  IMAD.WIDE R2, R5, 0x8, R2 ;  /* 0x0000000805027825 */ /* 0x001fca00078e0202 */
[----:B------:R-:W-:Y:S01]  /*33a0*/  STG.E.64 desc[UR10][R2.64], R34 ;  /* 0x0000002202007986 */ /* 0x000fe2000c101b0a */
[----:B------:R-:W-:Y:S05]  /*33b0*/  EXIT ;  /* 0x000000000000794d */ /* 0x000fea0003800000 */
.L_x_42:
        /* <DEDUP_REMOVED lines=12> */
.L_x_62:


//--------------------- .text._Z11kernel__2_1PdS_S_iiiiiiiiiiiiiiii --------------------------
	.section	.text._Z11kernel__2_1PdS_S_iiiiiiiiiiiiiiii,"ax",@progbits
	.align	128
        .global         _Z11kernel__2_1PdS_S_iiiiiiiiiiiiiiii
        .type           _Z11kernel__2_1PdS_S_iiiiiiiiiiiiiiii,@function
        .size           _Z11kernel__2_1PdS_S_iiiiiiiiiiiiiiii,(.L_x_63 - _Z11kernel__2_1PdS_S_iiiiiiiiiiiiiiii)
        .other          _Z11kernel__2_1PdS_S_iiiiiiiiiiiiiiii,@"STO_CUDA_ENTRY STV_DEFAULT"
_Z11kernel__2_1PdS_S_iiiiiiiiiiiiiiii:
.text._Z11kernel__2_1PdS_S_iiiiiiiiiiiiiiii:
[----:B------:R-:W-:Y:S08]  /*0000*/  LDC R1, c[0x0][0x37c] ;  /* 0x0000df00ff017b82 */ /* 0x000ff00000000800 */
[----:B------:R-:W0:Y:S01]  /*0010*/  LDC.64 R2, c[0x0][0x3b0] ;  /* 0x0000ec00ff027b82 */ /* 0x000e220000000a00 */
[----:B------:R-:W1:Y:S01]  /*0020*/  LDCU UR5, c[0x0][0x3d4] ;  /* 0x00007a80ff0577ac */ /* 0x000e620008000800 */
[----:B------:R-:W-:-:S02]  /*0030*/  CS2R R100, SRZ ;  /* 0x0000000000647805 */ /* 0x000fc4000001ff00 */
[----:B------:R-:W-:Y:S02]  /*0040*/  CS2R R74, SRZ ;  /* 0x00000000004a7805 */ /* 0x000fe4000001ff00 */
[----:B------:R-:W-:Y:S02]  /*0050*/  CS2R R76, SRZ ;  /* 0x00000000004c7805 */ /* 0x000fe4000001ff00 */
[----:B------:R-:W-:Y:S02]  /*0060*/  CS2R R78, SRZ ;  /* 0x00000000004e7805 */ /* 0x000fe4000001ff00 */
[----:B------:R-:W-:Y:S02]  /*0070*/  CS2R R80, SRZ ;  /* 0x0000000000507805 */ /* 0x000fe4000001ff00 */
[----:B------:R-:W-:Y:S01]  /*0080*/  CS2R R82, SRZ ;  /* 0x0000000000527805 */ /* 0x000fe2000001ff00 */
[----:B------:R-:W2:Y:S01]  /*0090*/  LDC.64 R4, c[0x0][0x3b8] ;  /* 0x0000ee00ff047b82 */ /* 0x000ea20000000a00 */
[----:B------:R-:W-:-:S02]  /*00a0*/  CS2R R84, SRZ ;  /* 0x0000000000547805 */ /* 0x000fc4000001ff00 */
[----:B------:R-:W-:Y:S02]  /*00b0*/  CS2R R86, SRZ ;  /* 0x0000000000567805 */ /* 0x000fe4000001ff00 */
[----:B------:R-:W-:Y:S02]  /*00c0*/  CS2R R112, SRZ ;  /* 0x0000000000707805 */ /* 0x000fe4000001ff00 */
[----:B------:R-:W-:Y:S02]  /*00d0*/  CS2R R114, SRZ ;  /* 0x0000000000727805 */ /* 0x000fe4000001ff00 */
[----:B------:R-:W-:Y:S02]  /*00e0*/  CS2R R26, SRZ ;  /* 0x00000000001a7805 */ /* 0x000fe4000001ff00 */
[----:B------:R-:W-:Y:S02]  /*00f0*/  CS2R R28, SRZ ;  /* 0x00000000001c7805 */ /* 0x000fe4000001ff00 */
[----:B------:R-:W-:Y:S01]  /*0100*/  CS2R R30, SRZ ;  /* 0x00000000001e7805 */ /* 0x000fe2000001ff00 */
[----:B------:R-:W3:Y:S01]  /*0110*/  S2UR UR4, SR_CTAID.X ;  /* 0x00000000000479c3 */ /* 0x000ee20000002500 */
[----:B------:R-:W-:-:S02]  /*0120*/  CS2R R32, SRZ ;  /* 0x0000000000207805 */ /* 0x000fc4000001ff00 */
[----:B------:R-:W-:Y:S01]  /*0130*/  CS2R R34, SRZ ;  /* 0x0000000000227805 */ /* 0x000fe2000001ff00 */
[----:B-1----:R-:W-:Y:S01]  /*0140*/  UISETP.GE.AND UP0, UPT, UR5, 0x1, UPT ;  /* 0x000000010500788c */ /* 0x002fe2000bf06270 */
[----:B------:R-:W-:Y:S02]  /*0150*/  CS2R R36, SRZ ;  /* 0x0000000000247805 */ /* 0x000fe4000001ff00 */
[----:B------:R-:W-:Y:S02]  /*0160*/  CS2R R38, SRZ ;  /* 0x0000000000267805 */ /* 0x000fe4000001ff00 */
[----:B------:R-:W-:Y:S02]  /*0170*/  CS2R R40, SRZ ;  /* 0x0000000000287805 */ /* 0x000fe4000001ff00 */
[----:B------:R-:W-:Y:S01]  /*0180*/  CS2R R42, SRZ ;  /* 0x00000000002a7805 */ /* 0x000fe2000001ff00 */
[----:B0-----:R-:W-:Y:S01]  /*0190*/  IMAD R3, R3, R2, RZ ;  /* 0x0000000203037224 */ /* 0x001fe200078e02ff */
[----:B------:R-:W-:-:S02]  /*01a0*/  CS2R R44, SRZ ;  /* 0x00000000002c7805 */ /* 0x000fc4000001ff00 */
[----:B------:R-:W-:Y:S02]  /*01b0*/  CS2R R46, SRZ ;  /* 0x00000000002e7805 */ /* 0x000fe4000001ff00 */
[----:B------:R-:W-:Y:S02]  /*01c0*/  CS2R R48, SRZ ;  /* 0x0000000000307805 */ /* 0x000fe4000001ff00 */
[----:B------:R-:W-:Y:S02]  /*01d0*/  CS2R R50, SRZ ;  /* 0x0000000000327805 */ /* 0x000fe4000001ff00 */
[----:B------:R-:W-:Y:S02]  /*01e0*/  CS2R R52, SRZ ;  /* 0x0000000000347805 */ /* 0x000fe4000001ff00 */
[----:B------:R-:W-:Y:S02]  /*01f0*/  CS2R R24, SRZ ;  /* 0x0000000000187805 */ /* 0x000fe4000001ff00 */
[----:B------:R-:W-:Y:S01]  /*0200*/  CS2R R56, SRZ ;  /* 0x0000000000387805 */ /* 0x000fe2000001ff00 */
[----:B--2---:R-:W-:Y:S01]  /*0210*/  IMAD R0, R3, R4, RZ ;  /* 0x0000000403007224 */ /* 0x004fe200078e02ff */
[----:B------:R-:W-:-:S02]  /*0220*/  CS2R R58, SRZ ;  /* 0x00000000003a7805 */ /* 0x000fc4000001ff00 */
[----:B------:R-:W-:Y:S02]  /*0230*/  CS2R R60, SRZ ;  /* 0x00000000003c7805 */ /* 0x000fe4000001ff00 */
[----:B------:R-:W-:Y:S01]  /*0240*/  CS2R R62, SRZ ;  /* 0x00000000003e7805 */ /* 0x000fe2000001ff00 */
[----:B------:R-:W-:Y:S01]  /*0250*/  IMAD R6, R0, R5, RZ ;  /* 0x0000000500067224 */ /* 0x000fe200078e02ff */
[----:B------:R-:W-:Y:S02]  /*0260*/  IABS R10, R0 ;  /* 0x00000000000a7213 */ /* 0x000fe40000000000 */
[----:B------:R-:W-:Y:S02]  /*0270*/  CS2R R64, SRZ ;  /* 0x0000000000407805 */ /* 0x000fe4000001ff00 */
[----:B------:R-:W-:Y:S01]  /*0280*/  CS2R R66, SRZ ;  /* 0x0000000000427805 */ /* 0x000fe2000001ff00 */
[----:B------:R-:W0:Y:S01]  /*0290*/  I2F.U32.RP R7, R6 ;  /* 0x0000000600077306 */ /* 0x000e220000209000 */
[----:B------:R-:W-:Y:S01]  /*02a0*/  IMAD.MOV R9, RZ, RZ, -R6 ;  /* 0x000000ffff097224 */ /* 0x000fe200078e0a06 */
[----:B------:R-:W-:Y:S01]  /*02b0*/  ISETP.NE.U32.AND P2, PT, R6, RZ, PT ;  /* 0x000000ff0600720c */ /* 0x000fe20003f45070 */
[----:B------:R-:W1:Y:S05]  /*02c0*/  LDCU.64 UR10, c[0x0][0x358] ;  /* 0x00006b00ff0a77ac */ /* 0x000e6a0008000a00 */
[----:B------:R-:W2:Y:S08]  /*02d0*/  I2F.RP R8, R10 ;  /* 0x0000000a00087306 */ /* 0x000eb00000209400 */
[----:B0-----:R-:W0:Y:S08]  /*02e0*/  MUFU.RCP R7, R7 ;  /* 0x0000000700077308 */ /* 0x001e300000001000 */
[----:B--2---:R-:W-:Y:S01]  /*02f0*/  MUFU.RCP R8, R8 ;  /* 0x0000000800087308 */ /* 0x004fe20000001000 */
[----:B0-----:R-:W-:-:S07]  /*0300*/  VIADD R4, R7, 0xffffffe ;  /* 0x0ffffffe07047836 */ /* 0x001fce0000000000 */
[----:B------:R0:W2:Y:S02]  /*0310*/  F2I.FTZ.U32.TRUNC.NTZ R5, R4 ;  /* 0x0000000400057305 */ /* 0x0000a4000021f000 */
[----:B0-----:R-:W-:Y:S02]  /*0320*/  HFMA2 R4, -RZ, RZ, 0, 0 ;  /* 0x00000000ff047431 */ /* 0x001fe400000001ff */
[----:B--2---:R-:W-:-:S04]  /*0330*/  IMAD R9, R9, R5, RZ ;  /* 0x0000000509097224 */ /* 0x004fc800078e02ff */
[----:B------:R-:W-:-:S04]  /*0340*/  IMAD.HI.U32 R5, R5, R9, R4 ;  /* 0x0000000905057227 */ /* 0x000fc800078e0004 */
[----:B------:R-:W-:Y:S01]  /*0350*/  VIADD R4, R8, 0xffffffe ;  /* 0x0ffffffe08047836 */ /* 0x000fe20000000000 */
[----:B------:R-:W-:Y:S01]  /*0360*/  IABS R8, R0 ;  /* 0x0000000000087213 */ /* 0x000fe20000000000 */
[----:B---3--:R-:W-:-:S04]  /*0370*/  IMAD.HI.U32 R7, R5, UR4, RZ ;  /* 0x0000000405077c27 */ /* 0x008fc8000f8e00ff */
[----:B------:R-:W-:Y:S02]  /*0380*/  IMAD.MOV R5, RZ, RZ, -R7 ;  /* 0x000000ffff057224 */ /* 0x000fe400078e0a07 */
[----:B------:R-:W-:Y:S02]  /*0390*/  IMAD.MOV R8, RZ, RZ, -R8 ;  /* 0x000000ffff087224 */ /* 0x000fe400078e0a08 */
[----:B------:R-:W-:-:S05]  /*03a0*/  IMAD R5, R6, R5, UR4 ;  /* 0x0000000406057e24 */ /* 0x000fca000f8e0205 */
[----:B------:R-:W-:-:S13]  /*03b0*/  ISETP.GE.U32.AND P0, PT, R5, R6, PT ;  /* 0x000000060500720c */ /* 0x000fda0003f06070 */
[----:B------:R-:W-:Y:S02]  /*03c0*/  @P0 IADD3 R5, PT, PT, -R6, R5, RZ ;  /* 0x0000000506050210 */ /* 0x000fe40007ffe1ff */
[----:B------:R-:W-:Y:S02]  /*03d0*/  @P0 IADD3 R7, PT, PT, R7, 0x1, RZ ;  /* 0x0000000107070810 */ /* 0x000fe40007ffe0ff */
[----:B------:R-:W-:Y:S02]  /*03e0*/  ISETP.GE.U32.AND P1, PT, R5, R6, PT ;  /* 0x000000060500720c */ /* 0x000fe40003f26070 */
[----:B------:R0:W2:Y:S02]  /*03f0*/  F2I.FTZ.U32.TRUNC.NTZ R5, R4 ;  /* 0x0000000400057305 */ /* 0x0000a4000021f000 */
[----:B0-----:R-:W-:-:S09]  /*0400*/  MOV R4, RZ ;  /* 0x000000ff00047202 */ /* 0x001fd20000000f00 */
[----:B------:R-:W-:Y:S01]  /*0410*/  @P1 VIADD R7, R7, 0x1 ;  /* 0x0000000107071836 */ /* 0x000fe20000000000 */
[----:B------:R-:W-:Y:S02]  /*0420*/  @!P2 LOP3.LUT R7, RZ, R6, RZ, 0x33, !PT ;  /* 0x00000006ff07a212 */ /* 0x000fe400078e33ff */
[----:B--2---:R-:W-:-:S03]  /*0430*/  IADD3 R11, PT, PT, RZ, -R5, RZ ;  /* 0x80000005ff0b7210 */ /* 0x004fc60007ffe0ff */
[----:B------:R-:W-:Y:S02]  /*0440*/  IMAD.MOV R9, RZ, RZ, -R7 ;  /* 0x000000ffff097224 */ /* 0x000fe400078e0a07 */
[----:B------:R-:W-:Y:S02]  /*0450*/  IMAD R11, R11, R10, RZ ;  /* 0x0000000a0b0b7224 */ /* 0x000fe400078e02ff */
[----:B------:R-:W-:Y:S01]  /*0460*/  IMAD R9, R6, R9, UR4 ;  /* 0x0000000406097e24 */ /* 0x000fe2000f8e0209 */
[----:B------:R-:W0:Y:S01]  /*0470*/  LDCU UR4, c[0x0][0x39c] ;  /* 0x00007380ff0477ac */ /* 0x000e220008000800 */
[----:B------:R-:W-:Y:S01]  /*0480*/  IMAD.HI.U32 R4, R5, R11, R4 ;  /* 0x0000000b05047227 */ /* 0x000fe200078e0004 */
[----:B------:R-:W-:Y:S02]  /*0490*/  IABS R11, R3 ;  /* 0x00000003000b7213 */ /* 0x000fe40000000000 */
[----:B------:R-:W-:-:S04]  /*04a0*/  IABS R6, R9 ;  /* 0x0000000900067213 */ /* 0x000fc80000000000 */
[----:B------:R-:W-:Y:S02]  /*04b0*/  MOV R5, R6 ;  /* 0x0000000600057202 */ /* 0x000fe40000000f00 */
[----:B------:R-:W2:Y:S03]  /*04c0*/  I2F.RP R6, R11 ;  /* 0x0000000b00067306 */ /* 0x000ea60000209400 */
[----:B------:R-:W-:-:S04]  /*04d0*/  IMAD.HI.U32 R4, R4, R5, RZ ;  /* 0x0000000504047227 */ /* 0x000fc800078e00ff */
[----:B------:R-:W-:-:S05]  /*04e0*/  IMAD R5, R4, R8, R5 ;  /* 0x0000000804057224 */ /* 0x000fca00078e0205 */
[----:B------:R-:W-:Y:S01]  /*04f0*/  ISETP.GT.U32.AND P2, PT, R10, R5, PT ;  /* 0x000000050a00720c */ /* 0x000fe20003f44070 */
[----:B--2---:R-:W2:-:S12]  /*0500*/  MUFU.RCP R6, R6 ;  /* 0x0000000600067308 */ /* 0x004e980000001000 */
[----:B------:R-:W-:Y:S02]  /*0510*/  @!P2 IMAD.IADD R5, R5, 0x1, -R10 ;  /* 0x000000010505a824 */ /* 0x000fe400078e0a0a */
[----:B------:R-:W-:Y:S01]  /*0520*/  @!P2 VIADD R4, R4, 0x1 ;  /* 0x000000010404a836 */ /* 0x000fe20000000000 */
[----:B------:R-:W-:Y:S02]  /*0530*/  ISETP.NE.AND P2, PT, R0, RZ, PT ;  /* 0x000000ff0000720c */ /* 0x000fe40003f45270 */
[----:B------:R-:W-:Y:S02]  /*0540*/  ISETP.GE.U32.AND P0, PT, R5, R10, PT ;  /* 0x0000000a0500720c */ /* 0x000fe40003f06070 */
[----:B------:R-:W-:Y:S02]  /*0550*/  LOP3.LUT R5, R9, R0, RZ, 0x3c, !PT ;  /* 0x0000000009057212 */ /* 0x000fe400078e3cff */
[----:B--2---:R-:W-:Y:S02]  /*0560*/  IADD3 R8, PT, PT, R6, 0xffffffe, RZ ;  /* 0x0ffffffe06087810 */ /* 0x004fe40007ffe0ff */
[----:B------:R-:W-:-:S02]  /*0570*/  ISETP.GE.AND P1, PT, R5, RZ, PT ;  /* 0x000000ff0500720c */ /* 0x000fc40003f26270 */
[----:B------:R2:W3:Y:S05]  /*0580*/  F2I.FTZ.U32.TRUNC.NTZ R5, R8 ;  /* 0x0000000800057305 */ /* 0x0004ea000021f000 */
[----:B------:R-:W-:Y:S01]  /*0590*/  @P0 IADD3 R4, PT, PT, R4, 0x1, RZ ;  /* 0x0000000104040810 */ /* 0x000fe20007ffe0ff */
[----:B--2---:R-:W2:Y:S04]  /*05a0*/  S2R R8, SR_TID.X ;  /* 0x0000000000087919 */ /* 0x004ea80000002100 */
[----:B------:R-:W-:-:S05]  /*05b0*/  IMAD.MOV.U32 R10, RZ, RZ, R4 ;  /* 0x000000ffff0a7224 */ /* 0x000fca00078e0004 */
[----:B------:R-:W-:Y:S01]  /*05c0*/  @!P1 IADD3 R10, PT, PT, -R10, RZ, RZ ;  /* 0x000000ff0a0a9210 */ /* 0x000fe20007ffe1ff */
[----:B---3--:R-:W-:Y:S01]  /*05d0*/  IMAD.MOV R6, RZ, RZ, -R5 ;  /* 0x000000ffff067224 */ /* 0x008fe200078e0a05 */
[----:B------:R-:W-:-:S04]  /*05e0*/  @!P2 LOP3.LUT R10, RZ, R0, RZ, 0x33, !PT ;  /* 0x00000000ff0aa212 */ /* 0x000fc800078e33ff */
[----:B------:R-:W-:-:S05]  /*05f0*/  IADD3 R4, PT, PT, -R10, RZ, RZ ;  /* 0x000000ff0a047210 */ /* 0x000fca0007ffe1ff */
[----:B------:R-:W-:Y:S02]  /*0600*/  IMAD R12, R0, R4, R9 ;  /* 0x00000004000c7224 */ /* 0x000fe400078e0209 */
[----:B------:R-:W-:Y:S01]  /*0610*/  IMAD R9, R6, R11, RZ ;  /* 0x0000000b06097224 */ /* 0x000fe200078e02ff */
[----:B------:R-:W-:Y:S01]  /*0620*/  IABS R6, R3 ;  /* 0x0000000300067213 */ /* 0x000fe20000000000 */
[----:B------:R-:W-:Y:S01]  /*0630*/  IMAD.MOV.U32 R4, RZ, RZ, RZ ;  /* 0x000000ffff047224 */ /* 0x000fe200078e00ff */
[----:B------:R-:W-:Y:S02]  /*0640*/  IABS R0, R12 ;  /* 0x0000000c00007213 */ /* 0x000fe40000000000 */
[----:B------:R-:W-:Y:S01]  /*0650*/  IADD3 R6, PT, PT, RZ, -R6, RZ ;  /* 0x80000006ff067210 */ /* 0x000fe20007ffe0ff */
[----:B------:R-:W-:Y:S01]  /*0660*/  IMAD.HI.U32 R4, R5, R9, R4 ;  /* 0x0000000905047227 */ /* 0x000fe200078e0004 */
[----:B------:R-:W-:-:S03]  /*0670*/  IABS R9, R2 ;  /* 0x0000000200097213 */ /* 0x000fc60000000000 */
[----:B------:R-:W-:Y:S01]  /*0680*/  IMAD.MOV.U32 R5, RZ, RZ, R0 ;  /* 0x000000ffff057224 */ /* 0x000fe200078e0000 */
[----:B------:R-:W-:Y:S02]  /*0690*/  MOV R0, R6 ;  /* 0x0000000600007202 */ /* 0x000fe40000000f00 */
[----:B------:R-:W3:Y:S01]  /*06a0*/  I2F.RP R6, R9 ;  /* 0x0000000900067306 */ /* 0x000ee20000209400 */
[----:B------:R-:W-:-:S04]  /*06b0*/  IMAD.HI.U32 R4, R4, R5, RZ ;  /* 0x0000000504047227 */ /* 0x000fc800078e00ff */
[----:B------:R-:W-:-:S05]  /*06c0*/  IMAD R0, R4, R0, R5 ;  /* 0x0000000004007224 */ /* 0x000fca00078e0205 */
[----:B------:R-:W-:Y:S01]  /*06d0*/  ISETP.GT.U32.AND P2, PT, R11, R0, PT ;  /* 0x000000000b00720c */ /* 0x000fe20003f44070 */
[----:B---3--:R-:W3:-:S12]  /*06e0*/  MUFU.RCP R6, R6 ;  /* 0x0000000600067308 */ /* 0x008ed80000001000 */
[----:B------:R-:W-:Y:S02]  /*06f0*/  @!P2 IMAD.IADD R0, R0, 0x1, -R11 ;  /* 0x000000010000a824 */ /* 0x000fe400078e0a0b */
[----:B------:R-:W-:Y:S01]  /*0700*/  @!P2 VIADD R4, R4, 0x1 ;  /* 0x000000010404a836 */ /* 0x000fe20000000000 */
[----:B------:R-:W-:Y:S02]  /*0710*/  ISETP.NE.AND P2, PT, R3, RZ, PT ;  /* 0x000000ff0300720c */ /* 0x000fe40003f45270 */
[----:B------:R-:W-:Y:S02]  /*0720*/  ISETP.GE.U32.AND P0, PT, R0, R11, PT ;  /* 0x0000000b0000720c */ /* 0x000fe40003f06070 */
[----:B------:R-:W-:Y:S02]  /*0730*/  LOP3.LUT R0, R12, R3, RZ, 0x3c, !PT ;  /* 0x000000030c007212 */ /* 0x000fe400078e3cff */
[----:B---3--:R-:W-:Y:S01]  /*0740*/  IADD3 R5, PT, PT, R6, 0xffffffe, RZ ;  /* 0x0ffffffe06057810 */ /* 0x008fe20007ffe0ff */
[----:B------:R-:W-:Y:S01]  /*0750*/  IMAD.SHL.U32 R6, R7, 0x8, RZ ;  /* 0x0000000807067824 */ /* 0x000fe200078e00ff */
[----:B------:R-:W-:-:S04]  /*0760*/  ISETP.GE.AND P1, PT, R0, RZ, PT ;  /* 0x000000ff0000720c */ /* 0x000fc80003f26270 */
[----:B------:R-:W3:Y:S03]  /*0770*/  F2I.FTZ.U32.TRUNC.NTZ R5, R5 ;  /* 0x0000000500057305 */ /* 0x000ee6000021f000 */
[----:B------:R-:W-:-:S05]  /*0780*/  @P0 IADD3 R4, PT, PT, R4, 0x1, RZ ;  /* 0x0000000104040810 */ /* 0x000fca0007ffe0ff */
[----:B------:R-:W-:-:S05]  /*0790*/  IMAD.MOV.U32 R14, RZ, RZ, R4 ;  /* 0x000000ffff0e7224 */ /* 0x000fca00078e0004 */
[----:B------:R-:W-:Y:S02]  /*07a0*/  @!P1 IADD3 R14, PT, PT, -R14, RZ, RZ ;  /* 0x000000ff0e0e9210 */ /* 0x000fe40007ffe1ff */
[----:B------:R-:W-:Y:S01]  /*07b0*/  @!P2 LOP3.LUT R14, RZ, R3, RZ, 0x33, !PT ;  /* 0x00000003ff0ea212 */ /* 0x000fe200078e33ff */
[----:B---3--:R-:W-:-:S03]  /*07c0*/  IMAD.MOV R4, RZ, RZ, -R5 ;  /* 0x000000ffff047224 */ /* 0x008fc600078e0a05 */
[----:B------:R-:W-:-:S05]  /*07d0*/  IADD3 R0, PT, PT, -R14, RZ, RZ ;  /* 0x000000ff0e007210 */ /* 0x000fca0007ffe1ff */
[----:B------:R-:W-:Y:S02]  /*07e0*/  IMAD R11, R3, R0, R12 ;  /* 0x00000000030b7224 */ /* 0x000fe400078e020c */
[----:B------:R-:W-:Y:S01]  /*07f0*/  IMAD R3, R4, R9, RZ ;  /* 0x0000000904037224 */ /* 0x000fe200078e02ff */
[----:B------:R-:W3:Y:S01]  /*0800*/  LDC.64 R12, c[0x0][0x3a0] ;  /* 0x0000e800ff0c7b82 */ /* 0x000ee20000000a00 */
[----:B------:R-:W-:Y:S01]  /*0810*/  IMAD.MOV.U32 R4, RZ, RZ, RZ ;  /* 0x000000ffff047224 */ /* 0x000fe200078e00ff */
[----:B------:R-:W-:-:S03]  /*0820*/  IABS R0, R11 ;  /* 0x0000000b00007213 */ /* 0x000fc60000000000 */
[----:B------:R-:W-:-:S06]  /*0830*/  IMAD.HI.U32 R4, R5, R3, R4 ;  /* 0x0000000305047227 */ /* 0x000fcc00078e0004 */
[----:B------:R-:W-:-:S05]  /*0840*/  IMAD.HI.U32 R4, R4, R0, RZ ;  /* 0x0000000004047227 */ /* 0x000fca00078e00ff */
[----:B------:R-:W-:-:S05]  /*0850*/  IADD3 R3, PT, PT, -R4, RZ, RZ ;  /* 0x000000ff04037210 */ /* 0x000fca0007ffe1ff */
[C---:B------:R-:W-:Y:S02]  /*0860*/  IMAD R0, R9.reuse, R3, R0 ;  /* 0x0000000309007224 */ /* 0x040fe400078e0200 */
[----:B------:R-:W4:Y:S03]  /*0870*/  S2R R3, SR_TID.Y ;  /* 0x0000000000037919 */ /* 0x000f260000002200 */
[----:B------:R-:W-:-:S13]  /*0880*/  ISETP.GT.U32.AND P2, PT, R9, R0, PT ;  /* 0x000000000900720c */ /* 0x000fda0003f44070 */
[----:B------:R-:W-:Y:S01]  /*0890*/  @!P2 IMAD.IADD R0, R0, 0x1, -R9 ;  /* 0x000000010000a824 */ /* 0x000fe200078e0a09 */
[----:B------:R-:W-:Y:S02]  /*08a0*/  @!P2 IADD3 R4, PT, PT, R4, 0x1, RZ ;  /* 0x000000010404a810 */ /* 0x000fe40007ffe0ff */
[----:B------:R-:W-:Y:S02]  /*08b0*/  ISETP.NE.AND P2, PT, R2, RZ, PT ;  /* 0x000000ff0200720c */ /* 0x000fe40003f45270 */
[----:B------:R-:W-:Y:S02]  /*08c0*/  ISETP.GE.U32.AND P0, PT, R0, R9, PT ;  /* 0x000000090000720c */ /* 0x000fe40003f06070 */
[----:B------:R-:W-:Y:S02]  /*08d0*/  LOP3.LUT R0, R11, R2, RZ, 0x3c, !PT ;  /* 0x000000020b007212 */ /* 0x000fe400078e3cff */
[----:B------:R-:W-:Y:S02]  /*08e0*/  SHF.L.U32 R9, R10, 0x2, RZ ;  /* 0x000000020a097819 */ /* 0x000fe400000006ff */
[----:B------:R-:W-:-:S02]  /*08f0*/  ISETP.GE.AND P1, PT, R0, RZ, PT ;  /* 0x000000ff0000720c */ /* 0x000fc40003f26270 */
[----:B----4-:R-:W-:Y:S01]  /*0900*/  LEA R7, R14, R3, 0x4 ;  /* 0x000000030e077211 */ /* 0x010fe200078e20ff */
[----:B---3--:R-:W-:-:S04]  /*0910*/  IMAD R3, R6, R13, R9 ;  /* 0x0000000d06037224 */ /* 0x008fc800078e0209 */
[----:B------:R-:W-:-:S06]  /*0920*/  @P0 VIADD R4, R4, 0x1 ;  /* 0x0000000104040836 */ /* 0x000fcc0000000000 */
[----:B------:R-:W-:Y:S02]  /*0930*/  @!P1 IADD3 R4, PT, PT, -R4, RZ, RZ ;  /* 0x000000ff04049210 */ /* 0x000fe40007ffe1ff */
[----:B------:R-:W-:-:S04]  /*0940*/  @!P2 LOP3.LUT R4, RZ, R2, RZ, 0x33, !PT ;  /* 0x00000002ff04a212 */ /* 0x000fc800078e33ff */
[----:B--2---:R-:W-:Y:S01]  /*0950*/  LEA.HI R0, R8, R4, RZ, 0x1d ;  /* 0x0000000408007211 */ /* 0x004fe200078fe8ff */
[----:B------:R-:W-:-:S04]  /*0960*/  IMAD.MOV R5, RZ, RZ, -R4 ;  /* 0x000000ffff057224 */ /* 0x000fc800078e0a04 */
[----:B------:R-:W-:Y:S01]  /*0970*/  IMAD R2, R2, R5, R11 ;  /* 0x0000000502027224 */ /* 0x000fe200078e020b */
[----:B------:R-:W-:Y:S01]  /*0980*/  CS2R R10, SRZ ;  /* 0x00000000000a7805 */ /* 0x000fe2000001ff00 */
[----:B------:R-:W-:Y:S01]  /*0990*/  IMAD R5, R3, R12, R7 ;  /* 0x0000000c03057224 */ /* 0x000fe200078e0207 */
[----:B------:R-:W-:-:S03]  /*09a0*/  LOP3.LUT R3, R8, 0x7, RZ, 0xc0, !PT ;  /* 0x0000000708037812 */ /* 0x000fc600078ec0ff */
[----:B0-----:R-:W-:Y:S02]  /*09b0*/  IMAD R0, R5, UR4, R0 ;  /* 0x0000000405007c24 */ /* 0x001fe4000f8e0200 */
[----:B------:R-:W-:Y:S01]  /*09c0*/  IMAD R3, R2, 0x8, R3 ;  /* 0x0000000802037824 */ /* 0x000fe200078e0203 */
[----:B-1----:R-:W-:Y:S06]  /*09d0*/  BRA.U !UP0, `(.L_x_43) ;  /* 0x0000001d08047547 */ /* 0x002fec000b800000 */
[----:B------:R-:W0:Y:S01]  /*09e0*/  LDCU.64 UR6, c[0x0][0x3a8] ;  /* 0x00007500ff0677ac */ /* 0x000e220008000a00 */
[----:B------:R-:W-:Y:S01]  /*09f0*/  IMAD R5, R9, R12, R7 ;  /* 0x0000000c09057224 */ /* 0x000fe200078e0207 */
[----:B------:R-:W-:Y:S01]  /*0a00*/  CS2R R100, SRZ ;  /* 0x0000000000647805 */ /* 0x000fe2000001ff00 */
[----:B------:R-:W-:-:S03]  /*0a10*/  UMOV UR5, URZ ;  /* 0x000000ff00057c82 */ /* 0x000fc60008000000 */
[----:B------:R-:W-:-:S05]  /*0a20*/  IADD3 R7, PT, PT, R5, R12, RZ ;  /* 0x0000000c05077210 */ /* 0x000fca0007ffe0ff */
[----:B------:R-:W-:-:S05]  /*0a30*/  IMAD.IADD R9, R7, 0x1, R12 ;  /* 0x0000000107097824 */ /* 0x000fca00078e020c */
[----:B------:R-:W-:Y:S01]  /*0a40*/  IADD3 R8, PT, PT, R9, R12, RZ ;  /* 0x0000000c09087210 */ /* 0x000fe20007ffe0ff */
[----:B0-----:R-:W-:-:S06]  /*0a50*/  UIMAD UR4, UR4, UR7, URZ ;  /* 0x00000007040472a4 */ /* 0x001fcc000f8e02ff */
[----:B------:R-:W-:Y:S01]  /*0a60*/  IMAD R13, R3, UR4, R4 ;  /* 0x00000004030d7c24 */ /* 0x000fe2000f8e0204 */
[----:B------:R-:W-:-:S03]  /*0a70*/  UMOV UR4, URZ ;  /* 0x000000ff00047c82 */ /* 0x000fc60008000000 */
[----:B------:R-:W-:-:S07]  /*0a80*/  IMAD R6, R13, UR6, R6 ;  /* 0x000000060d067c24 */ /* 0x000fce000f8e0206 */
.L_x_53:
[----:B0-----:R-:W0:Y:S01]  /*0a90*/  LDCU UR9, c[0x0][0x3d4] ;  /* 0x00007a80ff0977ac */ /* 0x001e220008000800 */
[----:B-1----:R-:W1:Y:S01]  /*0aa0*/  S2R R2, SR_TID.Y ;  /* 0x0000000000027919 */ /* 0x002e620000002200 */
[----:B------:R-:W-:Y:S01]  /*0ab0*/  BSSY.RECONVERGENT B0, `(.L_x_44) ;  /* 0x0000033000007945 */ /* 0x000fe20003800200 */
[----:B------:R-:W-:Y:S01]  /*0ac0*/  UIADD3 UR8, UPT, UPT, UR4, 0x8, URZ ;  /* 0x0000000804087890 */ /* 0x000fe2000fffe0ff */
[----:B------:R-:W2:Y:S03]  /*0ad0*/  S2R R12, SR_TID.X ;  /* 0x00000000000c7919 */ /* 0x000ea60000002100 */
[----:B0-----:R-:W-:-:S04]  /*0ae0*/  UIADD3 UR6, UPT, UPT, UR8, -UR9, URZ ;  /* 0x8000000908067290 */ /* 0x001fc8000fffe0ff */
[----:B------:R-:W-:-:S04]  /*0af0*/  UISETP.GT.AND UP0, UPT, UR6, URZ, UPT ;  /* 0x000000ff0600728c */ /* 0x000fc8000bf04270 */
[----:B------:R-:W-:-:S04]  /*0b00*/  USEL UR5, UR6, UR5, UP0 ;  /* 0x0000000506057287 */ /* 0x000fc80008000000 */
[----:B------:R-:W-:Y:S01]  /*0b10*/  UIADD3 UR6, UPT, UPT, -UR5, 0x8, URZ ;  /* 0x0000000805067890 */ /* 0x000fe2000fffe1ff */
[----:B-1----:R-:W-:-:S05]  /*0b20*/  LOP3.LUT P0, RZ, R2, 0x3f8, RZ, 0xc0, !PT ;  /* 0x000003f802ff7812 */ /* 0x002fca000780c0ff */
[----:B------:R-:W-:-:S13]  /*0b30*/  ISETP.GE.U32.OR P0, PT, R2, UR6, P0 ;  /* 0x0000000602007c0c */ /* 0x000fda0008706470 */
[----:B--2---:R-:W-:Y:S05]  /*0b40*/  @P0 BRA `(.L_x_45) ;  /* 0x0000000000a40947 */ /* 0x004fea0003800000 */
[----:B------:R-:W0:Y:S01]  /*0b50*/  LDCU UR6, c[0x0][0x3c4] ;  /* 0x00007880ff0677ac */ /* 0x000e220008000800 */
[----:B------:R-:W1:Y:S01]  /*0b60*/  LDC.64 R70, c[0x0][0x388] ;  /* 0x0000e200ff467b82 */ /* 0x000e620000000a00 */
[----:B------:R-:W-:-:S04]  /*0b70*/  VIADD R13, R2, UR4 ;  /* 0x00000004020d7c36 */ /* 0x000fc80008000000 */
[----:B0-----:R-:W-:-:S04]  /*0b80*/  IMAD R13, R13, UR6, R6 ;  /* 0x000000060d0d7c24 */ /* 0x001fc8000f8e0206 */
[C---:B------:R-:W-:Y:S01]  /*0b90*/  VIADD R19, R13.reuse, 0x2 ;  /* 0x000000020d137836 */ /* 0x040fe20000000000 */
[C---:B------:R-:W-:Y:S01]  /*0ba0*/  IADD3 R17, PT, PT, R13.reuse, 0x1, RZ ;  /* 0x000000010d117810 */ /* 0x040fe20007ffe0ff */
[C---:B------:R-:W-:Y:S01]  /*0bb0*/  VIADD R23, R13.reuse, 0x4 ;  /* 0x000000040d177836 */ /* 0x040fe20000000000 */
[C---:B------:R-:W-:Y:S01]  /*0bc0*/  IADD3 R21, PT, PT, R13.reuse, 0x3, RZ ;  /* 0x000000030d157810 */ /* 0x040fe20007ffe0ff */
[C---:B------:R-:W-:Y:S01]  /*0bd0*/  VIADD R69, R13.reuse, 0x6 ;  /* 0x000000060d457836 */ /* 0x040fe20000000000 */
[C---:B------:R-:W-:Y:S01]  /*0be0*/  IADD3 R55, PT, PT, R13.reuse, 0x5, RZ ;  /* 0x000000050d377810 */ /* 0x040fe20007ffe0ff */
[C---:B-1----:R-:W-:Y:S01]  /*0bf0*/  IMAD.WIDE.U32 R14, R13.reuse, 0x8, R70 ;  /* 0x000000080d0e7825 */ /* 0x042fe200078e0046 */
[----:B------:R-:W-:-:S03]  /*0c00*/  IADD3 R73, PT, PT, R13, 0x7, RZ ;  /* 0x000000070d497810 */ /* 0x000fc60007ffe0ff */
        /* <DEDUP_REMOVED lines=15> */
[----:B------:R-:W0:Y:S01]  /*0d00*/  S2UR UR7, SR_CgaCtaId ;  /* 0x00000000000779c3 */ /* 0x000e220000008800 */
[----:B------:R-:W1:Y:S01]  /*0d10*/  S2R R13, SR_TID.X ;  /* 0x00000000000d7919 */ /* 0x000e620000002100 */
[----:B------:R-:W-:Y:S02]  /*0d20*/  UMOV UR6, 0x400 ;  /* 0x0000040000067882 */ /* 0x000fe40000000000 */
[----:B0-----:R-:W-:-:S06]  /*0d30*/  ULEA UR6, UR7, UR6, 0x18 ;  /* 0x0000000607067291 */ /* 0x001fcc000f8ec0ff */
[----:B------:R-:W-:-:S05]  /*0d40*/  LEA R4, R2, UR6, 0x9 ;  /* 0x0000000602047c11 */ /* 0x000fca000f8e48ff */
[----:B-1----:R-:W-:-:S05]  /*0d50*/  IMAD R13, R13, 0x8, R4 ;  /* 0x000000080d0d7824 */ /* 0x002fca00078e0204 */
[----:B--2---:R0:W-:Y:S04]  /*0d60*/  STS.64 [R13], R14 ;  /* 0x0000000e0d007388 */ /* 0x0041e80000000a00 */
[----:B---3--:R0:W-:Y:S04]  /*0d70*/  STS.64 [R13+0x40], R16 ;  /* 0x000040100d007388 */ /* 0x0081e80000000a00 */
[----:B----4-:R0:W-:Y:S04]  /*0d80*/  STS.64 [R13+0x80], R18 ;  /* 0x000080120d007388 */ /* 0x0101e80000000a00 */
[----:B-----5:R0:W-:Y:S04]  /*0d90*/  STS.64 [R13+0xc0], R20 ;  /* 0x0000c0140d007388 */ /* 0x0201e80000000a00 */
[----:B------:R0:W-:Y:S04]  /*0da0*/  STS.64 [R13+0x100], R22 ;  /* 0x000100160d007388 */ /* 0x0001e80000000a00 */
[----:B------:R0:W-:Y:S04]  /*0db0*/  STS.64 [R13+0x140], R54 ;  /* 0x000140360d007388 */ /* 0x0001e80000000a00 */
[----:B------:R0:W-:Y:S04]  /*0dc0*/  STS.64 [R13+0x180], R68 ;  /* 0x000180440d007388 */ /* 0x0001e80000000a00 */
[----:B------:R0:W-:Y:S02]  /*0dd0*/  STS.64 [R13+0x1c0], R70 ;  /* 0x0001c0460d007388 */ /* 0x0001e40000000a00 */
.L_x_45:
[----:B------:R-:W-:Y:S05]  /*0de0*/  BSYNC.RECONVERGENT B0 ;  /* 0x0000000000007941 */ /* 0x000fea0003800200 */
.L_x_44:
[----:B------:R-:W-:Y:S01]  /*0df0*/  UIADD3 UR6, UPT, UPT, -UR5, 0x8, URZ ;  /* 0x0000000805067890 */ /* 0x000fe2000fffe1ff */
[----:B------:R-:W-:Y:S05]  /*0e00*/  BSSY.RECONVERGENT B0, `(.L_x_46) ;  /* 0x000001c000007945 */ /* 0x000fea0003800200 */
[----:B------:R-:W-:-:S13]  /*0e10*/  ISETP.GE.U32.AND P0, PT, R12, UR6, PT ;  /* 0x000000060c007c0c */ /* 0x000fda000bf06070 */
[----:B------:R-:W-:Y:S05]  /*0e20*/  @P0 BRA `(.L_x_47) ;  /* 0x0000000000640947 */ /* 0x000fea0003800000 */
[----:B0-----:R-:W0:Y:S01]  /*0e30*/  LDC.64 R20, c[0x0][0x390] ;  /* 0x0000e400ff147b82 */ /* 0x001e220000000a00 */
[----:B------:R-:W1:Y:S01]  /*0e40*/  LDCU UR6, c[0x0][0x3ac] ;  /* 0x00007580ff0677ac */ /* 0x000e620008000800 */
[----:B------:R-:W-:-:S05]  /*0e50*/  IADD3 R4, PT, PT, R12, UR4, RZ ;  /* 0x000000040c047c10 */ /* 0x000fca000fffe0ff */
[--C-:B-1----:R-:W-:Y:S02]  /*0e60*/  IMAD R15, R5, UR6, R4.reuse ;  /* 0x00000006050f7c24 */ /* 0x102fe4000f8e0204 */
        /* <DEDUP_REMOVED lines=11> */
[----:B------:R-:W0:Y:S01]  /*0f20*/  S2UR UR7, SR_CgaCtaId ;  /* 0x00000000000779c3 */ /* 0x000e220000008800 */
[----:B------:R-:W-:-:S02]  /*0f30*/  UMOV UR6, 0x400 ;  /* 0x0000040000067882 */ /* 0x000fc40000000000 */
[----:B------:R-:W-:-:S04]  /*0f40*/  UIADD3 UR6, UPT, UPT, UR6, 0x1000, URZ ;  /* 0x0000100006067890 */ /* 0x000fc8000fffe0ff */
[----:B0-----:R-:W-:-:S06]  /*0f50*/  ULEA UR6, UR7, UR6, 0x18 ;  /* 0x0000000607067291 */ /* 0x001fcc000f8ec0ff */
[----:B------:R-:W-:-:S05]  /*0f60*/  LEA R13, R12, UR6, 0x9 ;  /* 0x000000060c0d7c11 */ /* 0x000fca000f8e48ff */
[----:B------:R-:W-:-:S05]  /*0f70*/  IMAD R13, R2, 0x8, R13 ;  /* 0x00000008020d7824 */ /* 0x000fca00078e020d */
[----:B--2---:R1:W-:Y:S04]  /*0f80*/  STS.64 [R13], R14 ;  /* 0x0000000e0d007388 */ /* 0x0043e80000000a00 */
[----:B---3--:R1:W-:Y:S04]  /*0f90*/  STS.64 [R13+0x80], R16 ;  /* 0x000080100d007388 */ /* 0x0083e80000000a00 */
[----:B----4-:R1:W-:Y:S04]  /*0fa0*/  STS.64 [R13+0x100], R18 ;  /* 0x000100120d007388 */ /* 0x0103e80000000a00 */
[----:B-----5:R1:W-:Y:S02]  /*0fb0*/  STS.64 [R13+0x180], R20 ;  /* 0x000180140d007388 */ /* 0x0203e40000000a00 */
.L_x_47:
[----:B------:R-:W-:Y:S05]  /*0fc0*/  BSYNC.RECONVERGENT B0 ;  /* 0x0000000000007941 */ /* 0x000fea0003800200 */
.L_x_46:
[----:B------:R-:W-:Y:S01]  /*0fd0*/  BAR.SYNC.DEFER_BLOCKING 0x0 ;  /* 0x0000000000007b1d */ /* 0x000fe20000010000 */
[----:B------:R-:W-:-:S09]  /*0fe0*/  UISETP.GT.AND UP0, UPT, UR5, 0x7, UPT ;  /* 0x000000070500788c */ /* 0x000fd2000bf04270 */
[----:B------:R-:W-:Y:S05]  /*0ff0*/  BRA.U UP0, `(.L_x_48) ;  /* 0x00000015006c7547 */ /* 0x000fea000b800000 */
[----:B------:R-:W2:Y:S01]  /*1000*/  S2UR UR6, SR_CgaCtaId ;  /* 0x00000000000679c3 */ /* 0x000ea20000008800 */
[----:B01----:R-:W-:Y:S01]  /*1010*/  IMAD.MOV.U32 R13, RZ, RZ, 0x8 ;  /* 0x00000008ff0d7424 */ /* 0x003fe200078e00ff */
[----:B------:R-:W-:Y:S01]  /*1020*/  IADD3 R4, PT, PT, RZ, -UR5, RZ ;  /* 0x80000005ff047c10 */ /* 0x000fe2000fffe0ff */
[----:B------:R-:W-:Y:S02]  /*1030*/  UMOV UR4, 0x400 ;  /* 0x0000040000047882 */ /* 0x000fe40000000000 */
[----:B------:R-:W-:Y:S01]  /*1040*/  UIADD3 UR7, UPT, UPT, UR4, 0x1000, URZ ;  /* 0x0000100004077890 */ /* 0x000fe2000fffe0ff */
[----:B------:R-:W-:-:S04]  /*1050*/  VIADDMNMX R4, R4, R13, 0x1, !PT ;  /* 0x0000000104047446 */ /* 0x000fc8000780010d */
[----:B------:R-:W-:-:S04]  /*1060*/  IADD3 R4, PT, PT, -R4, RZ, RZ ;  /* 0x000000ff04047210 */ /* 0x000fc80007ffe1ff */
[----:B------:R-:W-:Y:S01]  /*1070*/  ISETP.GE.AND P0, PT, R4, RZ, PT ;  /* 0x000000ff0400720c */ /* 0x000fe20003f06270 */
[----:B--2---:R-:W-:Y:S02]  /*1080*/  ULEA UR4, UR6, UR4, 0x18 ;  /* 0x0000000406047291 */ /* 0x004fe4000f8ec0ff */
[----:B------:R-:W-:-:S04]  /*1090*/  ULEA UR7, UR6, UR7, 0x18 ;  /* 0x0000000706077291 */ /* 0x000fc8000f8ec0ff */
[----:B------:R-:W-:Y:S02]  /*10a0*/  LEA R12, R12, UR4, 0x3 ;  /* 0x000000040c0c7c11 */ /* 0x000fe4000f8e18ff */
[----:B------:R-:W-:-:S03]  /*10b0*/  LEA R116, R2, UR7, 0x3 ;  /* 0x0000000702747c11 */ /* 0x000fc6000f8e18ff */
[----:B------:R-:W-:Y:S01]  /*10c0*/  VIADD R2, R12, 0x100 ;  /* 0x000001000c027836 */ /* 0x000fe20000000000 */
[----:B------:R-:W-:Y:S01]  /*10d0*/  IADD3 R116, PT, PT, R116, 0x100, RZ ;  /* 0x0000010074747810 */ /* 0x000fe20007ffe0ff */
[----:B------:R-:W-:Y:S06]  /*10e0*/  @P0 BRA `(.L_x_49) ;  /* 0x00000010006c0947 */ /* 0x000fec0003800000 */
[----:B------:R-:W-:Y:S01]  /*10f0*/  IMAD.MOV R12, RZ, RZ, -R4 ;  /* 0x000000ffff0c7224 */ /* 0x000fe200078e0a04 */
[----:B------:R-:W-:-:S04]  /*1100*/  PLOP3.LUT P0, PT, PT, PT, PT, 0x80, 0x8 ;  /* 0x000000000008781c */ /* 0x000fc80003f0f070 */
[----:B------:R-:W-:-:S13]  /*1110*/  ISETP.GT.AND P1, PT, R12, 0x3, PT ;  /* 0x000000030c00780c */ /* 0x000fda0003f24270 */
[----:B------:R-:W-:Y:S05]  /*1120*/  @!P1 BRA `(.L_x_50) ;  /* 0x0000000800d89947 */ /* 0x000fea0003800000 */
[----:B------:R-:W-:-:S13]  /*1130*/  PLOP3.LUT P0, PT, PT, PT, PT, 0x8, 0x80 ;  /* 0x000000000080781c */ /* 0x000fda0003f0e170 */
.L_x_51:
[----:B------:R-:W-:Y:S01]  /*1140*/  LDS.64 R92, [R2+-0x100] ;  /* 0xffff0000025c7984 */ /* 0x000fe20000000a00 */
[----:B------:R-:W-:-:S03]  /*1150*/  IADD3 R4, PT, PT, R4, 0x4, RZ ;  /* 0x0000000404047810 */ /* 0x000fc60007ffe0ff */
[----:B------:R-:W0:Y:S01]  /*1160*/  LDS.64 R12, [R116+-0x100] ;  /* 0xffff0000740c7984 */ /* 0x000e220000000a00 */
[----:B------:R-:W-:-:S03]  /*1170*/  ISETP.GE.AND P1, PT, R4, -0x3, PT ;  /* 0xfffffffd0400780c */ /* 0x000fc60003f26270 */
[----:B------:R-:W1:Y:S04]  /*1180*/  LDS.64 R90, [R2+-0xc0] ;  /* 0xffff4000025a7984 */ /* 0x000e680000000a00 */
[----:B------:R-:W2:Y:S04]  /*1190*/  LDS.64 R88, [R2+-0x80] ;  /* 0xffff800002587984 */ /* 0x000ea80000000a00 */
[----:B------:R-:W3:Y:S04]  /*11a0*/  LDS.64 R108, [R2+-0x40] ;  /* 0xffffc000026c7984 */ /* 0x000ee80000000a00 */
[----:B------:R-:W4:Y:S04]  /*11b0*/  LDS.64 R106, [R2] ;  /* 0x00000000026a7984 */ /* 0x000f280000000a00 */
[----:B------:R-:W5:Y:S04]  /*11c0*/  LDS.64 R104, [R2+0x40] ;  /* 0x0000400002687984 */ /* 0x000f680000000a00 */
[----:B------:R-:W5:Y:S04]  /*11d0*/  LDS.64 R102, [R2+0x80] ;  /* 0x0000800002667984 */ /* 0x000f680000000a00 */
[----:B------:R-:W5:Y:S04]  /*11e0*/  LDS.64 R98, [R2+0xc0] ;  /* 0x0000c00002627984 */ /* 0x000f680000000a00 */
[----:B------:R-:W5:Y:S04]  /*11f0*/  LDS.64 R110, [R116+-0x80] ;  /* 0xffff8000746e7984 */ /* 0x000f680000000a00 */
[----:B------:R-:W5:Y:S04]  /*1200*/  LDS.64 R96, [R116] ;  /* 0x0000000074607984 */ /* 0x000f680000000a00 */
[----:B------:R-:W5:Y:S01]  /*1210*/  LDS.64 R94, [R116+0x80] ;  /* 0x00008000745e7984 */ /* 0x000f620000000a00 */
[----:B0-----:R-:W-:-:S02]  /*1220*/  DFMA R10, R92, R12, R10 ;  /* 0x0000000c5c0a722b */ /* 0x001fc4000000000a */
[-C--:B-1----:R-:W-:Y:S01]  /*1230*/  DFMA R66, R90, R12.reuse, R66 ;  /* 0x0000000c5a42722b */ /* 0x082fe20000000042 */
[----:B------:R-:W-:Y:S01]  /*1240*/  LDS.64 R72, [R2+0x100] ;  /* 0x0001000002487984 */ /* 0x000fe20000000a00 */
[----:B--2---:R-:W-:-:S03]  /*1250*/  DFMA R64, R88, R12, R64 ;  /* 0x0000000c5840722b */ /* 0x004fc60000000040 */
[----:B------:R-:W0:Y:S01]  /*1260*/  LDS.64 R54, [R116+0x100] ;  /* 0x0001000074367984 */ /* 0x000e220000000a00 */
[----:B---3--:R-:W-:-:S03]  /*1270*/  DFMA R62, R108, R12, R62 ;  /* 0x0000000c6c3e722b */ /* 0x008fc6000000003e */
[----:B------:R-:W1:Y:S01]  /*1280*/  LDS.64 R22, [R2+0x140] ;  /* 0x0001400002167984 */ /* 0x000e620000000a00 */
[----:B----4-:R-:W-:-:S03]  /*1290*/  DFMA R60, R106, R12, R60 ;  /* 0x0000000c6a3c722b */ /* 0x010fc6000000003c */
[----:B------:R-:W2:Y:S01]  /*12a0*/  LDS.64 R20, [R2+0x180] ;  /* 0x0001800002147984 */ /* 0x000ea20000000a00 */
[----:B-----5:R-:W-:-:S03]  /*12b0*/  DFMA R58, R104, R12, R58 ;  /* 0x0000000c683a722b */ /* 0x020fc6000000003a */
[----:B------:R-:W3:Y:S01]  /*12c0*/  LDS.64 R18, [R2+0x1c0] ;  /* 0x0001c00002127984 */ /* 0x000ee20000000a00 */
[----:B------:R-:W-:-:S03]  /*12d0*/  DFMA R56, R102, R12, R56 ;  /* 0x0000000c6638722b */ /* 0x000fc60000000038 */
[----:B------:R-:W4:Y:S01]  /*12e0*/  LDS.64 R16, [R2+0x200] ;  /* 0x0002000002107984 */ /* 0x000f220000000a00 */
[----:B------:R-:W-:-:S03]  /*12f0*/  DFMA R24, R98, R12, R24 ;  /* 0x0000000c6218722b */ /* 0x000fc60000000018 */
[----:B------:R-:W5:Y:S01]  /*1300*/  LDS.64 R14, [R2+0x240] ;  /* 0x00024000020e7984 */ /* 0x000f620000000a00 */
[----:B------:R-:W-:-:S03]  /*1310*/  DFMA R52, R92, R110, R52 ;  /* 0x0000006e5c34722b */ /* 0x000fc60000000034 */
[----:B------:R-:W5:Y:S01]  /*1320*/  LDS.64 R68, [R2+0x280] ;  /* 0x0002800002447984 */ /* 0x000f620000000a00 */
[-C--:B------:R-:W-:Y:S02]  /*1330*/  DFMA R50, R90, R110.reuse, R50 ;  /* 0x0000006e5a32722b */ /* 0x080fe40000000032 */
[-C--:B------:R-:W-:Y:S01]  /*1340*/  DFMA R48, R88, R110.reuse, R48 ;  /* 0x0000006e5830722b */ /* 0x080fe20000000030 */
[----:B------:R-:W5:Y:S01]  /*1350*/  LDS.64 R12, [R2+0x2c0] ;  /* 0x0002c000020c7984 */ /* 0x000f620000000a00 */
[-C--:B------:R-:W-:Y:S02]  /*1360*/  DFMA R46, R108, R110.reuse, R46 ;  /* 0x0000006e6c2e722b */ /* 0x080fe4000000002e */
[-C--:B------:R-:W-:Y:S01]  /*1370*/  DFMA R44, R106, R110.reuse, R44 ;  /* 0x0000006e6a2c722b */ /* 0x080fe2000000002c */
[----:B------:R-:W5:Y:S01]  /*1380*/  LDS.64 R70, [R116+0x180] ;  /* 0x0001800074467984 */ /* 0x000f620000000a00 */
[-C--:B------:R-:W-:Y:S02]  /*1390*/  DFMA R42, R104, R110.reuse, R42 ;  /* 0x0000006e682a722b */ /* 0x080fe4000000002a */
[----:B------:R-:W-:-:S02]  /*13a0*/  DFMA R40, R102, R110, R40 ;  /* 0x0000006e6628722b */ /* 0x000fc40000000028 */
[----:B------:R-:W-:Y:S02]  /*13b0*/  DFMA R110, R98, R110, R38 ;  /* 0x0000006e626e722b */ /* 0x000fe40000000026 */
[-C--:B------:R-:W-:Y:S01]  /*13c0*/  DFMA R36, R92, R96.reuse, R36 ;  /* 0x000000605c24722b */ /* 0x080fe20000000024 */
[----:B------:R-:W-:Y:S01]  /*13d0*/  LDS.64 R38, [R116+0x380] ;  /* 0x0003800074267984 */ /* 0x000fe20000000a00 */
[-C--:B------:R-:W-:Y:S02]  /*13e0*/  DFMA R34, R90, R96.reuse, R34 ;  /* 0x000000605a22722b */ /* 0x080fe40000000022 */
[-C--:B------:R-:W-:Y:S02]  /*13f0*/  DFMA R32, R88, R96.reuse, R32 ;  /* 0x000000605820722b */ /* 0x080fe40000000020 */
[-C--:B------:R-:W-:Y:S02]  /*1400*/  DFMA R30, R108, R96.reuse, R30 ;  /* 0x000000606c1e722b */ /* 0x080fe4000000001e */
[----:B------:R-:W-:-:S02]  /*1410*/  DFMA R28, R106, R96, R28 ;  /* 0x000000606a1c722b */ /* 0x000fc4000000001c */
[-C--:B------:R-:W-:Y:S02]  /*1420*/  DFMA R26, R104, R96.reuse, R26 ;  /* 0x00000060681a722b */ /* 0x080fe4000000001a */
[-C--:B------:R-:W-:Y:S02]  /*1430*/  DFMA R114, R102, R96.reuse, R114 ;  /* 0x000000606672722b */ /* 0x080fe40000000072 */
[----:B------:R-:W-:Y:S01]  /*1440*/  DFMA R112, R98, R96, R112 ;  /* 0x000000606270722b */ /* 0x000fe20000000070 */
[----:B------:R-:W5:Y:S01]  /*1450*/  LDS.64 R96, [R116+0x200] ;  /* 0x0002000074607984 */ /* 0x000f620000000a00 */
[-C--:B------:R-:W-:Y:S02]  /*1460*/  DFMA R92, R92, R94.reuse, R86 ;  /* 0x0000005e5c5c722b */ /* 0x080fe40000000056 */
[-C--:B------:R-:W-:Y:S02]  /*1470*/  DFMA R88, R88, R94.reuse, R82 ;  /* 0x0000005e5858722b */ /* 0x080fe40000000052 */
[----:B------:R-:W-:-:S02]  /*1480*/  DFMA R90, R90, R94, R84 ;  /* 0x0000005e5a5a722b */ /* 0x000fc40000000054 */
[-C--:B------:R-:W-:Y:S02]  /*1490*/  DFMA R86, R108, R94.reuse, R80 ;  /* 0x0000005e6c56722b */ /* 0x080fe40000000050 */
[----:B------:R-:W-:Y:S01]  /*14a0*/  DFMA R82, R104, R94, R76 ;  /* 0x0000005e6852722b */ /* 0x000fe2000000004c */
[----:B------:R-:W5:Y:S01]  /*14b0*/  LDS.64 R108, [R2+0x340] ;  /* 0x00034000026c7984 */ /* 0x000f620000000a00 */
[-C--:B0-----:R-:W-:Y:S02]  /*14c0*/  DFMA R10, R72, R54.reuse, R10 ;  /* 0x00000036480a722b */ /* 0x081fe4000000000a */
[-C--:B-1----:R-:W-:Y:S01]  /*14d0*/  DFMA R66, R22, R54.reuse, R66 ;  /* 0x000000361642722b */ /* 0x082fe20000000042 */
[----:B------:R-:W-:Y:S01]  /*14e0*/  LDS.64 R104, [R2+0x3c0] ;  /* 0x0003c00002687984 */ /* 0x000fe20000000a00 */
[-C--:B--2---:R-:W-:Y:S02]  /*14f0*/  DFMA R64, R20, R54.reuse, R64 ;  /* 0x000000361440722b */ /* 0x084fe40000000040 */
[----:B---3--:R-:W-:-:S02]  /*1500*/  DFMA R62, R18, R54, R62 ;  /* 0x00000036123e722b */ /* 0x008fc4000000003e */
[-C--:B----4-:R-:W-:Y:S02]  /*1510*/  DFMA R60, R16, R54.reuse, R60 ;  /* 0x00000036103c722b */ /* 0x090fe4000000003c */
[-C--:B-----5:R-:W-:Y:S02]  /*1520*/  DFMA R58, R14, R54.reuse, R58 ;  /* 0x000000360e3a722b */ /* 0x0a0fe4000000003a */
[----:B------:R-:W-:Y:S02]  /*1530*/  DFMA R56, R68, R54, R56 ;  /* 0x000000364438722b */ /* 0x000fe40000000038 */
[-C--:B------:R-:W-:Y:S02]  /*1540*/  DFMA R84, R106, R94.reuse, R78 ;  /* 0x0000005e6a54722b */ /* 0x080fe4000000004e */
[-C--:B------:R-:W-:Y:S01]  /*1550*/  DFMA R80, R102, R94.reuse, R74 ;  /* 0x0000005e6650722b */ /* 0x080fe2000000004a */
[----:B------:R-:W0:Y:S01]  /*1560*/  LDS.64 R78, [R116+0x280] ;  /* 0x00028000744e7984 */ /* 0x000e220000000a00 */
[----:B------:R-:W-:-:S02]  /*1570*/  DFMA R76, R98, R94, R100 ;  /* 0x0000005e624c722b */ /* 0x000fc40000000064 */
[----:B------:R-:W-:Y:S01]  /*1580*/  DFMA R54, R12, R54, R24 ;  /* 0x000000360c36722b */ /* 0x000fe20000000018 */
[----:B------:R-:W-:Y:S01]  /*1590*/  LDS.64 R74, [R116+0x300] ;  /* 0x00030000744a7984 */ /* 0x000fe20000000a00 */
[-C--:B------:R-:W-:Y:S02]  /*15a0*/  DFMA R52, R72, R70.reuse, R52 ;  /* 0x000000464834722b */ /* 0x080fe40000000034 */
[-C--:B------:R-:W-:Y:S01]  /*15b0*/  DFMA R50, R22, R70.reuse, R50 ;  /* 0x000000461632722b */ /* 0x080fe20000000032 */
[----:B------:R-:W1:Y:S01]  /*15c0*/  LDS.64 R24, [R2+0x300] ;  /* 0x0003000002187984 */ /* 0x000e620000000a00 */
[-C--:B------:R-:W-:Y:S02]  /*15d0*/  DFMA R48, R20, R70.reuse, R48 ;  /* 0x000000461430722b */ /* 0x080fe40000000030 */
[-C--:B------:R-:W-:Y:S01]  /*15e0*/  DFMA R46, R18, R70.reuse, R46 ;  /* 0x00000046122e722b */ /* 0x080fe2000000002e */
[----:B------:R-:W2:Y:S01]  /*15f0*/  LDS.64 R106, [R2+0x380] ;  /* 0x00038000026a7984 */ /* 0x000ea20000000a00 */
[----:B------:R-:W-:-:S02]  /*1600*/  DFMA R44, R16, R70, R44 ;  /* 0x00000046102c722b */ /* 0x000fc4000000002c */
[-C--:B------:R-:W-:Y:S01]  /*1610*/  DFMA R42, R14, R70.reuse, R42 ;  /* 0x000000460e2a722b */ /* 0x080fe2000000002a */
[----:B------:R-:W3:Y:S01]  /*1620*/  LDS.64 R102, [R2+0x400] ;  /* 0x0004000002667984 */ /* 0x000ee20000000a00 */
[-C--:B------:R-:W-:Y:S02]  /*1630*/  DFMA R40, R68, R70.reuse, R40 ;  /* 0x000000464428722b */ /* 0x080fe40000000028 */
[----:B------:R-:W-:Y:S01]  /*1640*/  DFMA R70, R12, R70, R110 ;  /* 0x000000460c46722b */ /* 0x000fe2000000006e */
[----:B------:R-:W4:Y:S01]  /*1650*/  LDS.64 R100, [R2+0x440] ;  /* 0x0004400002647984 */ /* 0x000f220000000a00 */
[-C--:B------:R-:W-:Y:S02]  /*1660*/  DFMA R36, R72, R96.reuse, R36 ;  /* 0x000000604824722b */ /* 0x080fe40000000024 */
[-C--:B------:R-:W-:Y:S01]  /*1670*/  DFMA R34, R22, R96.reuse, R34 ;  /* 0x000000601622722b */ /* 0x080fe20000000022 */
[----:B------:R-:W5:Y:S01]  /*1680*/  LDS.64 R98, [R2+0x480] ;  /* 0x0004800002627984 */ /* 0x000f620000000a00 */
[----:B------:R-:W-:-:S02]  /*1690*/  DFMA R32, R20, R96, R32 ;  /* 0x000000601420722b */ /* 0x000fc40000000020 */
[-C--:B------:R-:W-:Y:S01]  /*16a0*/  DFMA R30, R18, R96.reuse, R30 ;  /* 0x00000060121e722b */ /* 0x080fe2000000001e */
[----:B------:R-:W5:Y:S01]  /*16b0*/  LDS.64 R94, [R2+0x4c0] ;  /* 0x0004c000025e7984 */ /* 0x000f620000000a00 */
[-C--:B------:R-:W-:Y:S02]  /*16c0*/  DFMA R28, R16, R96.reuse, R28 ;  /* 0x00000060101c722b */ /* 0x080fe4000000001c */
[-C--:B------:R-:W-:Y:S01]  /*16d0*/  DFMA R26, R14, R96.reuse, R26 ;  /* 0x000000600e1a722b */ /* 0x080fe2000000001a */
[----:B------:R-:W5:Y:S01]  /*16e0*/  LDS.64 R110, [R116+0x400] ;  /* 0x00040000746e7984 */ /* 0x000f620000000a00 */
[-C--:B------:R-:W-:Y:S02]  /*16f0*/  DFMA R114, R68, R96.reuse, R114 ;  /* 0x000000604472722b */ /* 0x080fe40000000072 */
[----:B------:R-:W-:Y:S01]  /*1700*/  DFMA R112, R12, R96, R112 ;  /* 0x000000600c70722b */ /* 0x000fe20000000070 */
[----:B------:R-:W5:Y:S01]  /*1710*/  LDS.64 R96, [R116+0x480] ;  /* 0x0004800074607984 */ /* 0x000f620000000a00 */
[----:B------:R-:W-:-:S02]  /*1720*/  DFMA R50, R108, R38, R50 ;  /* 0x000000266c32722b */ /* 0x000fc40000000032 */
[-C--:B0-----:R-:W-:Y:S02]  /*1730*/  DFMA R72, R72, R78.reuse, R92 ;  /* 0x0000004e4848722b */ /* 0x081fe4000000005c */
[-C--:B------:R-:W-:Y:S01]  /*1740*/  DFMA R22, R22, R78.reuse, R90 ;  /* 0x0000004e1616722b */ /* 0x080fe2000000005a */
[----:B------:R-:W-:Y:S01]  /*1750*/  LDS.64 R92, [R116+0x500] ;  /* 0x00050000745c7984 */ /* 0x000fe20000000a00 */
[-C--:B------:R-:W-:Y:S02]  /*1760*/  DFMA R20, R20, R78.reuse, R88 ;  /* 0x0000004e1414722b */ /* 0x080fe40000000058 */
[-C--:B------:R-:W-:Y:S01]  /*1770*/  DFMA R18, R18, R78.reuse, R86 ;  /* 0x0000004e1212722b */ /* 0x080fe20000000056 */
[----:B------:R-:W-:Y:S01]  /*1780*/  LDS.64 R90, [R116+0x580] ;  /* 0x00058000745a7984 */ /* 0x000fe20000000a00 */
[-C--:B------:R-:W-:Y:S02]  /*1790*/  DFMA R16, R16, R78.reuse, R84 ;  /* 0x0000004e1010722b */ /* 0x080fe40000000054 */
[-C--:B------:R-:W-:Y:S01]  /*17a0*/  DFMA R14, R14, R78.reuse, R82 ;  /* 0x0000004e0e0e722b */ /* 0x080fe20000000052 */
[----:B------:R-:W0:Y:S01]  /*17b0*/  LDS.64 R86, [R2+0x500] ;  /* 0x0005000002567984 */ /* 0x000e220000000a00 */
[----:B------:R-:W-:-:S02]  /*17c0*/  DFMA R68, R68, R78, R80 ;  /* 0x0000004e4444722b */ /* 0x000fc40000000050 */
[----:B------:R-:W-:Y:S01]  /*17d0*/  DFMA R12, R12, R78, R76 ;  /* 0x0000004e0c0c722b */ /* 0x000fe2000000004c */
[----:B------:R-:W0:Y:S01]  /*17e0*/  LDS.64 R84, [R2+0x540] ;  /* 0x0005400002547984 */ /* 0x000e220000000a00 */
[-C--:B-1----:R-:W-:Y:S02]  /*17f0*/  DFMA R10, R24, R74.reuse, R10 ;  /* 0x0000004a180a722b */ /* 0x082fe4000000000a */
[-C--:B------:R-:W-:Y:S01]  /*1800*/  DFMA R66, R108, R74.reuse, R66 ;  /* 0x0000004a6c42722b */ /* 0x080fe20000000042 */
[----:B------:R-:W1:Y:S01]  /*1810*/  LDS.64 R82, [R2+0x580] ;  /* 0x0005800002527984 */ /* 0x000e620000000a00 */
[-C--:B--2---:R-:W-:Y:S02]  /*1820*/  DFMA R64, R106, R74.reuse, R64 ;  /* 0x0000004a6a40722b */ /* 0x084fe40000000040 */
[-C--:B------:R-:W-:Y:S01]  /*1830*/  DFMA R62, R104, R74.reuse, R62 ;  /* 0x0000004a683e722b */ /* 0x080fe2000000003e */
[----:B------:R-:W2:Y:S01]  /*1840*/  LDS.64 R80, [R2+0x5c0] ;  /* 0x0005c00002507984 */ /* 0x000ea20000000a00 */
[----:B---3--:R-:W-:-:S02]  /*1850*/  DFMA R60, R102, R74, R60 ;  /* 0x0000004a663c722b */ /* 0x008fc4000000003c */
[-C--:B----4-:R-:W-:Y:S01]  /*1860*/  DFMA R58, R100, R74.reuse, R58 ;  /* 0x0000004a643a722b */ /* 0x090fe2000000003a */
[----:B------:R-:W3:Y:S01]  /*1870*/  LDS.64 R78, [R2+0x600] ;  /* 0x00060000024e7984 */ /* 0x000ee20000000a00 */
[-C--:B-----5:R-:W-:Y:S02]  /*1880*/  DFMA R56, R98, R74.reuse, R56 ;  /* 0x0000004a6238722b */ /* 0x0a0fe40000000038 */
        /* <DEDUP_REMOVED lines=9> */
[-C--:B------:R-:W-:Y:S02]  /*1920*/  DFMA R40, R98, R38.reuse, R40 ;  /* 0x000000266228722b */ /* 0x080fe40000000028 */
[----:B------:R-:W-:Y:S02]  /*1930*/  DFMA R38, R94, R38, R70 ;  /* 0x000000265e26722b */ /* 0x000fe40000000046 */
[-C--:B------:R-:W-:Y:S01]  /*1940*/  DFMA R36, R24, R110.reuse, R36 ;  /* 0x0000006e1824722b */ /* 0x080fe20000000024 */
[----:B------:R0:W5:Y:S01]  /*1950*/  LDS.64 R70, [R2+0x6c0] ;  /* 0x0006c00002467984 */ /* 0x0001620000000a00 */
[----:B------:R-:W-:-:S02]  /*1960*/  DFMA R34, R108, R110, R34 ;  /* 0x0000006e6c22722b */ /* 0x000fc40000000022 */
[-C--:B------:R-:W-:Y:S02]  /*1970*/  DFMA R32, R106, R110.reuse, R32 ;  /* 0x0000006e6a20722b */ /* 0x080fe40000000020 */
[-C--:B------:R-:W-:Y:S02]  /*1980*/  DFMA R30, R104, R110.reuse, R30 ;  /* 0x0000006e681e722b */ /* 0x080fe4000000001e */
[-C--:B------:R-:W-:Y:S01]  /*1990*/  DFMA R28, R102, R110.reuse, R28 ;  /* 0x0000006e661c722b */ /* 0x080fe2000000001c */
[----:B0-----:R-:W-:Y:S01]  /*19a0*/  VIADD R2, R2, 0x800 ;  /* 0x0000080002027836 */ /* 0x001fe20000000000 */
[-C--:B------:R-:W-:Y:S02]  /*19b0*/  DFMA R26, R100, R110.reuse, R26 ;  /* 0x0000006e641a722b */ /* 0x080fe4000000001a */
[-C--:B------:R-:W-:Y:S02]  /*19c0*/  DFMA R114, R98, R110.reuse, R114 ;  /* 0x0000006e6272722b */ /* 0x080fe40000000072 */
[----:B------:R-:W-:Y:S01]  /*19d0*/  DFMA R112, R94, R110, R112 ;  /* 0x0000006e5e70722b */ /* 0x000fe20000000070 */
[----:B------:R0:W5:Y:S01]  /*19e0*/  LDS.64 R110, [R116+0x680] ;  /* 0x00068000746e7984 */ /* 0x0001620000000a00 */
[----:B------:R-:W-:-:S02]  /*19f0*/  DFMA R72, R24, R96, R72 ;  /* 0x000000601848722b */ /* 0x000fc40000000048 */
[-C--:B------:R-:W-:Y:S02]  /*1a00*/  DFMA R22, R108, R96.reuse, R22 ;  /* 0x000000606c16722b */ /* 0x080fe40000000016 */
[-C--:B------:R-:W-:Y:S02]  /*1a10*/  DFMA R20, R106, R96.reuse, R20 ;  /* 0x000000606a14722b */ /* 0x080fe40000000014 */
[-C--:B------:R-:W-:Y:S01]  /*1a20*/  DFMA R18, R104, R96.reuse, R18 ;  /* 0x000000606812722b */ /* 0x080fe20000000012 */
[----:B0-----:R-:W-:Y:S01]  /*1a30*/  IADD3 R116, PT, PT, R116, 0x800, RZ ;  /* 0x0000080074747810 */ /* 0x001fe20007ffe0ff */
[-C--:B------:R-:W-:Y:S02]  /*1a40*/  DFMA R16, R102, R96.reuse, R16 ;  /* 0x000000606610722b */ /* 0x080fe40000000010 */
[-C--:B------:R-:W-:Y:S02]  /*1a50*/  DFMA R14, R100, R96.reuse, R14 ;  /* 0x00000060640e722b */ /* 0x080fe4000000000e */
[----:B------:R-:W-:-:S02]  /*1a60*/  DFMA R68, R98, R96, R68 ;  /* 0x000000606244722b */ /* 0x000fc40000000044 */
[----:B------:R-:W-:Y:S02]  /*1a70*/  DFMA R12, R94, R96, R12 ;  /* 0x000000605e0c722b */ /* 0x000fe4000000000c */
[-C--:B------:R-:W-:Y:S02]  /*1a80*/  DFMA R10, R86, R92.reuse, R10 ;  /* 0x0000005c560a722b */ /* 0x080fe4000000000a */
[-C--:B------:R-:W-:Y:S02]  /*1a90*/  DFMA R66, R84, R92.reuse, R66 ;  /* 0x0000005c5442722b */ /* 0x080fe40000000042 */
[-C--:B-1----:R-:W-:Y:S02]  /*1aa0*/  DFMA R64, R82, R92.reuse, R64 ;  /* 0x0000005c5240722b */ /* 0x082fe40000000040 */
[-C--:B--2---:R-:W-:Y:S02]  /*1ab0*/  DFMA R62, R80, R92.reuse, R62 ;  /* 0x0000005c503e722b */ /* 0x084fe4000000003e */
[----:B---3--:R-:W-:-:S02]  /*1ac0*/  DFMA R60, R78, R92, R60 ;  /* 0x0000005c4e3c722b */ /* 0x008fc4000000003c */
[-C--:B----4-:R-:W-:Y:S02]  /*1ad0*/  DFMA R58, R76, R92.reuse, R58 ;  /* 0x0000005c4c3a722b */ /* 0x090fe4000000003a */
[----:B-----5:R-:W-:Y:S02]  /*1ae0*/  DFMA R56, R74, R92, R56 ;  /* 0x0000005c4a38722b */ /* 0x020fe40000000038 */
[-C--:B------:R-:W-:Y:S02]  /*1af0*/  DFMA R52, R86, R90.reuse, R52 ;  /* 0x0000005a5634722b */ /* 0x080fe40000000034 */
[-C--:B------:R-:W-:Y:S02]  /*1b00*/  DFMA R50, R84, R90.reuse, R50 ;  /* 0x0000005a5432722b */ /* 0x080fe40000000032 */
[-C--:B------:R-:W-:Y:S02]  /*1b10*/  DFMA R48, R82, R90.reuse, R48 ;  /* 0x0000005a5230722b */ /* 0x080fe40000000030 */
[----:B------:R-:W-:-:S02]  /*1b20*/  DFMA R46, R80, R90, R46 ;  /* 0x0000005a502e722b */ /* 0x000fc4000000002e */
[-C--:B------:R-:W-:Y:S02]  /*1b30*/  DFMA R44, R78, R90.reuse, R44 ;  /* 0x0000005a4e2c722b */ /* 0x080fe4000000002c */
[-C--:B------:R-:W-:Y:S02]  /*1b40*/  DFMA R42, R76, R90.reuse, R42 ;  /* 0x0000005a4c2a722b */ /* 0x080fe4000000002a */
[----:B------:R-:W-:Y:S02]  /*1b50*/  DFMA R40, R74, R90, R40 ;  /* 0x0000005a4a28722b */ /* 0x000fe40000000028 */
[-C--:B------:R-:W-:Y:S02]  /*1b60*/  DFMA R36, R86, R88.reuse, R36 ;  /* 0x000000585624722b */ /* 0x080fe40000000024 */
[-C--:B------:R-:W-:Y:S02]  /*1b70*/  DFMA R34, R84, R88.reuse, R34 ;  /* 0x000000585422722b */ /* 0x080fe40000000022 */
[----:B------:R-:W-:-:S02]  /*1b80*/  DFMA R32, R82, R88, R32 ;  /* 0x000000585220722b */ /* 0x000fc40000000020 */
[-C--:B------:R-:W-:Y:S02]  /*1b90*/  DFMA R30, R80, R88.reuse, R30 ;  /* 0x00000058501e722b */ /* 0x080fe4000000001e */
[-C--:B------:R-:W-:Y:S02]  /*1ba0*/  DFMA R28, R78, R88.reuse, R28 ;  /* 0x000000584e1c722b */ /* 0x080fe4000000001c */
[-C--:B------:R-:W-:Y:S02]  /*1bb0*/  DFMA R26, R76, R88.reuse, R26 ;  /* 0x000000584c1a722b */ /* 0x080fe4000000001a */
[----:B------:R-:W-:Y:S02]  /*1bc0*/  DFMA R114, R74, R88, R114 ;  /* 0x000000584a72722b */ /* 0x000fe40000000072 */
[C---:B------:R-:W-:Y:S02]  /*1bd0*/  DFMA R24, R70.reuse, R92, R54 ;  /* 0x0000005c4618722b */ /* 0x040fe40000000036 */
[----:B------:R-:W-:-:S02]  /*1be0*/  DFMA R38, R70, R90, R38 ;  /* 0x0000005a4626722b */ /* 0x000fc40000000026 */
[----:B------:R-:W-:Y:S02]  /*1bf0*/  DFMA R112, R70, R88, R112 ;  /* 0x000000584670722b */ /* 0x000fe40000000070 */
[-C--:B------:R-:W-:Y:S02]  /*1c00*/  DFMA R86, R86, R110.reuse, R72 ;  /* 0x0000006e5656722b */ /* 0x080fe40000000048 */
[-C--:B------:R-:W-:Y:S02]  /*1c10*/  DFMA R84, R84, R110.reuse, R22 ;  /* 0x0000006e5454722b */ /* 0x080fe40000000016 */
[-C--:B------:R-:W-:Y:S02]  /*1c20*/  DFMA R82, R82, R110.reuse, R20 ;  /* 0x0000006e5252722b */ /* 0x080fe40000000014 */
[-C--:B------:R-:W-:Y:S02]  /*1c30*/  DFMA R80, R80, R110.reuse, R18 ;  /* 0x0000006e5050722b */ /* 0x080fe40000000012 */
[----:B------:R-:W-:-:S02]  /*1c40*/  DFMA R78, R78, R110, R16 ;  /* 0x0000006e4e4e722b */ /* 0x000fc40000000010 */
[-C--:B------:R-:W-:Y:S02]  /*1c50*/  DFMA R76, R76, R110.reuse, R14 ;  /* 0x0000006e4c4c722b */ /* 0x080fe4000000000e */
[-C--:B------:R-:W-:Y:S02]  /*1c60*/  DFMA R74, R74, R110.reuse, R68 ;  /* 0x0000006e4a4a722b */ /* 0x080fe40000000044 */
[----:B------:R-:W-:Y:S01]  /*1c70*/  DFMA R100, R70, R110, R12 ;  /* 0x0000006e4664722b */ /* 0x000fe2000000000c */
[----:B------:R-:W-:Y:S10]  /*1c80*/  @!P1 BRA `(.L_x_51) ;  /* 0xfffffff4002c9947 */ /* 0x000ff4000383ffff */
.L_x_50:
[----:B------:R-:W-:-:S05]  /*1c90*/  IMAD.MOV R12, RZ, RZ, -R4 ;  /* 0x000000ffff0c7224 */ /* 0x000fca00078e0a04 */
[----:B------:R-:W-:-:S13]  /*1ca0*/  ISETP.GT.AND P1, PT, R12, 0x1, PT ;  /* 0x000000010c00780c */ /* 0x000fda0003f24270 */
[----:B------:R-:W-:Y:S05]  /*1cb0*/  @!P1 BRA `(.L_x_52) ;  /* 0x0000000400709947 */ /* 0x000fea0003800000 */
[----:B------:R-:W-:Y:S01]  /*1cc0*/  LDS.64 R102, [R2+-0x100] ;  /* 0xffff000002667984 */ /* 0x000fe20000000a00 */
[----:B------:R-:W-:Y:S02]  /*1cd0*/  PLOP3.LUT P0, PT, PT, PT, PT, 0x8, 0x80 ;  /* 0x000000000080781c */ /* 0x000fe40003f0e170 */
[----:B------:R-:W-:Y:S01]  /*1ce0*/  IADD3 R4, PT, PT, R4, 0x2, RZ ;  /* 0x0000000204047810 */ /* 0x000fe20007ffe0ff */
[----:B------:R-:W-:Y:S04]  /*1cf0*/  LDS.64 R98, [R2+-0xc0] ;  /* 0xffff400002627984 */ /* 0x000fe80000000a00 */
[----:B------:R-:W-:Y:S04]  /*1d00*/  LDS.64 R96, [R2+-0x80] ;  /* 0xffff800002607984 */ /* 0x000fe80000000a00 */
[----:B------:R-:W-:Y:S04]  /*1d10*/  LDS.64 R94, [R2+-0x40] ;  /* 0xffffc000025e7984 */ /* 0x000fe80000000a00 */
[----:B------:R-:W-:Y:S04]  /*1d20*/  LDS.64 R92, [R2] ;  /* 0x00000000025c7984 */ /* 0x000fe80000000a00 */
[----:B------:R-:W-:Y:S04]  /*1d30*/  LDS.64 R90, [R2+0x40] ;  /* 0x00004000025a7984 */ /* 0x000fe80000000a00 */
[----:B------:R-:W-:Y:S04]  /*1d40*/  LDS.64 R88, [R2+0x80] ;  /* 0x0000800002587984 */ /* 0x000fe80000000a00 */
[----:B------:R-:W0:Y:S04]  /*1d50*/  LDS.64 R106, [R116+-0x80] ;  /* 0xffff8000746a7984 */ /* 0x000e280000000a00 */
[----:B------:R-:W1:Y:S04]  /*1d60*/  LDS.64 R72, [R2+0xc0] ;  /* 0x0000c00002487984 */ /* 0x000e680000000a00 */
[----:B------:R-:W2:Y:S04]  /*1d70*/  LDS.64 R12, [R116+-0x100] ;  /* 0xffff0000740c7984 */ /* 0x000ea80000000a00 */
[----:B------:R-:W3:Y:S04]  /*1d80*/  LDS.64 R104, [R116] ;  /* 0x0000000074687984 */ /* 0x000ee80000000a00 */
[----:B------:R-:W4:Y:S04]  /*1d90*/  LDS.64 R110, [R116+0x80] ;  /* 0x00008000746e7984 */ /* 0x000f280000000a00 */
[----:B------:R-:W-:Y:S04]  /*1da0*/  LDS.64 R68, [R2+0x100] ;  /* 0x0001000002447984 */ /* 0x000fe80000000a00 */
[----:B------:R-:W-:Y:S04]  /*1db0*/  LDS.64 R54, [R2+0x140] ;  /* 0x0001400002367984 */ /* 0x000fe80000000a00 */
[----:B------:R-:W-:Y:S04]  /*1dc0*/  LDS.64 R22, [R2+0x180] ;  /* 0x0001800002167984 */ /* 0x000fe80000000a00 */
[----:B------:R-:W-:Y:S04]  /*1dd0*/  LDS.64 R20, [R2+0x1c0] ;  /* 0x0001c00002147984 */ /* 0x000fe80000000a00 */
[----:B------:R-:W-:Y:S01]  /*1de0*/  LDS.64 R18, [R2+0x200] ;  /* 0x0002000002127984 */ /* 0x000fe20000000a00 */
[----:B0-----:R-:W-:-:S03]  /*1df0*/  DFMA R52, R102, R106, R52 ;  /* 0x0000006a6634722b */ /* 0x001fc60000000034 */
[----:B------:R-:W-:Y:S01]  /*1e00*/  LDS.64 R16, [R2+0x240] ;  /* 0x0002400002107984 */ /* 0x000fe20000000a00 */
[-C--:B------:R-:W-:Y:S02]  /*1e10*/  DFMA R50, R98, R106.reuse, R50 ;  /* 0x0000006a6232722b */ /* 0x080fe40000000032 */
[-C--:B------:R-:W-:Y:S01]  /*1e20*/  DFMA R48, R96, R106.reuse, R48 ;  /* 0x0000006a6030722b */ /* 0x080fe20000000030 */
[----:B------:R-:W-:Y:S01]  /*1e30*/  LDS.64 R14, [R2+0x280] ;  /* 0x00028000020e7984 */ /* 0x000fe20000000a00 */
[-C--:B------:R-:W-:Y:S02]  /*1e40*/  DFMA R46, R94, R106.reuse, R46 ;  /* 0x0000006a5e2e722b */ /* 0x080fe4000000002e */
[-C--:B------:R-:W-:Y:S01]  /*1e50*/  DFMA R44, R92, R106.reuse, R44 ;  /* 0x0000006a5c2c722b */ /* 0x080fe2000000002c */
[----:B------:R-:W-:Y:S01]  /*1e60*/  LDS.64 R108, [R116+0x100] ;  /* 0x00010000746c7984 */ /* 0x000fe20000000a00 */
[-C--:B------:R-:W-:Y:S02]  /*1e70*/  DFMA R42, R90, R106.reuse, R42 ;  /* 0x0000006a5a2a722b */ /* 0x080fe4000000002a */
[-C--:B------:R-:W-:Y:S01]  /*1e80*/  DFMA R40, R88, R106.reuse, R40 ;  /* 0x0000006a5828722b */ /* 0x080fe20000000028 */
[----:B------:R-:W-:Y:S01]  /*1e90*/  LDS.64 R70, [R116+0x200] ;  /* 0x0002000074467984 */ /* 0x000fe20000000a00 */
[----:B-1----:R-:W-:-:S02]  /*1ea0*/  DFMA R106, R72, R106, R38 ;  /* 0x0000006a486a722b */ /* 0x002fc40000000026 */
[-C--:B--2---:R-:W-:Y:S01]  /*1eb0*/  DFMA R10, R102, R12.reuse, R10 ;  /* 0x0000000c660a722b */ /* 0x084fe2000000000a */
[----:B------:R-:W0:Y:S01]  /*1ec0*/  LDS.64 R38, [R116+0x180] ;  /* 0x0001800074267984 */ /* 0x000e220000000a00 */
[-C--:B------:R-:W-:Y:S02]  /*1ed0*/  DFMA R66, R98, R12.reuse, R66 ;  /* 0x0000000c6242722b */ /* 0x080fe40000000042 */
[-C--:B------:R-:W-:Y:S02]  /*1ee0*/  DFMA R64, R96, R12.reuse, R64 ;  /* 0x0000000c6040722b */ /* 0x080fe40000000040 */
[-C--:B------:R-:W-:Y:S02]  /*1ef0*/  DFMA R62, R94, R12.reuse, R62 ;  /* 0x0000000c5e3e722b */ /* 0x080fe4000000003e */
[-C--:B------:R-:W-:Y:S02]  /*1f00*/  DFMA R60, R92, R12.reuse, R60 ;  /* 0x0000000c5c3c722b */ /* 0x080fe4000000003c */
[----:B------:R-:W-:-:S02]  /*1f10*/  DFMA R58, R90, R12, R58 ;  /* 0x0000000c5a3a722b */ /* 0x000fc4000000003a */
[-C--:B------:R-:W-:Y:S02]  /*1f20*/  DFMA R56, R88, R12.reuse, R56 ;  /* 0x0000000c5838722b */ /* 0x080fe40000000038 */
[----:B------:R-:W-:Y:S02]  /*1f30*/  DFMA R24, R72, R12, R24 ;  /* 0x0000000c4818722b */ /* 0x000fe40000000018 */
[-C--:B---3--:R-:W-:Y:S01]  /*1f40*/  DFMA R36, R102, R104.reuse, R36 ;  /* 0x000000686624722b */ /* 0x088fe20000000024 */
[----:B------:R1:W2:Y:S01]  /*1f50*/  LDS.64 R12, [R2+0x2c0] ;  /* 0x0002c000020c7984 */ /* 0x0002a20000000a00 */
[-C--:B------:R-:W-:Y:S02]  /*1f60*/  DFMA R34, R98, R104.reuse, R34 ;  /* 0x000000686222722b */ /* 0x080fe40000000022 */
[-C--:B------:R-:W-:Y:S02]  /*1f70*/  DFMA R32, R96, R104.reuse, R32 ;  /* 0x000000686020722b */ /* 0x080fe40000000020 */
[----:B------:R-:W-:-:S02]  /*1f80*/  DFMA R30, R94, R104, R30 ;  /* 0x000000685e1e722b */ /* 0x000fc4000000001e */
[-C--:B------:R-:W-:Y:S01]  /*1f90*/  DFMA R28, R92, R104.reuse, R28 ;  /* 0x000000685c1c722b */ /* 0x080fe2000000001c */
[----:B-1----:R-:W-:Y:S01]  /*1fa0*/  VIADD R2, R2, 0x400 ;  /* 0x0000040002027836 */ /* 0x002fe20000000000 */
[-C--:B------:R-:W-:Y:S02]  /*1fb0*/  DFMA R26, R90, R104.reuse, R26 ;  /* 0x000000685a1a722b */ /* 0x080fe4000000001a */
[-C--:B------:R-:W-:Y:S02]  /*1fc0*/  DFMA R114, R88, R104.reuse, R114 ;  /* 0x000000685872722b */ /* 0x080fe40000000072 */
[----:B------:R-:W-:Y:S01]  /*1fd0*/  DFMA R112, R72, R104, R112 ;  /* 0x000000684870722b */ /* 0x000fe20000000070 */
[----:B------:R1:W3:Y:S01]  /*1fe0*/  LDS.64 R104, [R116+0x280] ;  /* 0x0002800074687984 */ /* 0x0002e20000000a00 */
[-C--:B----4-:R-:W-:Y:S02]  /*1ff0*/  DFMA R86, R102, R110.reuse, R86 ;  /* 0x0000006e6656722b */ /* 0x090fe40000000056 */
[----:B------:R-:W-:-:S02]  /*2000*/  DFMA R84, R98, R110, R84 ;  /* 0x0000006e6254722b */ /* 0x000fc40000000054 */
[-C--:B------:R-:W-:Y:S02]  /*2010*/  DFMA R82, R96, R110.reuse, R82 ;  /* 0x0000006e6052722b */ /* 0x080fe40000000052 */
[-C--:B------:R-:W-:Y:S01]  /*2020*/  DFMA R80, R94, R110.reuse, R80 ;  /* 0x0000006e5e50722b */ /* 0x080fe20000000050 */
[----:B-1----:R-:W-:Y:S01]  /*2030*/  IADD3 R116, PT, PT, R116, 0x400, RZ ;  /* 0x0000040074747810 */ /* 0x002fe20007ffe0ff */
[-C--:B------:R-:W-:Y:S02]  /*2040*/  DFMA R78, R92, R110.reuse, R78 ;  /* 0x0000006e5c4e722b */ /* 0x080fe4000000004e */
[-C--:B------:R-:W-:Y:S02]  /*2050*/  DFMA R76, R90, R110.reuse, R76 ;  /* 0x0000006e5a4c722b */ /* 0x080fe4000000004c */
[-C--:B------:R-:W-:Y:S02]  /*2060*/  DFMA R74, R88, R110.reuse, R74 ;  /* 0x0000006e584a722b */ /* 0x080fe4000000004a */
[----:B------:R-:W-:-:S02]  /*2070*/  DFMA R100, R72, R110, R100 ;  /* 0x0000006e4864722b */ /* 0x000fc40000000064 */
[-C--:B0-----:R-:W-:Y:S02]  /*2080*/  DFMA R52, R68, R38.reuse, R52 ;  /* 0x000000264434722b */ /* 0x081fe40000000034 */
[-C--:B------:R-:W-:Y:S02]  /*2090*/  DFMA R50, R54, R38.reuse, R50 ;  /* 0x000000263632722b */ /* 0x080fe40000000032 */
[-C--:B------:R-:W-:Y:S02]  /*20a0*/  DFMA R48, R22, R38.reuse, R48 ;  /* 0x000000261630722b */ /* 0x080fe40000000030 */
[-C--:B------:R-:W-:Y:S02]  /*20b0*/  DFMA R46, R20, R38.reuse, R46 ;  /* 0x00000026142e722b */ /* 0x080fe4000000002e */
[-C--:B------:R-:W-:Y:S02]  /*20c0*/  DFMA R44, R18, R38.reuse, R44 ;  /* 0x00000026122c722b */ /* 0x080fe4000000002c */
        /* <DEDUP_REMOVED lines=9> */
[C---:B--2---:R-:W-:Y:S02]  /*2160*/  DFMA R24, R12.reuse, R108, R24 ;  /* 0x0000006c0c18722b */ /* 0x044fe40000000018 */
[----:B------:R-:W-:Y:S02]  /*2170*/  DFMA R38, R12, R38, R106 ;  /* 0x000000260c26722b */ /* 0x000fe4000000006a */
[-C--:B------:R-:W-:Y:S02]  /*2180*/  DFMA R36, R68, R70.reuse, R36 ;  /* 0x000000464424722b */ /* 0x080fe40000000024 */
[----:B------:R-:W-:-:S02]  /*2190*/  DFMA R34, R54, R70, R34 ;  /* 0x000000463622722b */ /* 0x000fc40000000022 */
[-C--:B------:R-:W-:Y:S02]  /*21a0*/  DFMA R32, R22, R70.reuse, R32 ;  /* 0x000000461620722b */ /* 0x080fe40000000020 */
[-C--:B------:R-:W-:Y:S02]  /*21b0*/  DFMA R30, R20, R70.reuse, R30 ;  /* 0x00000046141e722b */ /* 0x080fe4000000001e */
[-C--:B------:R-:W-:Y:S02]  /*21c0*/  DFMA R28, R18, R70.reuse, R28 ;  /* 0x00000046121c722b */ /* 0x080fe4000000001c */
[-C--:B------:R-:W-:Y:S02]  /*21d0*/  DFMA R26, R16, R70.reuse, R26 ;  /* 0x00000046101a722b */ /* 0x080fe4000000001a */
[-C--:B------:R-:W-:Y:S02]  /*21e0*/  DFMA R114, R14, R70.reuse, R114 ;  /* 0x000000460e72722b */ /* 0x080fe40000000072 */
[----:B------:R-:W-:-:S02]  /*21f0*/  DFMA R112, R12, R70, R112 ;  /* 0x000000460c70722b */ /* 0x000fc40000000070 */
[-C--:B---3--:R-:W-:Y:S02]  /*2200*/  DFMA R86, R68, R104.reuse, R86 ;  /* 0x000000684456722b */ /* 0x088fe40000000056 */
[-C--:B------:R-:W-:Y:S02]  /*2210*/  DFMA R84, R54, R104.reuse, R84 ;  /* 0x000000683654722b */ /* 0x080fe40000000054 */
[-C--:B------:R-:W-:Y:S02]  /*2220*/  DFMA R82, R22, R104.reuse, R82 ;  /* 0x000000681652722b */ /* 0x080fe40000000052 */
[-C--:B------:R-:W-:Y:S02]  /*2230*/  DFMA R80, R20, R104.reuse, R80 ;  /* 0x000000681450722b */ /* 0x080fe40000000050 */
[-C--:B------:R-:W-:Y:S02]  /*2240*/  DFMA R78, R18, R104.reuse, R78 ;  /* 0x00000068124e722b */ /* 0x080fe4000000004e */
[----:B------:R-:W-:-:S02]  /*2250*/  DFMA R76, R16, R104, R76 ;  /* 0x00000068104c722b */ /* 0x000fc4000000004c */
[-C--:B------:R-:W-:Y:S02]  /*2260*/  DFMA R74, R14, R104.reuse, R74 ;  /* 0x000000680e4a722b */ /* 0x080fe4000000004a */
[----:B------:R-:W-:-:S11]  /*2270*/  DFMA R100, R12, R104, R100 ;  /* 0x000000680c64722b */ /* 0x000fd60000000064 */
.L_x_52:
[----:B------:R-:W-:-:S13]  /*2280*/  ISETP.NE.OR P0, PT, R4, RZ, P0 ;  /* 0x000000ff0400720c */ /* 0x000fda0000705670 */
[----:B------:R-:W-:Y:S05]  /*2290*/  @!P0 BRA `(.L_x_48) ;  /* 0x0000000000c48947 */ /* 0x000fea0003800000 */
.L_x_49:
[----:B------:R-:W-:Y:S01]  /*22a0*/  LDS.64 R68, [R2+-0x100] ;  /* 0xffff000002447984 */ /* 0x000fe20000000a00 */
[----:B------:R-:W-:-:S03]  /*22b0*/  VIADD R4, R4, 0x1 ;  /* 0x0000000104047836 */ /* 0x000fc60000000000 */
[----:B------:R-:W0:Y:S02]  /*22c0*/  LDS.64 R70, [R116+-0x100] ;  /* 0xffff000074467984 */ /* 0x000e240000000a00 */
[----:B------:R-:W-:Y:S02]  /*22d0*/  ISETP.NE.AND P0, PT, R4, RZ, PT ;  /* 0x000000ff0400720c */ /* 0x000fe40003f05270 */
[----:B------:R-:W1:Y:S04]  /*22e0*/  LDS.64 R54, [R2+-0xc0] ;  /* 0xffff400002367984 */ /* 0x000e680000000a00 */
[----:B------:R-:W2:Y:S04]  /*22f0*/  LDS.64 R22, [R2+-0x80] ;  /* 0xffff800002167984 */ /* 0x000ea80000000a00 */
[----:B------:R-:W3:Y:S04]  /*2300*/  LDS.64 R20, [R2+-0x40] ;  /* 0xffffc00002147984 */ /* 0x000ee80000000a00 */
[----:B------:R-:W4:Y:S04]  /*2310*/  LDS.64 R18, [R2] ;  /* 0x0000000002127984 */ /* 0x000f280000000a00 */
[----:B------:R-:W5:Y:S04]  /*2320*/  LDS.64 R16, [R2+0x40] ;  /* 0x0000400002107984 */ /* 0x000f680000000a00 */
[----:B------:R-:W5:Y:S04]  /*2330*/  LDS.64 R14, [R2+0x80] ;  /* 0x00008000020e7984 */ /* 0x000f680000000a00 */
[----:B------:R0:W5:Y:S04]  /*2340*/  LDS.64 R12, [R2+0xc0] ;  /* 0x0000c000020c7984 */ /* 0x0001680000000a00 */
[----:B------:R-:W5:Y:S04]  /*2350*/  LDS.64 R72, [R116+-0x80] ;  /* 0xffff800074487984 */ /* 0x000f680000000a00 */
[----:B------:R-:W5:Y:S01]  /*2360*/  LDS.64 R88, [R116] ;  /* 0x0000000074587984 */ /* 0x000f620000000a00 */
[----:B0-----:R-:W-:-:S03]  /*2370*/  IADD3 R2, PT, PT, R2, 0x200, RZ ;  /* 0x0000020002027810 */ /* 0x001fc60007ffe0ff */
[----:B------:R0:W5:Y:S01]  /*2380*/  LDS.64 R90, [R116+0x80] ;  /* 0x00008000745a7984 */ /* 0x0001620000000a00 */
[-C--:B------:R-:W-:Y:S02]  /*2390*/  DFMA R10, R68, R70.reuse, R10 ;  /* 0x00000046440a722b */ /* 0x080fe4000000000a */
[-C--:B-1----:R-:W-:Y:S02]  /*23a0*/  DFMA R66, R54, R70.reuse, R66 ;  /* 0x000000463642722b */ /* 0x082fe40000000042 */
[-C--:B--2---:R-:W-:Y:S01]  /*23b0*/  DFMA R64, R22, R70.reuse, R64 ;  /* 0x000000461640722b */ /* 0x084fe20000000040 */
[----:B0-----:R-:W-:Y:S01]  /*23c0*/  VIADD R116, R116, 0x200 ;  /* 0x0000020074747836 */ /* 0x001fe20000000000 */
[-C--:B---3--:R-:W-:Y:S02]  /*23d0*/  DFMA R62, R20, R70.reuse, R62 ;  /* 0x00000046143e722b */ /* 0x088fe4000000003e */
[-C--:B----4-:R-:W-:Y:S02]  /*23e0*/  DFMA R60, R18, R70.reuse, R60 ;  /* 0x00000046123c722b */ /* 0x090fe4000000003c */
[----:B-----5:R-:W-:-:S02]  /*23f0*/  DFMA R58, R16, R70, R58 ;  /* 0x00000046103a722b */ /* 0x020fc4000000003a */
[-C--:B------:R-:W-:Y:S02]  /*2400*/  DFMA R56, R14, R70.reuse, R56 ;  /* 0x000000460e38722b */ /* 0x080fe40000000038 */
[----:B------:R-:W-:Y:S02]  /*2410*/  DFMA R24, R12, R70, R24 ;  /* 0x000000460c18722b */ /* 0x000fe40000000018 */
[-C--:B------:R-:W-:Y:S02]  /*2420*/  DFMA R52, R68, R72.reuse, R52 ;  /* 0x000000484434722b */ /* 0x080fe40000000034 */
[-C--:B------:R-:W-:Y:S02]  /*2430*/  DFMA R50, R54, R72.reuse, R50 ;  /* 0x000000483632722b */ /* 0x080fe40000000032 */
[-C--:B------:R-:W-:Y:S02]  /*2440*/  DFMA R48, R22, R72.reuse, R48 ;  /* 0x000000481630722b */ /* 0x080fe40000000030 */
[----:B------:R-:W-:-:S02]  /*2450*/  DFMA R46, R20, R72, R46 ;  /* 0x00000048142e722b */ /* 0x000fc4000000002e */
[-C--:B------:R-:W-:Y:S02]  /*2460*/  DFMA R44, R18, R72.reuse, R44 ;  /* 0x00000048122c722b */ /* 0x080fe4000000002c */
[-C--:B------:R-:W-:Y:S02]  /*2470*/  DFMA R42, R16, R72.reuse, R42 ;  /* 0x00000048102a722b */ /* 0x080fe4000000002a */
[-C--:B------:R-:W-:Y:S02]  /*2480*/  DFMA R40, R14, R72.reuse, R40 ;  /* 0x000000480e28722b */ /* 0x080fe40000000028 */
        /* <DEDUP_REMOVED lines=16> */
[----:B------:R-:W-:Y:S01]  /*2590*/  DFMA R100, R12, R90, R100 ;  /* 0x0000005a0c64722b */ /* 0x000fe20000000064 */
[----:B------:R-:W-:Y:S10]  /*25a0*/  @P0 BRA `(.L_x_49) ;  /* 0xfffffffc003c0947 */ /* 0x000ff4000383ffff */
.L_x_48:
[----:B------:R-:W-:Y:S01]  /*25b0*/  BAR.SYNC.DEFER_BLOCKING 0x0 ;  /* 0x0000000000007b1d */ /* 0x000fe20000010000 */
[----:B------:R-:W-:-:S05]  /*25c0*/  UISETP.GE.AND UP0, UPT, UR8, UR9, UPT ;  /* 0x000000090800728c */ /* 0x000fca000bf06270 */
[----:B------:R-:W-:-:S04]  /*25d0*/  UMOV UR4, UR8 ;  /* 0x0000000800047c82 */ /* 0x000fc80008000000 */
[----:B------:R-:W-:Y:S05]  /*25e0*/  BRA.U !UP0, `(.L_x_53) ;  /* 0xffffffe508287547 */ /* 0x000fea000b83ffff */
.L_x_43:
[----:B01----:R-:W0:Y:S01]  /*25f0*/  LDC.64 R14, c[0x0][0x380] ;  /* 0x0000e000ff0e7b82 */ /* 0x003e220000000a00 */
[----:B------:R-:W1:Y:S07]  /*2600*/  LDCU UR6, c[0x0][0x398] ;  /* 0x00007300ff0677ac */ /* 0x000e6e0008000800 */
[----:B------:R-:W2:Y:S08]  /*2610*/  LDC R7, c[0x0][0x3cc] ;  /* 0x0000f300ff077b82 */ /* 0x000eb00000000800 */
[----:B------:R-:W3:Y:S01]  /*2620*/  LDC R5, c[0x0][0x3d0] ;  /* 0x0000f400ff057b82 */ /* 0x000ee20000000800 */
[----:B-1----:R-:W-:-:S04]  /*2630*/  IMAD R3, R0, UR6, R3 ;  /* 0x0000000600037c24 */ /* 0x002fc8000f8e0203 */
[----:B0-----:R-:W-:-:S05]  /*2640*/  IMAD.WIDE R14, R3, 0x8, R14 ;  /* 0x00000008030e7825 */ /* 0x001fca00078e020e */
[----:B------:R0:W-:Y:S01]  /*2650*/  STG.E.64 desc[UR10][R14.64], R10 ;  /* 0x0000000a0e007986 */ /* 0x0001e2000c101b0a */
[----:B--2---:R-:W-:-:S05]  /*2660*/  IMAD.WIDE R16, R7, 0x8, R14 ;  /* 0x0000000807107825 */ /* 0x004fca00078e020e */
[----:B------:R1:W-:Y:S01]  /*2670*/  STG.E.64 desc[UR10][R16.64], R66 ;  /* 0x0000004210007986 */ /* 0x0003e2000c101b0a */
[----:B------:R-:W-:-:S04]  /*2680*/  IMAD.WIDE R18, R7, 0x8, R16 ;  /* 0x0000000807127825 */ /* 0x000fc800078e0210 */
[----:B---3--:R-:W-:Y:S01]  /*2690*/  IMAD.WIDE R70, R5, 0x8, R14 ;  /* 0x0000000805467825 */ /* 0x008fe200078e020e */
[----:B------:R2:W-:Y:S03]  /*26a0*/  STG.E.64 desc[UR10][R18.64], R64 ;  /* 0x0000004012007986 */ /* 0x0005e6000c101b0a */
[----:B------:R-:W-:-:S04]  /*26b0*/  IMAD.WIDE R20, R7, 0x8, R18 ;  /* 0x0000000807147825 */ /* 0x000fc800078e0212 */
[--C-:B------:R-:W-:Y:S01]  /*26c0*/  IMAD.WIDE R72, R7, 0x8, R70.reuse ;  /* 0x0000000807487825 */ /* 0x100fe200078e0246 */
[----:B------:R3:W-:Y:S03]  /*26d0*/  STG.E.64 desc[UR10][R20.64], R62 ;  /* 0x0000003e14007986 */ /* 0x0007e6000c101b0a */
[----:B------:R-:W-:-:S04]  /*26e0*/  IMAD.WIDE R12, R5, 0x8, R70 ;  /* 0x00000008050c7825 */ /* 0x000fc800078e0246 */
[----:B------:R-:W-:-:S04]  /*26f0*/  IMAD.WIDE R88, R7, 0x8, R72 ;  /* 0x0000000807587825 */ /* 0x000fc800078e0248 */
[----:B------:R-:W-:-:S04]  /*2700*/  IMAD.WIDE R8, R7, 0x8, R12 ;  /* 0x0000000807087825 */ /* 0x000fc800078e020c */
[----:B------:R-:W-:-:S04]  /*2710*/  IMAD.WIDE R4, R5, 0x8, R12 ;  /* 0x0000000805047825 */ /* 0x000fc800078e020c */
[----:B------:R-:W-:-:S04]  /*2720*/  IMAD.WIDE R22, R7, 0x8, R20 ;  /* 0x0000000807167825 */ /* 0x000fc800078e0214 */
[C---:B------:R-:W-:Y:S01]  /*2730*/  IMAD.WIDE R90, R7.reuse, 0x8, R88 ;  /* 0x00000008075a7825 */ /* 0x040fe200078e0258 */
[----:B------:R4:W-:Y:S03]  /*2740*/  STG.E.64 desc[UR10][R22.64], R60 ;  /* 0x0000003c16007986 */ /* 0x0009e6000c101b0a */
[----:B------:R-:W-:-:S04]  /*2750*/  IMAD.WIDE R92, R7, 0x8, R8 ;  /* 0x00000008075c7825 */ /* 0x000fc800078e0208 */
[----:B------:R-:W-:-:S04]  /*2760*/  IMAD.WIDE R2, R7, 0x8, R4 ;  /* 0x0000000807027825 */ /* 0x000fc800078e0204 */
[----:B------:R-:W-:-:S04]  /*2770*/  IMAD.WIDE R54, R7, 0x8, R22 ;  /* 0x0000000807367825 */ /* 0x000fc800078e0216 */
[C---:B0-----:R-:W-:Y:S01]  /*2780*/  IMAD.WIDE R14, R7.reuse, 0x8, R90 ;  /* 0x00000008070e7825 */ /* 0x041fe200078e025a */
[----:B------:R-:W-:Y:S03]  /*2790*/  STG.E.64 desc[UR10][R54.64], R58 ;  /* 0x0000003a36007986 */ /* 0x000fe6000c101b0a */
[----:B------:R-:W-:-:S04]  /*27a0*/  IMAD.WIDE R94, R7, 0x8, R92 ;  /* 0x00000008075e7825 */ /* 0x000fc800078e025c */
[----:B------:R-:W-:-:S04]  /*27b0*/  IMAD.WIDE R96, R7, 0x8, R2 ;  /* 0x0000000807607825 */ /* 0x000fc800078e0202 */
[----:B------:R-:W-:-:S04]  /*27c0*/  IMAD.WIDE R68, R7, 0x8, R54 ;  /* 0x0000000807447825 */ /* 0x000fc800078e0236 */
[C---:B-1----:R-:W-:Y:S01]  /*27d0*/  IMAD.WIDE R16, R7.reuse, 0x8, R14 ;  /* 0x0000000807107825 */ /* 0x042fe200078e020e */
[----:B------:R-:W-:Y:S03]  /*27e0*/  STG.E.64 desc[UR10][R68.64], R56 ;  /* 0x0000003844007986 */ /* 0x000fe6000c101b0a */
[----:B------:R-:W-:-:S04]  /*27f0*/  IMAD.WIDE R66, R7, 0x8, R94 ;  /* 0x0000000807427825 */ /* 0x000fc800078e025e */
[----:B------:R-:W-:-:S04]  /*2800*/  IMAD.WIDE R98, R7, 0x8, R96 ;  /* 0x0000000807627825 */ /* 0x000fc800078e0260 */
[----:B------:R-:W-:-:S04]  /*2810*/  IMAD.WIDE R10, R7, 0x8, R68 ;  /* 0x00000008070a7825 */ /* 0x000fc800078e0244 */
[C---:B--2---:R-:W-:Y:S01]  /*2820*/  IMAD.WIDE R18, R7.reuse, 0x8, R16 ;  /* 0x0000000807127825 */ /* 0x044fe200078e0210 */
[----:B------:R0:W-:Y:S03]  /*2830*/  STG.E.64 desc[UR10][R10.64], R24 ;  /* 0x000000180a007986 */ /* 0x0001e6000c101b0a */
[C---:B---3--:R-:W-:Y:S01]  /*2840*/  IMAD.WIDE R20, R7.reuse, 0x8, R66 ;  /* 0x0000000807147825 */ /* 0x048fe200078e0242 */
[----:B------:R-:W-:Y:S03]  /*2850*/  STG.E.64 desc[UR10][R70.64], R52 ;  /* 0x0000003446007986 */ /* 0x000fe6000c101b0a */
[C---:B------:R-:W-:Y:S01]  /*2860*/  IMAD.WIDE R64, R7.reuse, 0x8, R98 ;  /* 0x0000000807407825 */ /* 0x040fe200078e0262 */
[----:B------:R-:W-:Y:S03]  /*2870*/  STG.E.64 desc[UR10][R72.64], R50 ;  /* 0x0000003248007986 */ /* 0x000fe6000c101b0a */
[C---:B----4-:R-:W-:Y:S01]  /*2880*/  IMAD.WIDE R22, R7.reuse, 0x8, R20 ;  /* 0x0000000807167825 */ /* 0x050fe200078e0214 */
[----:B------:R-:W-:Y:S03]  /*2890*/  STG.E.64 desc[UR10][R88.64], R48 ;  /* 0x0000003058007986 */ /* 0x000fe6000c101b0a */
[C---:B0-----:R-:W-:Y:S01]  /*28a0*/  IMAD.WIDE R10, R7.reuse, 0x8, R18 ;  /* 0x00000008070a7825 */ /* 0x041fe200078e0212 */
[----:B------:R-:W-:Y:S03]  /*28b0*/  STG.E.64 desc[UR10][R90.64], R46 ;  /* 0x0000002e5a007986 */ /* 0x000fe6000c101b0a */
[C---:B------:R-:W-:Y:S01]  /*28c0*/  IMAD.WIDE R60, R7.reuse, 0x8, R64 ;  /* 0x00000008073c7825 */ /* 0x040fe200078e0240 */
[----:B------:R-:W-:Y:S03]  /*28d0*/  STG.E.64 desc[UR10][R14.64], R44 ;  /* 0x0000002c0e007986 */ /* 0x000fe6000c101b0a */
[C---:B------:R-:W-:Y:S01]  /*28e0*/  IMAD.WIDE R24, R7.reuse, 0x8, R22 ;  /* 0x0000000807187825 */ /* 0x040fe200078e0216 */
[----:B------:R-:W-:Y:S03]  /*28f0*/  STG.E.64 desc[UR10][R16.64], R42 ;  /* 0x0000002a10007986 */ /* 0x000fe6000c101b0a */
[C---:B------:R-:W-:Y:S01]  /*2900*/  IMAD.WIDE R54, R7.reuse, 0x8, R60 ;  /* 0x0000000807367825 */ /* 0x040fe200078e023c */
[----:B------:R-:W-:Y:S04]  /*2910*/  STG.E.64 desc[UR10][R18.64], R40 ;  /* 0x0000002812007986 */ /* 0x000fe8000c101b0a */
[----:B------:R-:W-:Y:S01]  /*2920*/  STG.E.64 desc[UR10][R10.64], R38 ;  /* 0x000000260a007986 */ /* 0x000fe2000c101b0a */
[----:B------:R-:W-:-:S03]  /*2930*/  IMAD.WIDE R6, R7, 0x8, R54 ;  /* 0x0000000807067825 */ /* 0x000fc600078e0236 */
[----:B------:R-:W-:Y:S04]  /*2940*/  STG.E.64 desc[UR10][R12.64], R36 ;  /* 0x000000240c007986 */ /* 0x000fe8000c101b0a */
        /* <DEDUP_REMOVED lines=14> */
[----:B------:R-:W-:Y:S01]  /*2a30*/  STG.E.64 desc[UR10][R6.64], R100 ;  /* 0x0000006406007986 */ /* 0x000fe2000c101b0a */
[----:B------:R-:W-:Y:S05]  /*2a40*/  EXIT ;  /* 0x000000000000794d */ /* 0x000fea0003800000 */
.L_x_54:
        /* <DEDUP_REMOVED lines=11> */
.L_x_63:


//--------------------- .text._Z11kernel__1_1PdS_S_iiiiiiiiiiiiiiii --------------------------
	.section	.text._Z11kernel__1_1PdS_S_iiiiiiiiiiiiiiii,"ax",@progbits
	.align	128
        .global         _Z11kernel__1_1PdS_S_iiiiiiiiiiiiiiii
        .type           _Z11kernel__1_1PdS_S_iiiiiiiiiiiiiiii,@function
        .size           _Z11kernel__1_1PdS_S_iiiiiiiiiiiiiiii,(.L_x_64 - _Z11kernel__1_1PdS_S_iiiiiiiiiiiiiiii)
        .other          _Z11kernel__1_1PdS_S_iiiiiiiiiiiiiiii,@"STO_CUDA_ENTRY STV_DEFAULT"
_Z11kernel__1_1PdS_S_iiiiiiiiiiiiiiii:
.text._Z11kernel__1_1PdS_S_iiiiiiiiiiiiiiii:
        /* <DEDUP_REMOVED lines=38> */
[----:B------:R-:W-:Y:S01]  /*0260*/  IABS R10, R0 ;  /* 0x00000000000a7213 */ /* 0x000fe20000000000 */
[----:B------:R-:W0:Y:S02]  /*0270*/  LDCU.64 UR8, c[0x0][0x358] ;  /* 0x00006b00ff0877ac */ /* 0x000e240008000a00 */
[----:B------:R-:W1:Y:S01]  /*0280*/  I2F.U32.RP R7, R6 ;  /* 0x0000000600077306 */ /* 0x000e620000209000 */
[----:B------:R-:W-:Y:S01]  /*0290*/  IMAD.MOV R9, RZ, RZ, -R6 ;  /* 0x000000ffff097224 */ /* 0x000fe200078e0a06 */
[----:B------:R-:W-:-:S06]  /*02a0*/  ISETP.NE.U32.AND P2, PT, R6, RZ, PT ;  /* 0x000000ff0600720c */ /* 0x000fcc0003f45070 */
[----:B------:R-:W2:Y:S08]  /*02b0*/  I2F.RP R8, R10 ;  /* 0x0000000a00087306 */ /* 0x000eb00000209400 */
[----:B-1----:R-:W1:Y:S08]  /*02c0*/  MUFU.RCP R7, R7 ;  /* 0x0000000700077308 */ /* 0x002e700000001000 */
[----:B--2---:R-:W-:Y:S01]  /*02d0*/  MUFU.RCP R8, R8 ;  /* 0x0000000800087308 */ /* 0x004fe20000001000 */
[----:B-1----:R-:W-:-:S07]  /*02e0*/  IADD3 R4, PT, PT, R7, 0xffffffe, RZ ;  /* 0x0ffffffe07047810 */ /* 0x002fce0007ffe0ff */
[----:B------:R1:W2:Y:S02]  /*02f0*/  F2I.FTZ.U32.TRUNC.NTZ R5, R4 ;  /* 0x0000000400057305 */ /* 0x0002a4000021f000 */
[----:B-1----:R-:W-:Y:S02]  /*0300*/  HFMA2 R4, -RZ, RZ, 0, 0 ;  /* 0x00000000ff047431 */ /* 0x002fe400000001ff */
        /* <DEDUP_REMOVED lines=13> */
[----:B-1----:R-:W-:-:S09]  /*03e0*/  MOV R4, RZ ;  /* 0x000000ff00047202 */ /* 0x002fd20000000f00 */
[----:B------:R-:W-:Y:S01]  /*03f0*/  @P1 VIADD R7, R7, 0x1 ;  /* 0x0000000107071836 */ /* 0x000fe20000000000 */
[----:B------:R-:W-:Y:S02]  /*0400*/  @!P2 LOP3.LUT R7, RZ, R6, RZ, 0x33, !PT ;  /* 0x00000006ff07a212 */ /* 0x000fe400078e33ff */
[----:B--2---:R-:W-:-:S03]  /*0410*/  IADD3 R11, PT, PT, RZ, -R5, RZ ;  /* 0x80000005ff0b7210 */ /* 0x004fc60007ffe0ff */
[----:B------:R-:W-:Y:S02]  /*0420*/  IMAD.MOV R9, RZ, RZ, -R7 ;  /* 0x000000ffff097224 */ /* 0x000fe400078e0a07 */
[----:B------:R-:W-:Y:S02]  /*0430*/  IMAD R11, R11, R10, RZ ;  /* 0x0000000a0b0b7224 */ /* 0x000fe400078e02ff */
[----:B------:R-:W-:Y:S01]  /*0440*/  IMAD R9, R6, R9, UR4 ;  /* 0x0000000406097e24 */ /* 0x000fe2000f8e0209 */
[----:B------:R-:W1:Y:S01]  /*0450*/  LDCU UR4, c[0x0][0x39c] ;  /* 0x00007380ff0477ac */ /* 0x000e620008000800 */
        /* <DEDUP_REMOVED lines=16> */
[----:B------:R-:W2:Y:S05]  /*0560*/  F2I.FTZ.U32.TRUNC.NTZ R5, R8 ;  /* 0x0000000800057305 */ /* 0x000eaa000021f000 */
[----:B------:R-:W-:-:S05]  /*0570*/  @P0 IADD3 R4, PT, PT, R4, 0x1, RZ ;  /* 0x0000000104040810 */ /* 0x000fca0007ffe0ff */
[----:B------:R-:W-:-:S05]  /*0580*/  IMAD.MOV.U32 R10, RZ, RZ, R4 ;  /* 0x000000ffff0a7224 */ /* 0x000fca00078e0004 */
[----:B------:R-:W-:Y:S01]  /*0590*/  @!P1 IADD3 R10, PT, PT, -R10, RZ, RZ ;  /* 0x000000ff0a0a9210 */ /* 0x000fe20007ffe1ff */
[----:B--2---:R-:W-:Y:S01]  /*05a0*/  IMAD.MOV R6, RZ, RZ, -R5 ;  /* 0x000000ffff067224 */ /* 0x004fe200078e0a05 */
        /* <DEDUP_REMOVED lines=12> */
[----:B------:R-:W2:Y:S01]  /*0670*/  I2F.RP R6, R9 ;  /* 0x0000000900067306 */ /* 0x000ea20000209400 */
        /* <DEDUP_REMOVED lines=11> */
[----:B------:R-:W-:Y:S02]  /*0730*/  SHF.L.U32 R6, R10, 0x2, RZ ;  /* 0x000000020a067819 */ /* 0x000fe400000006ff */
[----:B------:R-:W2:Y:S03]  /*0740*/  F2I.FTZ.U32.TRUNC.NTZ R5, R5 ;  /* 0x0000000500057305 */ /* 0x000ea6000021f000 */
[----:B------:R-:W-:-:S05]  /*0750*/  @P0 IADD3 R4, PT, PT, R4, 0x1, RZ ;  /* 0x0000000104040810 */ /* 0x000fca0007ffe0ff */
[----:B------:R-:W-:-:S05]  /*0760*/  IMAD.MOV.U32 R14, RZ, RZ, R4 ;  /* 0x000000ffff0e7224 */ /* 0x000fca00078e0004 */
[----:B------:R-:W-:Y:S02]  /*0770*/  @!P1 IADD3 R14, PT, PT, -R14, RZ, RZ ;  /* 0x000000ff0e0e9210 */ /* 0x000fe40007ffe1ff */
[----:B------:R-:W-:Y:S01]  /*0780*/  @!P2 LOP3.LUT R14, RZ, R3, RZ, 0x33, !PT ;  /* 0x00000003ff0ea212 */ /* 0x000fe200078e33ff */
[----:B--2---:R-:W-:-:S03]  /*0790*/  IMAD.MOV R4, RZ, RZ, -R5 ;  /* 0x000000ffff047224 */ /* 0x004fc600078e0a05 */
[----:B------:R-:W-:-:S05]  /*07a0*/  IADD3 R0, PT, PT, -R14, RZ, RZ ;  /* 0x000000ff0e007210 */ /* 0x000fca0007ffe1ff */
[----:B------:R-:W-:Y:S01]  /*07b0*/  IMAD R11, R3, R0, R12 ;  /* 0x00000000030b7224 */ /* 0x000fe200078e020c */
[----:B------:R-:W-:Y:S01]  /*07c0*/  CS2R R12, SRZ ;  /* 0x00000000000c7805 */ /* 0x000fe2000001ff00 */
[----:B------:R-:W-:Y:S02]  /*07d0*/  IMAD R3, R4, R9, RZ ;  /* 0x0000000904037224 */ /* 0x000fe400078e02ff */
[----:B------:R-:W-:Y:S01]  /*07e0*/  IMAD.MOV.U32 R4, RZ, RZ, RZ ;  /* 0x000000ffff047224 */ /* 0x000fe200078e00ff */
[----:B------:R-:W-:-:S03]  /*07f0*/  IABS R0, R11 ;  /* 0x0000000b00007213 */ /* 0x000fc60000000000 */
[----:B------:R-:W-:Y:S01]  /*0800*/  IMAD.HI.U32 R4, R5, R3, R4 ;  /* 0x0000000305047227 */ /* 0x000fe200078e0004 */
[----:B------:R-:W-:-:S04]  /*0810*/  LOP3.LUT R5, R11, R2, RZ, 0x3c, !PT ;  /* 0x000000020b057212 */ /* 0x000fc800078e3cff */
[----:B------:R-:W-:Y:S01]  /*0820*/  ISETP.GE.AND P1, PT, R5, RZ, PT ;  /* 0x000000ff0500720c */ /* 0x000fe20003f26270 */
[----:B------:R-:W-:-:S05]  /*0830*/  IMAD.HI.U32 R4, R4, R0, RZ ;  /* 0x0000000004047227 */ /* 0x000fca00078e00ff */
[----:B------:R-:W-:-:S05]  /*0840*/  IADD3 R3, PT, PT, -R4, RZ, RZ ;  /* 0x000000ff04037210 */ /* 0x000fca0007ffe1ff */
[C---:B------:R-:W-:Y:S02]  /*0850*/  IMAD R0, R9.reuse, R3, R0 ;  /* 0x0000000309007224 */ /* 0x040fe400078e0200 */
[----:B------:R-:W2:Y:S03]  /*0860*/  S2R R3, SR_TID.Y ;  /* 0x0000000000037919 */ /* 0x000ea60000002200 */
[----:B------:R-:W-:-:S13]  /*0870*/  ISETP.GT.U32.AND P2, PT, R9, R0, PT ;  /* 0x000000000900720c */ /* 0x000fda0003f44070 */
[----:B------:R-:W-:Y:S01]  /*0880*/  @!P2 IMAD.IADD R0, R0, 0x1, -R9 ;  /* 0x000000010000a824 */ /* 0x000fe200078e0a09 */
[----:B------:R-:W-:Y:S02]  /*0890*/  @!P2 IADD3 R4, PT, PT, R4, 0x1, RZ ;  /* 0x000000010404a810 */ /* 0x000fe40007ffe0ff */
[----:B------:R-:W-:Y:S02]  /*08a0*/  ISETP.NE.AND P2, PT, R2, RZ, PT ;  /* 0x000000ff0200720c */ /* 0x000fe40003f45270 */
[----:B------:R-:W-:Y:S02]  /*08b0*/  ISETP.GE.U32.AND P0, PT, R0, R9, PT ;  /* 0x000000090000720c */ /* 0x000fe40003f06070 */
[----:B------:R-:W3:Y:S01]  /*08c0*/  S2R R0, SR_TID.X ;  /* 0x0000000000007919 */ /* 0x000ee20000002100 */
[----:B------:R-:W4:Y:S01]  /*08d0*/  LDC.64 R8, c[0x0][0x3a0] ;  /* 0x0000e800ff087b82 */ /* 0x000f220000000a00 */
[----:B--2---:R-:W-:Y:S01]  /*08e0*/  IMAD R27, R14, 0x10, R3 ;  /* 0x000000100e1b7824 */ /* 0x004fe200078e0203 */
[----:B------:R-:W-:-:S08]  /*08f0*/  CS2R R14, SRZ ;  /* 0x00000000000e7805 */ /* 0x000fd0000001ff00 */
[----:B------:R-:W-:-:S05]  /*0900*/  @P0 VIADD R4, R4, 0x1 ;  /* 0x0000000104040836 */ /* 0x000fca0000000000 */
[----:B------:R-:W-:Y:S01]  /*0910*/  MOV R25, R4 ;  /* 0x0000000400197202 */ /* 0x000fe20000000f00 */
[----:B------:R-:W-:-:S03]  /*0920*/  IMAD.SHL.U32 R4, R7, 0x8, RZ ;  /* 0x0000000807047824 */ /* 0x000fc600078e00ff */
[----:B------:R-:W-:Y:S02]  /*0930*/  @!P1 IADD3 R25, PT, PT, -R25, RZ, RZ ;  /* 0x000000ff19199210 */ /* 0x000fe40007ffe1ff */
[----:B------:R-:W-:Y:S01]  /*0940*/  @!P2 LOP3.LUT R25, RZ, R2, RZ, 0x33, !PT ;  /* 0x00000002ff19a212 */ /* 0x000fe200078e33ff */
[----:B----4-:R-:W-:-:S03]  /*0950*/  IMAD R7, R4, R9, R6 ;  /* 0x0000000904077224 */ /* 0x010fc600078e0206 */
[----:B------:R-:W-:-:S05]  /*0960*/  IADD3 R5, PT, PT, -R25, RZ, RZ ;  /* 0x000000ff19057210 */ /* 0x000fca0007ffe1ff */
[----:B------:R-:W-:Y:S01]  /*0970*/  IMAD R5, R2, R5, R11 ;  /* 0x0000000502057224 */ /* 0x000fe200078e020b */
[C---:B---3--:R-:W-:Y:S01]  /*0980*/  LEA.HI R3, R0.reuse, R25, RZ, 0x1d ;  /* 0x0000001900037211 */ /* 0x048fe200078fe8ff */
[----:B------:R-:W-:Y:S01]  /*0990*/  IMAD R2, R7, R8, R27 ;  /* 0x0000000807027224 */ /* 0x000fe200078e021b */
[----:B------:R-:W-:Y:S02]  /*09a0*/  LOP3.LUT R0, R0, 0x7, RZ, 0xc0, !PT ;  /* 0x0000000700007812 */ /* 0x000fe400078ec0ff */
[----:B------:R-:W-:Y:S01]  /*09b0*/  CS2R R10, SRZ ;  /* 0x00000000000a7805 */ /* 0x000fe2000001ff00 */
[----:B-1----:R-:W-:Y:S01]  /*09c0*/  IMAD R3, R2, UR4, R3 ;  /* 0x0000000402037c24 */ /* 0x002fe2000f8e0203 */
[----:B------:R-:W-:Y:S01]  /*09d0*/  LEA R0, R5, R0, 0x3 ;  /* 0x0000000005007211 */ /* 0x000fe200078e18ff */
[----:B0-----:R-:W-:Y:S06]  /*09e0*/  BRA.U !UP0, `(.L_x_55) ;  /* 0x0000000908e47547 */ /* 0x001fec000b800000 */
[----:B------:R-:W0:Y:S01]  /*09f0*/  LDCU.64 UR6, c[0x0][0x3a8] ;  /* 0x00007500ff0677ac */ /* 0x000e220008000a00 */
[----:B------:R-:W-:Y:S01]  /*0a00*/  IMAD R5, R6, R8, R27 ;  /* 0x0000000806057224 */ /* 0x000fe200078e021b */
[----:B------:R-:W-:-:S04]  /*0a10*/  CS2R R10, SRZ ;  /* 0x00000000000a7805 */ /* 0x000fc8000001ff00 */
[----:B------:R-:W-:-:S05]  /*0a20*/  IADD3 R7, PT, PT, R5, R8, RZ ;  /* 0x0000000805077210 */ /* 0x000fca0007ffe0ff */
[----:B------:R-:W-:Y:S01]  /*0a30*/  IMAD.IADD R9, R7, 0x1, R8 ;  /* 0x0000000107097824 */ /* 0x000fe200078e0208 */
[----:B0-----:R-:W-:-:S06]  /*0a40*/  UIMAD UR4, UR4, UR7, URZ ;  /* 0x00000007040472a4 */ /* 0x001fcc000f8e02ff */
[----:B------:R-:W-:Y:S01]  /*0a50*/  IMAD R25, R0, UR4, R25 ;  /* 0x0000000400197c24 */ /* 0x000fe2000f8e0219 */
[----:B------:R-:W-:-:S03]  /*0a60*/  UMOV UR4, URZ ;  /* 0x000000ff00047c82 */ /* 0x000fc60008000000 */
[----:B------:R-:W-:Y:S01]  /*0a70*/  IMAD R2, R25, UR6, R4 ;  /* 0x0000000619027c24 */ /* 0x000fe2000f8e0204 */
[----:B------:R-:W-:-:S07]  /*0a80*/  IADD3 R4, PT, PT, R9, R8, RZ ;  /* 0x0000000809047210 */ /* 0x000fce0007ffe0ff */
.L_x_59:
[----:B------:R-:W0:Y:S01]  /*0a90*/  S2R R8, SR_TID.Y ;  /* 0x0000000000087919 */ /* 0x000e220000002200 */
[----:B------:R-:W1:Y:S01]  /*0aa0*/  LDC.64 R24, c[0x0][0x390] ;  /* 0x0000e400ff187b82 */ /* 0x000e620000000a00 */
[----:B------:R-:W-:Y:S01]  /*0ab0*/  BSSY.RECONVERGENT B0, `(.L_x_56) ;  /* 0x000002d000007945 */ /* 0x000fe20003800200 */
[----:B------:R-:W2:Y:S01]  /*0ac0*/  S2R R6, SR_TID.X ;  /* 0x0000000000067919 */ /* 0x000ea20000002100 */
[----:B0-----:R-:W-:-:S13]  /*0ad0*/  LOP3.LUT P0, RZ, R8, 0x3f8, RZ, 0xc0, !PT ;  /* 0x000003f808ff7812 */ /* 0x001fda000780c0ff */
[----:B--2---:R-:W-:Y:S05]  /*0ae0*/  @P0 BRA `(.L_x_57) ;  /* 0x0000000000a40947 */ /* 0x004fea0003800000 */
[----:B------:R-:W0:Y:S01]  /*0af0*/  LDCU UR5, c[0x0][0x3c4] ;  /* 0x00007880ff0577ac */ /* 0x000e220008000800 */
[----:B------:R-:W2:Y:S01]  /*0b00*/  LDC.64 R60, c[0x0][0x388] ;  /* 0x0000e200ff3c7b82 */ /* 0x000ea20000000a00 */
[----:B------:R-:W-:-:S05]  /*0b10*/  IADD3 R27, PT, PT, R8, UR4, RZ ;  /* 0x00000004081b7c10 */ /* 0x000fca000fffe0ff */
[----:B0-----:R-:W-:-:S04]  /*0b20*/  IMAD R27, R27, UR5, R2 ;  /* 0x000000051b1b7c24 */ /* 0x001fc8000f8e0202 */
[C---:B------:R-:W-:Y:S01]  /*0b30*/  VIADD R31, R27.reuse, 0x1 ;  /* 0x000000011b1f7836 */ /* 0x040fe20000000000 */
[C---:B------:R-:W-:Y:S01]  /*0b40*/  IADD3 R33, PT, PT, R27.reuse, 0x2, RZ ;  /* 0x000000021b217810 */ /* 0x040fe20007ffe0ff */
[C---:B------:R-:W-:Y:S01]  /*0b50*/  VIADD R37, R27.reuse, 0x4 ;  /* 0x000000041b257836 */ /* 0x040fe20000000000 */
[C---:B------:R-:W-:Y:S01]  /*0b60*/  IADD3 R35, PT, PT, R27.reuse, 0x3, RZ ;  /* 0x000000031b237810 */ /* 0x040fe20007ffe0ff */
[C---:B------:R-:W-:Y:S01]  /*0b70*/  VIADD R63, R27.reuse, 0x7 ;  /* 0x000000071b3f7836 */ /* 0x040fe20000000000 */
[----:B------:R-:W-:Y:S01]  /*0b80*/  IADD3 R39, PT, PT, R27, 0x5, RZ ;  /* 0x000000051b277810 */ /* 0x000fe20007ffe0ff */
[----:B--2---:R-:W-:Y:S01]  /*0b90*/  IMAD.WIDE.U32 R30, R31, 0x8, R60 ;  /* 0x000000081f1e7825 */ /* 0x004fe200078e003c */
        /* <DEDUP_REMOVED lines=20> */
[----:B------:R-:W-:-:S04]  /*0ce0*/  LEA R62, R8, UR5, 0x9 ;  /* 0x00000005083e7c11 */ /* 0x000fc8000f8e48ff */
[----:B-1----:R-:W-:-:S05]  /*0cf0*/  LEA R63, R63, R62, 0x3 ;  /* 0x0000003e3f3f7211 */ /* 0x002fca00078e18ff */
[----:B--2---:R0:W-:Y:S04]  /*0d00*/  STS.64 [R63+0x40], R30 ;  /* 0x0000401e3f007388 */ /* 0x0041e80000000a00 */
[----:B---3--:R0:W-:Y:S04]  /*0d10*/  STS.64 [R63], R26 ;  /* 0x0000001a3f007388 */ /* 0x0081e80000000a00 */
[----:B----4-:R0:W-:Y:S04]  /*0d20*/  STS.64 [R63+0x80], R32 ;  /* 0x000080203f007388 */ /* 0x0101e80000000a00 */
[----:B-----5:R0:W-:Y:S04]  /*0d30*/  STS.64 [R63+0xc0], R34 ;  /* 0x0000c0223f007388 */ /* 0x0201e80000000a00 */
[----:B------:R0:W-:Y:S04]  /*0d40*/  STS.64 [R63+0x100], R36 ;  /* 0x000100243f007388 */ /* 0x0001e80000000a00 */
[----:B------:R0:W-:Y:S04]  /*0d50*/  STS.64 [R63+0x140], R38 ;  /* 0x000140263f007388 */ /* 0x0001e80000000a00 */
[----:B------:R0:W-:Y:S04]  /*0d60*/  STS.64 [R63+0x180], R40 ;  /* 0x000180283f007388 */ /* 0x0001e80000000a00 */
[----:B------:R0:W-:Y:S02]  /*0d70*/  STS.64 [R63+0x1c0], R60 ;  /* 0x0001c03c3f007388 */ /* 0x0001e40000000a00 */
.L_x_57:
[----:B------:R-:W-:Y:S05]  /*0d80*/  BSYNC.RECONVERGENT B0 ;  /* 0x0000000000007941 */ /* 0x000fea0003800200 */
.L_x_56:
[----:B------:R-:W2:Y:S01]  /*0d90*/  LDCU UR5, c[0x0][0x3ac] ;  /* 0x00007580ff0577ac */ /* 0x000ea20008000800 */
[----:B0-----:R-:W-:-:S05]  /*0da0*/  IADD3 R26, PT, PT, R6, UR4, RZ ;  /* 0x00000004061a7c10 */ /* 0x001fca000fffe0ff */
[--C-:B--2---:R-:W-:Y:S02]  /*0db0*/  IMAD R27, R5, UR5, R26.reuse ;  /* 0x00000005051b7c24 */ /* 0x104fe4000f8e021a */
[--C-:B------:R-:W-:Y:S02]  /*0dc0*/  IMAD R31, R7, UR5, R26.reuse ;  /* 0x00000005071f7c24 */ /* 0x100fe4000f8e021a */
[--C-:B------:R-:W-:Y:S02]  /*0dd0*/  IMAD R33, R9, UR5, R26.reuse ;  /* 0x0000000509217c24 */ /* 0x100fe4000f8e021a */
[----:B------:R-:W-:Y:S02]  /*0de0*/  IMAD R35, R4, UR5, R26 ;  /* 0x0000000504237c24 */ /* 0x000fe4000f8e021a */
[----:B-1----:R-:W-:-:S04]  /*0df0*/  IMAD.WIDE.U32 R26, R27, 0x8, R24 ;  /* 0x000000081b1a7825 */ /* 0x002fc800078e0018 */
        /* <DEDUP_REMOVED lines=12> */
[----:B------:R-:W-:Y:S01]  /*0ec0*/  IMAD R35, R8, 0x8, R35 ;  /* 0x0000000808237824 */ /* 0x000fe200078e0223 */
[----:B------:R-:W-:-:S06]  /*0ed0*/  ULEA UR6, UR7, UR6, 0x18 ;  /* 0x0000000607067291 */ /* 0x000fcc000f8ec0ff */
[----:B------:R-:W-:Y:S02]  /*0ee0*/  LEA R6, R6, UR6, 0x3 ;  /* 0x0000000606067c11 */ /* 0x000fe4000f8e18ff */
[----:B------:R-:W-:Y:S02]  /*0ef0*/  LEA R8, R8, UR5, 0x3 ;  /* 0x0000000508087c11 */ /* 0x000fe4000f8e18ff */
[----:B------:R-:W-:Y:S01]  /*0f00*/  IADD3 R6, PT, PT, R6, 0x200, RZ ;  /* 0x0000020006067810 */ /* 0x000fe20007ffe0ff */
[----:B------:R-:W-:Y:S01]  /*0f10*/  UMOV UR5, 0x200 ;  /* 0x0000020000057882 */ /* 0x000fe20000000000 */
[----:B--2---:R0:W-:Y:S04]  /*0f20*/  STS.64 [R35], R26 ;  /* 0x0000001a23007388 */ /* 0x0041e80000000a00 */
[----:B---3--:R0:W-:Y:S04]  /*0f30*/  STS.64 [R35+0x80], R30 ;  /* 0x0000801e23007388 */ /* 0x0081e80000000a00 */
[----:B----4-:R0:W-:Y:S04]  /*0f40*/  STS.64 [R35+0x100], R32 ;  /* 0x0001002023007388 */ /* 0x0101e80000000a00 */
[----:B-----5:R0:W-:Y:S01]  /*0f50*/  STS.64 [R35+0x180], R24 ;  /* 0x0001801823007388 */ /* 0x0201e20000000a00 */
[----:B------:R-:W-:Y:S06]  /*0f60*/  BAR.SYNC.DEFER_BLOCKING 0x0 ;  /* 0x0000000000007b1d */ /* 0x000fec0000010000 */
.L_x_58:
[----:B0-----:R-:W-:Y:S04]  /*0f70*/  LDS.64 R24, [R6+-0x200] ;  /* 0xfffe000006187984 */ /* 0x001fe80000000a00 */
[----:B------:R-:W0:Y:S04]  /*0f80*/  LDS.64 R62, [R8+UR5+-0x200] ;  /* 0xfffe0005083e7984 */ /* 0x000e280008000a00 */
[----:B------:R-:W1:Y:S04]  /*0f90*/  LDS.64 R26, [R6+-0x1c0] ;  /* 0xfffe4000061a7984 */ /* 0x000e680000000a00 */
[----:B------:R-:W2:Y:S04]  /*0fa0*/  LDS.64 R30, [R6+-0x180] ;  /* 0xfffe8000061e7984 */ /* 0x000ea80000000a00 */
[----:B------:R-:W3:Y:S04]  /*0fb0*/  LDS.64 R32, [R6+-0x140] ;  /* 0xfffec00006207984 */ /* 0x000ee80000000a00 */
[----:B------:R-:W4:Y:S04]  /*0fc0*/  LDS.64 R34, [R6+-0x100] ;  /* 0xffff000006227984 */ /* 0x000f280000000a00 */
[----:B------:R-:W5:Y:S04]  /*0fd0*/  LDS.64 R36, [R6+-0xc0] ;  /* 0xffff400006247984 */ /* 0x000f680000000a00 */
[----:B------:R-:W5:Y:S04]  /*0fe0*/  LDS.64 R38, [R6+-0x80] ;  /* 0xffff800006267984 */ /* 0x000f680000000a00 */
[----:B------:R-:W5:Y:S04]  /*0ff0*/  LDS.64 R40, [R6+-0x40] ;  /* 0xffffc00006287984 */ /* 0x000f680000000a00 */
[----:B------:R-:W5:Y:S04]  /*1000*/  LDS.64 R60, [R8+UR5+-0x180] ;  /* 0xfffe8005083c7984 */ /* 0x000f680008000a00 */
[----:B------:R-:W5:Y:S04]  /*1010*/  LDS.64 R96, [R8+UR5+-0x100] ;  /* 0xffff000508607984 */ /* 0x000f680008000a00 */
[----:B------:R-:W5:Y:S01]  /*1020*/  LDS.64 R114, [R8+UR5+-0x80] ;  /* 0xffff800508727984 */ /* 0x000f620008000a00 */
[----:B0-----:R-:W-:-:S02]  /*1030*/  DFMA R98, R24, R62, R98 ;  /* 0x0000003e1862722b */ /* 0x001fc40000000062 */
[-C--:B-1----:R-:W-:Y:S01]  /*1040*/  DFMA R100, R26, R62.reuse, R100 ;  /* 0x0000003e1a64722b */ /* 0x082fe20000000064 */
[----:B------:R-:W-:Y:S01]  /*1050*/  LDS.64 R112, [R8+UR5] ;  /* 0x0000000508707984 */ /* 0x000fe20008000a00 */
[----:B--2---:R-:W-:-:S03]  /*1060*/  DFMA R102, R30, R62, R102 ;  /* 0x0000003e1e66722b */ /* 0x004fc60000000066 */
[----:B------:R-:W-:Y:S01]  /*1070*/  LDS.64 R64, [R6+0x80] ;  /* 0x0000800006407984 */ /* 0x000fe20000000a00 */
[----:B---3--:R-:W-:-:S03]  /*1080*/  DFMA R104, R32, R62, R104 ;  /* 0x0000003e2068722b */ /* 0x008fc60000000068 */
[----:B------:R-:W-:Y:S01]  /*1090*/  LDS.64 R66, [R6+0xc0] ;  /* 0x0000c00006427984 */ /* 0x000fe20000000a00 */
[----:B----4-:R-:W-:-:S03]  /*10a0*/  DFMA R106, R34, R62, R106 ;  /* 0x0000003e226a722b */ /* 0x010fc6000000006a */
[----:B------:R-:W-:Y:S01]  /*10b0*/  LDS.64 R68, [R6+0x100] ;  /* 0x0001000006447984 */ /* 0x000fe20000000a00 */
[----:B-----5:R-:W-:-:S03]  /*10c0*/  DFMA R108, R36, R62, R108 ;  /* 0x0000003e246c722b */ /* 0x020fc6000000006c */
[----:B------:R-:W-:Y:S01]  /*10d0*/  LDS.64 R70, [R6+0x140] ;  /* 0x0001400006467984 */ /* 0x000fe20000000a00 */
[----:B------:R-:W-:-:S03]  /*10e0*/  DFMA R110, R38, R62, R110 ;  /* 0x0000003e266e722b */ /* 0x000fc6000000006e */
[----:B------:R-:W-:Y:S01]  /*10f0*/  LDS.64 R72, [R6+0x180] ;  /* 0x0001800006487984 */ /* 0x000fe20000000a00 */
[----:B------:R-:W-:-:S03]  /*1100*/  DFMA R42, R40, R62, R42 ;  /* 0x0000003e282a722b */ /* 0x000fc6000000002a */
[----:B------:R-:W-:Y:S01]  /*1110*/  LDS.64 R74, [R6+0x1c0] ;  /* 0x0001c000064a7984 */ /* 0x000fe20000000a00 */
[----:B------:R-:W-:-:S03]  /*1120*/  DFMA R44, R24, R60, R44 ;  /* 0x0000003c182c722b */ /* 0x000fc6000000002c */
[----:B------:R-:W0:Y:S01]  /*1130*/  LDS.64 R62, [R6+0x40] ;  /* 0x00004000063e7984 */ /* 0x000e220000000a00 */
[-C--:B------:R-:W-:Y:S02]  /*1140*/  DFMA R46, R26, R60.reuse, R46 ;  /* 0x0000003c1a2e722b */ /* 0x080fe4000000002e */
[-C--:B------:R-:W-:Y:S01]  /*1150*/  DFMA R48, R30, R60.reuse, R48 ;  /* 0x0000003c1e30722b */ /* 0x080fe20000000030 */
[----:B------:R-:W-:Y:S01]  /*1160*/  LDS.64 R76, [R8+UR5+0x80] ;  /* 0x00008005084c7984 */ /* 0x000fe20008000a00 */
[-C--:B------:R-:W-:Y:S02]  /*1170*/  DFMA R50, R32, R60.reuse, R50 ;  /* 0x0000003c2032722b */ /* 0x080fe40000000032 */
[-C--:B------:R-:W-:Y:S01]  /*1180*/  DFMA R52, R34, R60.reuse, R52 ;  /* 0x0000003c2234722b */ /* 0x080fe20000000034 */
[----:B------:R-:W-:Y:S01]  /*1190*/  LDS.64 R86, [R8+UR5+0x100] ;  /* 0x0001000508567984 */ /* 0x000fe20008000a00 */
[-C--:B------:R-:W-:Y:S02]  /*11a0*/  DFMA R54, R36, R60.reuse, R54 ;  /* 0x0000003c2436722b */ /* 0x080fe40000000036 */
[----:B------:R-:W-:-:S02]  /*11b0*/  DFMA R56, R38, R60, R56 ;  /* 0x0000003c2638722b */ /* 0x000fc40000000038 */
[----:B------:R-:W-:Y:S02]  /*11c0*/  DFMA R58, R40, R60, R58 ;  /* 0x0000003c283a722b */ /* 0x000fe4000000003a */
[-C--:B------:R-:W-:Y:S01]  /*11d0*/  DFMA R78, R24, R96.reuse, R78 ;  /* 0x00000060184e722b */ /* 0x080fe2000000004e */
[----:B------:R1:W2:Y:S01]  /*11e0*/  LDS.64 R60, [R6] ;  /* 0x00000000063c7984 */ /* 0x0002a20000000a00 */
[-C--:B------:R-:W-:Y:S02]  /*11f0*/  DFMA R80, R26, R96.reuse, R80 ;  /* 0x000000601a50722b */ /* 0x080fe40000000050 */
[-C--:B------:R-:W-:Y:S02]  /*1200*/  DFMA R82, R30, R96.reuse, R82 ;  /* 0x000000601e52722b */ /* 0x080fe40000000052 */
[-C--:B------:R-:W-:Y:S02]  /*1210*/  DFMA R84, R32, R96.reuse, R84 ;  /* 0x000000602054722b */ /* 0x080fe40000000054 */
[-C--:B------:R-:W-:Y:S01]  /*1220*/  DFMA R88, R34, R96.reuse, R88 ;  /* 0x000000602258722b */ /* 0x080fe20000000058 */
[----:B-1----:R-:W-:Y:S01]  /*1230*/  IADD3 R6, PT, PT, R6, 0x400, RZ ;  /* 0x0000040006067810 */ /* 0x002fe20007ffe0ff */
[----:B------:R-:W-:-:S02]  /*1240*/  DFMA R90, R36, R96, R90 ;  /* 0x00000060245a722b */ /* 0x000fc4000000005a */
[-C--:B------:R-:W-:Y:S02]  /*1250*/  DFMA R92, R38, R96.reuse, R92 ;  /* 0x00000060265c722b */ /* 0x080fe4000000005c */
[----:B------:R-:W-:Y:S01]  /*1260*/  DFMA R94, R40, R96, R94 ;  /* 0x00000060285e722b */ /* 0x000fe2000000005e */
[----:B------:R-:W1:Y:S01]  /*1270*/  LDS.64 R96, [R8+UR5+0x180] ;  /* 0x0001800508607984 */ /* 0x000e620008000a00 */
[----:B------:R-:W-:Y:S01]  /*1280*/  UIADD3 UR5, UPT, UPT, UR5, 0x400, URZ ;  /* 0x0000040005057890 */ /* 0x000fe2000fffe0ff */
[-C--:B------:R-:W-:Y:S02]  /*1290*/  DFMA R28, R24, R114.reuse, R28 ;  /* 0x00000072181c722b */ /* 0x080fe4000000001c */
[-C--:B------:R-:W-:Y:S01]  /*12a0*/  DFMA R22, R26, R114.reuse, R22 ;  /* 0x000000721a16722b */ /* 0x080fe20000000016 */
[----:B------:R-:W-:Y:S01]  /*12b0*/  UISETP.NE.AND UP0, UPT, UR5, 0x1200, UPT ;  /* 0x000012000500788c */ /* 0x000fe2000bf05270 */
[-C--:B------:R-:W-:Y:S02]  /*12c0*/  DFMA R20, R30, R114.reuse, R20 ;  /* 0x000000721e14722b */ /* 0x080fe40000000014 */
[----:B------:R-:W-:-:S02]  /*12d0*/  DFMA R18, R32, R114, R18 ;  /* 0x000000722012722b */ /* 0x000fc40000000012 */
[-C--:B------:R-:W-:Y:S02]  /*12e0*/  DFMA R16, R34, R114.reuse, R16 ;  /* 0x000000722210722b */ /* 0x080fe40000000010 */
[-C--:B------:R-:W-:Y:S02]  /*12f0*/  DFMA R14, R36, R114.reuse, R14 ;  /* 0x00000072240e722b */ /* 0x080fe4000000000e */
[-C--:B------:R-:W-:Y:S02]  /*1300*/  DFMA R12, R38, R114.reuse, R12 ;  /* 0x00000072260c722b */ /* 0x080fe4000000000c */
[----:B------:R-:W-:Y:S02]  /*1310*/  DFMA R10, R40, R114, R10 ;  /* 0x00000072280a722b */ /* 0x000fe4000000000a */
[-C--:B0-----:R-:W-:Y:S02]  /*1320*/  DFMA R100, R62, R112.reuse, R100 ;  /* 0x000000703e64722b */ /* 0x081fe40000000064 */
[----:B------:R-:W-:-:S02]  /*1330*/  DFMA R102, R64, R112, R102 ;  /* 0x000000704066722b */ /* 0x000fc40000000066 */
[-C--:B------:R-:W-:Y:S02]  /*1340*/  DFMA R104, R66, R112.reuse, R104 ;  /* 0x000000704268722b */ /* 0x080fe40000000068 */
[-C--:B------:R-:W-:Y:S02]  /*1350*/  DFMA R106, R68, R112.reuse, R106 ;  /* 0x00000070446a722b */ /* 0x080fe4000000006a */
[-C--:B--2---:R-:W-:Y:S02]  /*1360*/  DFMA R98, R60, R112.reuse, R98 ;  /* 0x000000703c62722b */ /* 0x084fe40000000062 */
        /* <DEDUP_REMOVED lines=19> */
[-C--:B-1----:R-:W-:Y:S02]  /*14a0*/  DFMA R28, R60, R96.reuse, R28 ;  /* 0x000000603c1c722b */ /* 0x082fe4000000001c */
[----:B------:R-:W-:-:S02]  /*14b0*/  DFMA R22, R62, R96, R22 ;  /* 0x000000603e16722b */ /* 0x000fc40000000016 */
[-C--:B------:R-:W-:Y:S02]  /*14c0*/  DFMA R20, R64, R96.reuse, R20 ;  /* 0x000000604014722b */ /* 0x080fe40000000014 */
[-C--:B------:R-:W-:Y:S02]  /*14d0*/  DFMA R18, R66, R96.reuse, R18 ;  /* 0x000000604212722b */ /* 0x080fe40000000012 */
[-C--:B------:R-:W-:Y:S02]  /*14e0*/  DFMA R16, R68, R96.reuse, R16 ;  /* 0x000000604410722b */ /* 0x080fe40000000010 */
[-C--:B------:R-:W-:Y:S02]  /*14f0*/  DFMA R14, R70, R96.reuse, R14 ;  /* 0x00000060460e722b */ /* 0x080fe4000000000e */
[-C--:B------:R-:W-:Y:S02]  /*1500*/  DFMA R12, R72, R96.reuse, R12 ;  /* 0x00000060480c722b */ /* 0x080fe4000000000c */
[----:B------:R-:W-:Y:S01]  /*1510*/  DFMA R10, R74, R96, R10 ;  /* 0x000000604a0a722b */ /* 0x000fe2000000000a */
[----:B------:R-:W-:Y:S10]  /*1520*/  BRA.U UP0, `(.L_x_58) ;  /* 0xfffffff900907547 */ /* 0x000ff4000b83ffff */
[----:B------:R-:W0:Y:S01]  /*1530*/  LDCU UR5, c[0x0][0x3d4] ;  /* 0x00007a80ff0577ac */ /* 0x000e220008000800 */
[----:B------:R-:W-:-:S04]  /*1540*/  UIADD3 UR4, UPT, UPT, UR4, 0x8, URZ ;  /* 0x0000000804047890 */ /* 0x000fc8000fffe0ff */
[----:B0-----:R-:W-:Y:S01]  /*1550*/  UISETP.GE.AND UP0, UPT, UR4, UR5, UPT ;  /* 0x000000050400728c */ /* 0x001fe2000bf06270 */
[----:B------:R-:W-:Y:S08]  /*1560*/  BAR.SYNC.DEFER_BLOCKING 0x0 ;  /* 0x0000000000007b1d */ /* 0x000ff00000010000 */
[----:B------:R-:W-:Y:S05]  /*1570*/  BRA.U !UP0, `(.L_x_59) ;  /* 0xfffffff508447547 */ /* 0x000fea000b83ffff */
.L_x_55:
[----:B------:R-:W0:Y:S01]  /*1580*/  LDC.64 R26, c[0x0][0x380] ;  /* 0x0000e000ff1a7b82 */ /* 0x000e220000000a00 */
[----:B------:R-:W1:Y:S07]  /*1590*/  LDCU UR5, c[0x0][0x398] ;  /* 0x00007300ff0577ac */ /* 0x000e6e0008000800 */
[----:B------:R-:W2:Y:S08]  /*15a0*/  LDC R7, c[0x0][0x3cc] ;  /* 0x0000f300ff077b82 */ /* 0x000eb00000000800 */
[----:B------:R-:W3:Y:S01]  /*15b0*/  LDC R5, c[0x0][0x3d0] ;  /* 0x0000f400ff057b82 */ /* 0x000ee20000000800 */
[----:B-1----:R-:W-:-:S04]  /*15c0*/  IMAD R3, R3, UR5, R0 ;  /* 0x0000000503037c24 */ /* 0x002fc8000f8e0200 */
[----:B0-----:R-:W-:-:S05]  /*15d0*/  IMAD.WIDE R26, R3, 0x8, R26 ;  /* 0x00000008031a7825 */ /* 0x001fca00078e021a */
[----:B------:R-:W-:Y:S01]  /*15e0*/  STG.E.64 desc[UR8][R26.64], R98 ;  /* 0x000000621a007986 */ /* 0x000fe2000c101b08 */
        /* <DEDUP_REMOVED lines=30> */
[C---:B------:R-:W-:Y:S01]  /*17d0*/  IMAD.WIDE R74, R7.reuse, 0x8, R72 ;  /* 0x00000008074a7825 */ /* 0x040fe200078e0248 */
[----:B------:R-:W-:Y:S03]  /*17e0*/  STG.E.64 desc[UR8][R60.64], R44 ;  /* 0x0000002c3c007986 */ /* 0x000fe6000c101b08 */
[C---:B------:R-:W-:Y:S01]  /*17f0*/  IMAD.WIDE R96, R7.reuse, 0x8, R86 ;  /* 0x0000000807607825 */ /* 0x040fe200078e0256 */
[----:B------:R-:W-:Y:S03]  /*1800*/  STG.E.64 desc[UR8][R62.64], R46 ;  /* 0x0000002e3e007986 */ /* 0x000fe6000c101b08 */
[C---:B---3--:R-:W-:Y:S01]  /*1810*/  IMAD.WIDE R36, R7.reuse, 0x8, R74 ;  /* 0x0000000807247825 */ /* 0x048fe200078e024a */
        /* <DEDUP_REMOVED lines=28> */
.L_x_60:
        /* <DEDUP_REMOVED lines=10> */
.L_x_64:


//--------------------- .nv.shared._Z11kernel__4_1PdS_S_iiiiiiiiiiiiiiii --------------------------
	.section	.nv.shared._Z11kernel__4_1PdS_S_iiiiiiiiiiiiiiii,"aw",@nobits
	.sectionflags	@""
	.align	8
.nv.shared._Z11kernel__4_1PdS_S_iiiiiiiiiiiiiiii:
	.zero		9216


//--------------------- .nv.shared.reserved.0     --------------------------
	.section	.nv.shared.reserved.0,"aw",@nobits
	.weak		__nv_reservedSMEM_offset_0_alias
	.size		__nv_reservedSMEM_offset_0_alias, 0, 64
	.other		__nv_reservedSMEM_offset_0_alias,@"STO_CUDA_RESERVED_SHARED STV_DEFAULT"
__nv_reservedSMEM_offset_0_alias:
	.zero		0
	.zero		64


//--------------------- .nv.shared._Z11kernel__3_1PdS_S_iiiiiiiiiiiiiiii --------------------------
	.section	.nv.shared._Z11kernel__3_1PdS_S_iiiiiiiiiiiiiiii,"aw",@nobits
	.sectionflags	@""
	.align	8
.nv.shared._Z11kernel__3_1PdS_S_iiiiiiiiiiiiiiii:
	.zero		9216


//--------------------- .nv.shared._Z11kernel__2_1PdS_S_iiiiiiiiiiiiiiii --------------------------
	.section	.nv.shared._Z11kernel__2_1PdS_S_iiiiiiiiiiiiiiii,"aw",@nobits
	.sectionflags	@""
	.align	8
.nv.shared._Z11kernel__2_1PdS_S_iiiiiiiiiiiiiiii:
	.zero		9216


//--------------------- .nv.shared._Z11kernel__1_1PdS_S_iiiiiiiiiiiiiiii --------------------------
	.section	.nv.shared._Z11kernel__1_1PdS_S_iiiiiiiiiiiiiiii,"aw",@nobits
	.sectionflags	@""
	.align	8
.nv.shared._Z11kernel__1_1PdS_S_iiiiiiiiiiiiiiii:
	.zero		9216


//--------------------- .nv.constant0._Z11kernel__4_1PdS_S_iiiiiiiiiiiiiiii --------------------------
	.section	.nv.constant0._Z11kernel__4_1PdS_S_iiiiiiiiiiiiiiii,"a",@progbits
	.sectionflags	@""
	.align	4
.nv.constant0._Z11kernel__4_1PdS_S_iiiiiiiiiiiiiiii:
	.zero		984


//--------------------- .nv.constant0._Z11kernel__3_1PdS_S_iiiiiiiiiiiiiiii --------------------------
	.section	.nv.constant0._Z11kernel__3_1PdS_S_iiiiiiiiiiiiiiii,"a",@progbits
	.sectionflags	@""
	.align	4
.nv.constant0._Z11kernel__3_1PdS_S_iiiiiiiiiiiiiiii:
	.zero		984


//--------------------- .nv.constant0._Z11kernel__2_1PdS_S_iiiiiiiiiiiiiiii --------------------------
	.section	.nv.constant0._Z11kernel__2_1PdS_S_iiiiiiiiiiiiiiii,"a",@progbits
	.sectionflags	@""
	.align	4
.nv.constant0._Z11kernel__2_1PdS_S_iiiiiiiiiiiiiiii:
	.zero		984


//--------------------- .nv.constant0._Z11kernel__1_1PdS_S_iiiiiiiiiiiiiiii --------------------------
	.section	.nv.constant0._Z11kernel__1_1PdS_S_iiiiiiiiiiiiiiii,"a",@progbits
	.sectionflags	@""
	.align	4
.nv.constant0._Z11kernel__1_1PdS_S_iiiiiiiiiiiiiiii:
	.zero		984


//--------------------- SYMBOLS --------------------------

	.type		.nv.reservedSmem.offset0,@object
	.size		.nv.reservedSmem.offset0,0x4
	.type		.nv.reservedSmem.cap,@object
	.size		.nv.reservedSmem.cap,0x4
